def matmul_kernel(
    a_ptr,
    b_ptr,
    c_ptr,
    M,
    N,
    K,
    stride_am,
    stride_ak,
    stride_bk,
    stride_bn,
    stride_cm,
    stride_cn,
    BLOCK_M: tl.constexpr,
    BLOCK_N: tl.constexpr,
    BLOCK_K: tl.constexpr,
    GROUP_M: tl.constexpr,
):
    pid = tl.program_id(axis=0)
    num_pid_m = tl.cdiv(M, BLOCK_M)
    num_pid_n = tl.cdiv(N, BLOCK_N)
    num_pid_in_group = GROUP_M * num_pid_n
    group_id = pid // num_pid_in_group
    first_pid_m = group_id * GROUP_M
    group_size_m = min(num_pid_m - first_pid_m, GROUP_M)
    pid_m = first_pid_m + ((pid % num_pid_in_group) % group_size_m)
    pid_n = (pid % num_pid_in_group) // group_size_m

    offs_am = (pid_m * BLOCK_M + tl.arange(0, BLOCK_M)) % M
    offs_bn = (pid_n * BLOCK_N + tl.arange(0, BLOCK_N)) % N
    offs_k = tl.arange(0, BLOCK_K)
    a_ptrs = a_ptr + offs_am[:, None] * stride_am + offs_k[None, :] * stride_ak
    b_ptrs = b_ptr + offs_k[:, None] * stride_bk + offs_bn[None, :] * stride_bn

    acc = tl.zeros((BLOCK_M, BLOCK_N), dtype=tl.float32)
    for kk in range(0, tl.cdiv(K, BLOCK_K)):
        a = tl.load(a_ptrs, mask=offs_k[None, :] < K - kk * BLOCK_K, other=0.0)
        b = tl.load(b_ptrs, mask=offs_k[:, None] < K - kk * BLOCK_K, other=0.0)
        acc = tl.dot(a, b, acc)
        a_ptrs += BLOCK_K * stride_ak
        b_ptrs += BLOCK_K * stride_bk

    c = acc.to(c_ptr.dtype.element_ty)
    offs_cm = pid_m * BLOCK_M + tl.arange(0, BLOCK_M)
    offs_cn = pid_n * BLOCK_N + tl.arange(0, BLOCK_N)
    c_ptrs = c_ptr + offs_cm[:, None] * stride_cm + offs_cn[None, :] * stride_cn
    mask = (offs_cm[:, None] < M) & (offs_cn[None, :] < N)
    tl.store(c_ptrs, c, mask=mask)

# config = {"BLOCK_K": 32, "BLOCK_M": 256, "BLOCK_N": 128, "GROUP_M": 1, "arch": "sm_90", "dtype": "fp8e5m2", "num_ctas": 1, "num_stages": 3, "num_warps": 4}
# arch = sm_90


// ===== COMPILED SASS (sm_90a) =====

	.target	sm_90a

	.elftype	@"ET_EXEC"


//--------------------- .note.nv.tkinfo           --------------------------
	.section	.note.nv.tkinfo,"",@"SHT_NOTE"
	.sectionflags	@"SHF_NOTE_NV_TKINFO"
	.tkinfo
        /*0018*/ 	.word	0x00000002
        /*0030*/ 	.string	""
        /*0030*/ 	.string	"ptxas"
        /*0030*/ 	.string	"Cuda compilation tools, release 13.0, V13.0.88"
        /*0030*/ 	.string	"Build cuda_13.0.r13.0/compiler.36424714_0"
        /*0030*/ 	.string	"-v  -suppress-debug-info  -lineinfo  -arch sm_90a "



//--------------------- .note.nv.cuinfo           --------------------------
	.section	.note.nv.cuinfo,"",@"SHT_NOTE"
	.sectionflags	@"SHF_NOTE_NV_CUINFO"
        /*0018*/ 	.short	0x0002
        /*001a*/ 	.short	0x005a
        /*001c*/ 	.short	0x0082
	.zero		2


//--------------------- .nv.info                  --------------------------
	.section	.nv.info,"",@"SHT_CUDA_INFO"
	.align	4


	//----- nvinfo : EIATTR_REGCOUNT
	.align		4
        /*0000*/ 	.byte	0x04, 0x2f
        /*0002*/ 	.short	(.L_1 - .L_0)
	.align		4
.L_0:
        /*0004*/ 	.word	index@(matmul_kernel)
        /*0008*/ 	.word	0x000000ff


	//----- nvinfo : EIATTR_FRAME_SIZE
	.align		4
.L_1:
        /*000c*/ 	.byte	0x04, 0x11
        /*000e*/ 	.short	(.L_3 - .L_2)
	.align		4
.L_2:
        /*0010*/ 	.word	index@(matmul_kernel)
        /*0014*/ 	.word	0x00000540


	//----- nvinfo : EIATTR_MIN_STACK_SIZE
	.align		4
.L_3:
        /*0018*/ 	.byte	0x04, 0x12
        /*001a*/ 	.short	(.L_5 - .L_4)
	.align		4
.L_4:
        /*001c*/ 	.word	index@(matmul_kernel)
        /*0020*/ 	.word	0x00000540
.L_5:


//--------------------- .nv.compat                --------------------------
	.section	.nv.compat,"",@"SHT_CUDA_COMPAT_INFO"
	.align	4
        /*0000*/ 	.byte	0x02, 0x09, 0x01, 0x00, 0x02, 0x02, 0x04, 0x00, 0x02, 0x05, 0x05, 0x00, 0x03, 0x07, 0x01, 0x01
        /*0010*/ 	.byte	0x02, 0x03, 0x00, 0x00, 0x02, 0x06, 0x01, 0x00, 0x04, 0x0b, 0x08, 0x00, 0x00, 0x00, 0x00, 0x00
        /*0020*/ 	.byte	0x00, 0x00, 0x00, 0x00


//--------------------- .nv.info.matmul_kernel    --------------------------
	.section	.nv.info.matmul_kernel,"",@"SHT_CUDA_INFO"
	.sectionflags	@""
	.align	4


	//----- nvinfo : EIATTR_CUDA_API_VERSION
	.align		4
        /*0000*/ 	.byte	0x04, 0x37
        /*0002*/ 	.short	(.L_7 - .L_6)
.L_6:
        /*0004*/ 	.word	0x00000082


	//----- nvinfo : EIATTR_KPARAM_INFO
	.align		4
.L_7:
        /*0008*/ 	.byte	0x04, 0x17
        /*000a*/ 	.short	(.L_9 - .L_8)
.L_8:
        /*000c*/ 	.word	0x00000000
        /*0010*/ 	.short	0x000d
        /*0012*/ 	.short	0x0048
        /*0014*/ 	.byte	0x00, 0xf4, 0x21, 0x00


	//----- nvinfo : EIATTR_KPARAM_INFO
	.align		4
.L_9:
        /*0018*/ 	.byte	0x04, 0x17
        /*001a*/ 	.short	(.L_11 - .L_10)
.L_10:
        /*001c*/ 	.word	0x00000000
        /*0020*/ 	.short	0x000c
        /*0022*/ 	.short	0x0040
        /*0024*/ 	.byte	0x00, 0xf4, 0x21, 0x00


	//----- nvinfo : EIATTR_KPARAM_INFO
	.align		4
.L_11:
        /*0028*/ 	.byte	0x04, 0x17
        /*002a*/ 	.short	(.L_13 - .L_12)
.L_12:
        /*002c*/ 	.word	0x00000000
        /*0030*/ 	.short	0x000b
        /*0032*/ 	.short	0x0038
        /*0034*/ 	.byte	0x00, 0xf0, 0x11, 0x00


	//----- nvinfo : EIATTR_KPARAM_INFO
	.align		4
.L_13:
        /*0038*/ 	.byte	0x04, 0x17
        /*003a*/ 	.short	(.L_15 - .L_14)
.L_14:
        /*003c*/ 	.word	0x00000000
        /*0040*/ 	.short	0x000a
        /*0042*/ 	.short	0x0034
        /*0044*/ 	.byte	0x00, 0xf0, 0x11, 0x00


	//----- nvinfo : EIATTR_KPARAM_INFO
	.align		4
.L_15:
        /*0048*/ 	.byte	0x04, 0x17
        /*004a*/ 	.short	(.L_17 - .L_16)
.L_16:
        /*004c*/ 	.word	0x00000000
        /*0050*/ 	.short	0x0009
        /*0052*/ 	.short	0x0030
        /*0054*/ 	.byte	0x00, 0xf0, 0x11, 0x00


	//----- nvinfo : EIATTR_KPARAM_INFO
	.align		4
.L_17:
        /*0058*/ 	.byte	0x04, 0x17
        /*005a*/ 	.short	(.L_19 - .L_18)
.L_18:
        /*005c*/ 	.word	0x00000000
        /*0060*/ 	.short	0x0008
        /*0062*/ 	.short	0x002c
        /*0064*/ 	.byte	0x00, 0xf0, 0x11, 0x00


	//----- nvinfo : EIATTR_KPARAM_INFO
	.align		4
.L_19:
        /*0068*/ 	.byte	0x04, 0x17
        /*006a*/ 	.short	(.L_21 - .L_20)
.L_20:
        /*006c*/ 	.word	0x00000000
        /*0070*/ 	.short	0x0007
        /*0072*/ 	.short	0x0028
        /*0074*/ 	.byte	0x00, 0xf0, 0x11, 0x00


	//----- nvinfo : EIATTR_KPARAM_INFO
	.align		4
.L_21:
        /*0078*/ 	.byte	0x04, 0x17
        /*007a*/ 	.short	(.L_23 - .L_22)
.L_22:
        /*007c*/ 	.word	0x00000000
        /*0080*/ 	.short	0x0006
        /*0082*/ 	.short	0x0024
        /*0084*/ 	.byte	0x00, 0xf0, 0x11, 0x00


	//----- nvinfo : EIATTR_KPARAM_INFO
	.align		4
.L_23:
        /*0088*/ 	.byte	0x04, 0x17
        /*008a*/ 	.short	(.L_25 - .L_24)
.L_24:
        /*008c*/ 	.word	0x00000000
        /*0090*/ 	.short	0x0005
        /*0092*/ 	.short	0x0020
        /*0094*/ 	.byte	0x00, 0xf0, 0x11, 0x00


	//----- nvinfo : EIATTR_KPARAM_INFO
	.align		4
.L_25:
        /*0098*/ 	.byte	0x04, 0x17
        /*009a*/ 	.short	(.L_27 - .L_26)
.L_26:
        /*009c*/ 	.word	0x00000000
        /*00a0*/ 	.short	0x0004
        /*00a2*/ 	.short	0x001c
        /*00a4*/ 	.byte	0x00, 0xf0, 0x11, 0x00


	//----- nvinfo : EIATTR_KPARAM_INFO
	.align		4
.L_27:
        /*00a8*/ 	.byte	0x04, 0x17
        /*00aa*/ 	.short	(.L_29 - .L_28)
.L_28:
        /*00ac*/ 	.word	0x00000000
        /*00b0*/ 	.short	0x0003
        /*00b2*/ 	.short	0x0018
        /*00b4*/ 	.byte	0x00, 0xf0, 0x11, 0x00


	//----- nvinfo : EIATTR_KPARAM_INFO
	.align		4
.L_29:
        /*00b8*/ 	.byte	0x04, 0x17
        /*00ba*/ 	.short	(.L_31 - .L_30)
.L_30:
        /*00bc*/ 	.word	0x00000000
        /*00c0*/ 	.short	0x0002
        /*00c2*/ 	.short	0x0010
        /*00c4*/ 	.byte	0x00, 0xf4, 0x21, 0x00


	//----- nvinfo : EIATTR_KPARAM_INFO
	.align		4
.L_31:
        /*00c8*/ 	.byte	0x04, 0x17
        /*00ca*/ 	.short	(.L_33 - .L_32)
.L_32:
        /*00cc*/ 	.word	0x00000000
        /*00d0*/ 	.short	0x0001
        /*00d2*/ 	.short	0x0008
        /*00d4*/ 	.byte	0x00, 0xf4, 0x21, 0x00


	//----- nvinfo : EIATTR_KPARAM_INFO
	.align		4
.L_33:
        /*00d8*/ 	.byte	0x04, 0x17
        /*00da*/ 	.short	(.L_35 - .L_34)
.L_34:
        /*00dc*/ 	.word	0x00000000
        /*00e0*/ 	.short	0x0000
        /*00e2*/ 	.short	0x0000
        /*00e4*/ 	.byte	0x00, 0xf4, 0x21, 0x00


	//----- nvinfo : EIATTR_SPARSE_MMA_MASK
	.align		4
.L_35:
        /*00e8*/ 	.byte	0x03, 0x50
        /*00ea*/ 	.short	0x0000


	//----- nvinfo : EIATTR_MAXREG_COUNT
	.align		4
        /*00ec*/ 	.byte	0x03, 0x1b
        /*00ee*/ 	.short	0x00ff


	//----- nvinfo : EIATTR_NUM_BARRIERS
	.align		4
        /*00f0*/ 	.byte	0x02, 0x4c
        /*00f2*/ 	.byte	0x01
	.zero		1


	//----- nvinfo : EIATTR_ANNOTATIONS
	.align		4
        /*00f4*/ 	.byte	0x04, 0x55
        /*00f6*/ 	.short	(.L_37 - .L_36)


	//   ....[0]....
.L_36:
        /*00f8*/ 	.word	0x00000001
        /*00fc*/ 	.byte	0xa0, 0x00, 0x00, 0x00, 0x01, 0x00, 0x00, 0x00, 0xe0, 0x00, 0x00, 0x00, 0x01, 0x00, 0x00, 0x00
        /* <DEDUP_REMOVED lines=429> */
        /*1bdc*/ 	.byte	0xd0, 0xa6, 0x00, 0x00, 0x01, 0x00, 0x00, 0x00, 0x00, 0xa8, 0x00, 0x00


	//----- nvinfo : EIATTR_MERCURY_ISA_VERSION
	.align		4
.L_37:
        /*1be8*/ 	.byte	0x03, 0x5f
        /*1bea*/ 	.short	0x0101


	//----- nvinfo : EIATTR_EXIT_INSTR_OFFSETS
	.align		4
        /*1bec*/ 	.byte	0x04, 0x1c
        /*1bee*/ 	.short	(.L_39 - .L_38)


	//   ....[0]....
.L_38:
        /*1bf0*/ 	.word	0x00016260


	//   ....[1]....
        /*1bf4*/ 	.word	0x00016280


	//----- nvinfo : EIATTR_REQNTID
	.align		4
.L_39:
        /*1bf8*/ 	.byte	0x04, 0x10
        /*1bfa*/ 	.short	(.L_41 - .L_40)
.L_40:
        /*1bfc*/ 	.word	0x00000080
        /*1c00*/ 	.word	0x00000001
        /*1c04*/ 	.word	0x00000001


	//----- nvinfo : EIATTR_CBANK_PARAM_SIZE
	.align		4
.L_41:
        /*1c08*/ 	.byte	0x03, 0x19
        /*1c0a*/ 	.short	0x0050


	//----- nvinfo : EIATTR_PARAM_CBANK
	.align		4
        /*1c0c*/ 	.byte	0x04, 0x0a
        /*1c0e*/ 	.short	(.L_43 - .L_42)
	.align		4
.L_42:
        /*1c10*/ 	.word	index@(.nv.constant0.matmul_kernel)
        /*1c14*/ 	.short	0x0210
        /*1c16*/ 	.short	0x0050


	//----- nvinfo : EIATTR_SW_WAR
	.align		4
.L_43:
        /*1c18*/ 	.byte	0x04, 0x36
        /*1c1a*/ 	.short	(.L_45 - .L_44)
.L_44:
        /*1c1c*/ 	.word	0x00000008
.L_45:


//--------------------- .nv.callgraph             --------------------------
	.section	.nv.callgraph,"",@"SHT_CUDA_CALLGRAPH"
	.align	4
	.sectionentsize	8
	.align		4
        /*0000*/ 	.word	0x00000000
	.align		4
        /*0004*/ 	.word	0xffffffff
	.align		4
        /*0008*/ 	.word	0x00000000
	.align		4
        /*000c*/ 	.word	0xfffffffe
	.align		4
        /*0010*/ 	.word	0x00000000
	.align		4
        /*0014*/ 	.word	0xfffffffd
	.align		4
        /*0018*/ 	.word	0x00000000
	.align		4
        /*001c*/ 	.word	0xfffffffc


//--------------------- .text.matmul_kernel       --------------------------
	.section	.text.matmul_kernel,"ax",@progbits
	.align	128
        .global         matmul_kernel
        .type           matmul_kernel,@function
        .size           matmul_kernel,(.L_x_3 - matmul_kernel)
        .other          matmul_kernel,@"STO_CUDA_ENTRY STV_DEFAULT"
matmul_kernel:
.text.matmul_kernel:
[----:B------:R-:W0:Y:S08]  /*0000*/  LDC R1, c[0x0][0x28] ;  /* 0x00000a00ff017b82 */ /* 0x000e300000000800 */
[----:B------:R-:W1:Y:S01]  /*0010*/  LDC.64 R2, c[0x0][0x228] ;  /* 0x00008a00ff027b82 */ /* 0x000e620000000a00 */
[----:B------:R-:W2:Y:S01]  /*0020*/  S2R R7, SR_CTAID.X ;  /* 0x0000000000077919 */ /* 0x000ea20000002500 */
[----:B0-----:R-:W-:Y:S01]  /*0030*/  VIADD R1, R1, 0xfffffac0 ;  /* 0xfffffac001017836 */ /* 0x001fe20000000000 */
[----:B------:R-:W-:Y:S01]  /*0040*/  UMOV UR4, 0x400 ;  /* 0x0000040000047882 */ /* 0x000fe20000000000 */
[----:B------:R-:W-:Y:S01]  /*0050*/  ULDC.64 UR14, c[0x0][0x208] ;  /* 0x00008200000e7ab9 */ /* 0x000fe20000000a00 */
[----:B------:R-:W0:Y:S01]  /*0060*/  S2R R230, SR_TID.X ;  /* 0x0000000000e67919 */ /* 0x000e220000002100 */
[----:B------:R-:W-:-:S02]  /*0070*/  CS2R R152, SRZ ;  /* 0x0000000000987805 */ /* 0x000fc4000001ff00 */
[----:B------:R-:W-:Y:S01]  /*0080*/  CS2R R154, SRZ ;  /* 0x00000000009a7805 */ /* 0x000fe2000001ff00 */
[----:B------:R-:W3:Y:S01]  /*0090*/  S2UR UR12, SR_CgaCtaId ;  /* 0x00000000000c79c3 */ /* 0x000ee20000008800 */
[----:B------:R4:W-:Y:S01]  /*00a0*/  STL [R1], RZ ;  /* 0x000000ff01007387 */ /* 0x0009e20000100800 */
[----:B------:R-:W-:Y:S02]  /*00b0*/  CS2R R156, SRZ ;  /* 0x00000000009c7805 */ /* 0x000fe4000001ff00 */
[----:B------:R-:W-:Y:S02]  /*00c0*/  CS2R R158, SRZ ;  /* 0x00000000009e7805 */ /* 0x000fe4000001ff00 */
[----:B------:R-:W-:Y:S01]  /*00d0*/  CS2R R160, SRZ ;  /* 0x0000000000a07805 */ /* 0x000fe2000001ff00 */
[----:B------:R4:W-:Y:S01]  /*00e0*/  STL [R1+0x4], RZ ;  /* 0x000004ff01007387 */ /* 0x0009e20000100800 */
[----:B------:R-:W-:Y:S02]  /*00f0*/  CS2R R162, SRZ ;  /* 0x0000000000a27805 */ /* 0x000fe4000001ff00 */
[----:B------:R-:W-:-:S02]  /*0100*/  CS2R R164, SRZ ;  /* 0x0000000000a47805 */ /* 0x000fc4000001ff00 */
[----:B------:R-:W-:Y:S01]  /*0110*/  CS2R R166, SRZ ;  /* 0x0000000000a67805 */ /* 0x000fe2000001ff00 */
[----:B------:R4:W-:Y:S01]  /*0120*/  STL [R1+0x8], RZ ;  /* 0x000008ff01007387 */ /* 0x0009e20000100800 */
[----:B------:R-:W-:Y:S02]  /*0130*/  CS2R R168, SRZ ;  /* 0x0000000000a87805 */ /* 0x000fe4000001ff00 */
[----:B------:R-:W-:Y:S02]  /*0140*/  CS2R R170, SRZ ;  /* 0x0000000000aa7805 */ /* 0x000fe4000001ff00 */
[----:B------:R-:W-:Y:S01]  /*0150*/  CS2R R172, SRZ ;  /* 0x0000000000ac7805 */ /* 0x000fe2000001ff00 */
[----:B------:R4:W-:Y:S01]  /*0160*/  STL [R1+0xc], RZ ;  /* 0x00000cff01007387 */ /* 0x0009e20000100800 */
[----:B------:R-:W-:Y:S02]  /*0170*/  CS2R R174, SRZ ;  /* 0x0000000000ae7805 */ /* 0x000fe4000001ff00 */
[----:B------:R-:W-:Y:S01]  /*0180*/  CS2R R176, SRZ ;  /* 0x0000000000b07805 */ /* 0x000fe2000001ff00 */
[----:B-1----:R-:W-:Y:S01]  /*0190*/  VIADD R0, R3, 0x7f ;  /* 0x0000007f03007836 */ /* 0x002fe20000000000 */
[----:B------:R4:W-:Y:S01]  /*01a0*/  STL [R1+0x10], RZ ;  /* 0x000010ff01007387 */ /* 0x0009e20000100800 */
[----:B------:R-:W-:-:S02]  /*01b0*/  CS2R R178, SRZ ;  /* 0x0000000000b27805 */ /* 0x000fc4000001ff00 */
[----:B------:R-:W-:Y:S02]  /*01c0*/  CS2R R180, SRZ ;  /* 0x0000000000b47805 */ /* 0x000fe4000001ff00 */
[----:B------:R-:W-:Y:S02]  /*01d0*/  CS2R R182, SRZ ;  /* 0x0000000000b67805 */ /* 0x000fe4000001ff00 */
[----:B------:R-:W-:Y:S01]  /*01e0*/  SHF.R.S32.HI R5, RZ, 0x1f, R0 ;  /* 0x0000001fff057819 */ /* 0x000fe20000011400 */
[----:B------:R4:W-:Y:S01]  /*01f0*/  STL [R1+0x14], RZ ;  /* 0x000014ff01007387 */ /* 0x0009e20000100800 */
[----:B------:R-:W-:Y:S01]  /*0200*/  CS2R R184, SRZ ;  /* 0x0000000000b87805 */ /* 0x000fe2000001ff00 */
[----:B---3--:R-:W-:Y:S01]  /*0210*/  ULEA UR12, UR12, UR4, 0x18 ;  /* 0x000000040c0c7291 */ /* 0x008fe2000f8ec03f */
[----:B------:R-:W-:Y:S01]  /*0220*/  LEA.HI R5, R5, R0, RZ, 0x7 ;  /* 0x0000000005057211 */ /* 0x000fe200078f38ff */
[----:B------:R4:W-:Y:S01]  /*0230*/  STL [R1+0x18], RZ ;  /* 0x000018ff01007387 */ /* 0x0009e20000100800 */
[----:B--2---:R-:W-:-:S02]  /*0240*/  IABS R10, R7 ;  /* 0x00000007000a7213 */ /* 0x004fc40000000000 */
[----:B------:R-:W-:Y:S02]  /*0250*/  CS2R R186, SRZ ;  /* 0x0000000000ba7805 */ /* 0x000fe4000001ff00 */
[----:B------:R-:W-:Y:S01]  /*0260*/  SHF.R.S32.HI R6, RZ, 0x7, R5 ;  /* 0x00000007ff067819 */ /* 0x000fe20000011405 */
[----:B------:R4:W-:Y:S01]  /*0270*/  STL [R1+0x1c], RZ ;  /* 0x00001cff01007387 */ /* 0x0009e20000100800 */
[----:B------:R-:W-:Y:S02]  /*0280*/  CS2R R188, SRZ ;  /* 0x0000000000bc7805 */ /* 0x000fe4000001ff00 */
[----:B------:R-:W-:Y:S02]  /*0290*/  CS2R R190, SRZ ;  /* 0x0000000000be7805 */ /* 0x000fe4000001ff00 */
[-C--:B------:R-:W-:Y:S01]  /*02a0*/  IABS R9, R6.reuse ;  /* 0x0000000600097213 */ /* 0x080fe20000000000 */
[----:B------:R4:W-:Y:S01]  /*02b0*/  STL [R1+0x20], RZ ;  /* 0x000020ff01007387 */ /* 0x0009e20000100800 */
[----:B------:R-:W-:-:S02]  /*02c0*/  IABS R12, R6 ;  /* 0x00000006000c7213 */ /* 0x000fc40000000000 */
[----:B------:R-:W-:Y:S01]  /*02d0*/  CS2R R192, SRZ ;  /* 0x0000000000c07805 */ /* 0x000fe2000001ff00 */
[----:B------:R-:W1:Y:S01]  /*02e0*/  I2F.RP R0, R9 ;  /* 0x0000000900007306 */ /* 0x000e620000209400 */
[----:B------:R4:W-:Y:S01]  /*02f0*/  STL [R1+0x24], RZ ;  /* 0x000024ff01007387 */ /* 0x0009e20000100800 */
        /* <DEDUP_REMOVED lines=12> */
[----:B------:R-:W-:Y:S01]  /*03c0*/  CS2R R212, SRZ ;  /* 0x0000000000d47805 */ /* 0x000fe2000001ff00 */
[----:B-1----:R-:W1:Y:S01]  /*03d0*/  MUFU.RCP R0, R0 ;  /* 0x0000000000007308 */ /* 0x002e620000001000 */
[----:B------:R-:W-:Y:S01]  /*03e0*/  CS2R R214, SRZ ;  /* 0x0000000000d67805 */ /* 0x000fe2000001ff00 */
[----:B------:R4:W-:Y:S01]  /*03f0*/  STL [R1+0x34], RZ ;  /* 0x000034ff01007387 */ /* 0x0009e20000100800 */
[----:B------:R-:W-:-:S02]  /*0400*/  CS2R R88, SRZ ;  /* 0x0000000000587805 */ /* 0x000fc4000001ff00 */
[----:B------:R-:W-:Y:S02]  /*0410*/  CS2R R90, SRZ ;  /* 0x00000000005a7805 */ /* 0x000fe4000001ff00 */
[----:B------:R-:W-:Y:S01]  /*0420*/  CS2R R92, SRZ ;  /* 0x00000000005c7805 */ /* 0x000fe2000001ff00 */
[----:B------:R4:W-:Y:S01]  /*0430*/  STL [R1+0x38], RZ ;  /* 0x000038ff01007387 */ /* 0x0009e20000100800 */
[----:B------:R-:W-:Y:S02]  /*0440*/  CS2R R94, SRZ ;  /* 0x00000000005e7805 */ /* 0x000fe4000001ff00 */
[----:B------:R-:W-:Y:S02]  /*0450*/  CS2R R96, SRZ ;  /* 0x0000000000607805 */ /* 0x000fe4000001ff00 */
[----:B------:R-:W-:Y:S01]  /*0460*/  CS2R R98, SRZ ;  /* 0x0000000000627805 */ /* 0x000fe2000001ff00 */
[----:B------:R4:W-:Y:S01]  /*0470*/  STL [R1+0x3c], RZ ;  /* 0x00003cff01007387 */ /* 0x0009e20000100800 */
[----:B------:R-:W-:-:S02]  /*0480*/  CS2R R100, SRZ ;  /* 0x0000000000647805 */ /* 0x000fc4000001ff00 */
[----:B------:R-:W-:Y:S02]  /*0490*/  CS2R R102, SRZ ;  /* 0x0000000000667805 */ /* 0x000fe4000001ff00 */
[----:B------:R-:W-:Y:S01]  /*04a0*/  CS2R R104, SRZ ;  /* 0x0000000000687805 */ /* 0x000fe2000001ff00 */
[----:B------:R4:W-:Y:S01]  /*04b0*/  STL [R1+0x40], RZ ;  /* 0x000040ff01007387 */ /* 0x0009e20000100800 */
[----:B------:R-:W-:Y:S02]  /*04c0*/  CS2R R106, SRZ ;  /* 0x00000000006a7805 */ /* 0x000fe4000001ff00 */
[----:B------:R-:W-:Y:S01]  /*04d0*/  CS2R R108, SRZ ;  /* 0x00000000006c7805 */ /* 0x000fe2000001ff00 */
[----:B-1----:R-:W-:Y:S01]  /*04e0*/  VIADD R4, R0, 0xffffffe ;  /* 0x0ffffffe00047836 */ /* 0x002fe20000000000 */
[----:B------:R4:W-:Y:S01]  /*04f0*/  STL [R1+0x44], RZ ;  /* 0x000044ff01007387 */ /* 0x0009e20000100800 */
[----:B------:R-:W-:Y:S01]  /*0500*/  IMAD.MOV R0, RZ, RZ, -R12 ;  /* 0x000000ffff007224 */ /* 0x000fe200078e0a0c */
[----:B------:R-:W-:Y:S01]  /*0510*/  CS2R R110, SRZ ;  /* 0x00000000006e7805 */ /* 0x000fe2000001ff00 */
[----:B------:R1:W2:Y:S01]  /*0520*/  F2I.FTZ.U32.TRUNC.NTZ R5, R4 ;  /* 0x0000000400057305 */ /* 0x0002a2000021f000 */
        /* <DEDUP_REMOVED lines=8> */
[----:B-1----:R-:W-:Y:S01]  /*05b0*/  IMAD.MOV.U32 R4, RZ, RZ, RZ ;  /* 0x000000ffff047224 */ /* 0x002fe200078e00ff */
[----:B------:R4:W-:Y:S01]  /*05c0*/  STL [R1+0x50], RZ ;  /* 0x000050ff01007387 */ /* 0x0009e20000100800 */
[----:B------:R-:W-:-:S02]  /*05d0*/  CS2R R124, SRZ ;  /* 0x00000000007c7805 */ /* 0x000fc4000001ff00 */
[----:B------:R-:W-:Y:S02]  /*05e0*/  CS2R R126, SRZ ;  /* 0x00000000007e7805 */ /* 0x000fe4000001ff00 */
[----:B------:R-:W-:Y:S01]  /*05f0*/  CS2R R128, SRZ ;  /* 0x0000000000807805 */ /* 0x000fe2000001ff00 */
[----:B------:R4:W-:Y:S01]  /*0600*/  STL [R1+0x54], RZ ;  /* 0x000054ff01007387 */ /* 0x0009e20000100800 */
[--C-:B--2---:R-:W-:Y:S01]  /*0610*/  IMAD.MOV R8, RZ, RZ, -R5.reuse ;  /* 0x000000ffff087224 */ /* 0x104fe200078e0a05 */
[----:B------:R-:W-:Y:S02]  /*0620*/  CS2R R130, SRZ ;  /* 0x0000000000827805 */ /* 0x000fe4000001ff00 */
[----:B------:R-:W-:Y:S01]  /*0630*/  CS2R R132, SRZ ;  /* 0x0000000000847805 */ /* 0x000fe2000001ff00 */
[----:B------:R4:W-:Y:S01]  /*0640*/  STL [R1+0x58], RZ ;  /* 0x000058ff01007387 */ /* 0x0009e20000100800 */
[----:B------:R-:W-:Y:S01]  /*0650*/  IMAD R11, R8, R9, RZ ;  /* 0x00000009080b7224 */ /* 0x000fe200078e02ff */
[----:B------:R-:W-:Y:S01]  /*0660*/  CS2R R134, SRZ ;  /* 0x0000000000867805 */ /* 0x000fe2000001ff00 */
[----:B------:R-:W-:Y:S01]  /*0670*/  IMAD.MOV.U32 R8, RZ, RZ, R10 ;  /* 0x000000ffff087224 */ /* 0x000fe200078e000a */
[----:B------:R4:W-:Y:S01]  /*0680*/  STL [R1+0x5c], RZ ;  /* 0x00005cff01007387 */ /* 0x0009e20000100800 */
[----:B------:R-:W-:Y:S01]  /*0690*/  IMAD.HI.U32 R5, R5, R11, R4 ;  /* 0x0000000b05057227 */ /* 0x000fe200078e0004 */
[----:B------:R-:W-:-:S02]  /*06a0*/  CS2R R136, SRZ ;  /* 0x0000000000887805 */ /* 0x000fc4000001ff00 */
[----:B------:R-:W-:Y:S01]  /*06b0*/  CS2R R138, SRZ ;  /* 0x00000000008a7805 */ /* 0x000fe2000001ff00 */
[----:B------:R4:W-:Y:S01]  /*06c0*/  STL [R1+0x60], RZ ;  /* 0x000060ff01007387 */ /* 0x0009e20000100800 */
[----:B------:R-:W-:Y:S02]  /*06d0*/  CS2R R140, SRZ ;  /* 0x00000000008c7805 */ /* 0x000fe4000001ff00 */
[----:B------:R-:W-:Y:S01]  /*06e0*/  CS2R R142, SRZ ;  /* 0x00000000008e7805 */ /* 0x000fe2000001ff00 */
[----:B------:R-:W-:Y:S01]  /*06f0*/  IMAD.HI.U32 R5, R5, R8, RZ ;  /* 0x0000000805057227 */ /* 0x000fe200078e00ff */
[----:B------:R4:W-:Y:S01]  /*0700*/  STL [R1+0x64], RZ ;  /* 0x000064ff01007387 */ /* 0x0009e20000100800 */
[----:B------:R-:W-:Y:S02]  /*0710*/  CS2R R144, SRZ ;  /* 0x0000000000907805 */ /* 0x000fe4000001ff00 */
[----:B------:R-:W-:Y:S01]  /*0720*/  CS2R R146, SRZ ;  /* 0x0000000000927805 */ /* 0x000fe2000001ff00 */
[----:B------:R-:W-:Y:S01]  /*0730*/  IMAD R0, R5, R0, R8 ;  /* 0x0000000005007224 */ /* 0x000fe200078e0208 */
[----:B------:R4:W-:Y:S01]  /*0740*/  STL [R1+0x68], RZ ;  /* 0x000068ff01007387 */ /* 0x0009e20000100800 */
[----:B------:R-:W-:-:S02]  /*0750*/  CS2R R148, SRZ ;  /* 0x0000000000947805 */ /* 0x000fc4000001ff00 */
[----:B------:R-:W-:Y:S02]  /*0760*/  CS2R R150, SRZ ;  /* 0x0000000000967805 */ /* 0x000fe4000001ff00 */
[----:B------:R-:W-:Y:S02]  /*0770*/  CS2R R24, SRZ ;  /* 0x0000000000187805 */ /* 0x000fe4000001ff00 */
[----:B------:R-:W-:Y:S01]  /*0780*/  ISETP.GT.U32.AND P1, PT, R9, R0, PT ;  /* 0x000000000900720c */ /* 0x000fe20003f24070 */
        /* <DEDUP_REMOVED lines=12> */
[----:B------:R-:W-:Y:S01]  /*0850*/  @!P1 IMAD.IADD R0, R0, 0x1, -R9 ;  /* 0x0000000100009824 */ /* 0x000fe200078e0a09 */
[----:B------:R4:W-:Y:S01]  /*0860*/  STL [R1+0x78], RZ ;  /* 0x000078ff01007387 */ /* 0x0009e20000100800 */
[----:B------:R-:W-:Y:S01]  /*0870*/  @!P1 VIADD R5, R5, 0x1 ;  /* 0x0000000105059836 */ /* 0x000fe20000000000 */
[----:B------:R-:W-:-:S02]  /*0880*/  ISETP.NE.AND P1, PT, R6, RZ, PT ;  /* 0x000000ff0600720c */ /* 0x000fc40003f25270 */
[----:B------:R-:W-:Y:S02]  /*0890*/  CS2R R44, SRZ ;  /* 0x00000000002c7805 */ /* 0x000fe4000001ff00 */
[----:B------:R-:W-:Y:S01]  /*08a0*/  ISETP.GE.U32.AND P0, PT, R0, R9, PT ;  /* 0x000000090000720c */ /* 0x000fe20003f06070 */
[----:B------:R4:W-:Y:S01]  /*08b0*/  STL [R1+0x7c], RZ ;  /* 0x00007cff01007387 */ /* 0x0009e20000100800 */
[----:B------:R-:W-:Y:S02]  /*08c0*/  LOP3.LUT R0, R7, R6, RZ, 0x3c, !PT ;  /* 0x0000000607007212 */ /* 0x000fe400078e3cff */
[----:B------:R-:W-:Y:S02]  /*08d0*/  CS2R R46, SRZ ;  /* 0x00000000002e7805 */ /* 0x000fe4000001ff00 */
[----:B------:R-:W-:Y:S01]  /*08e0*/  CS2R R48, SRZ ;  /* 0x0000000000307805 */ /* 0x000fe2000001ff00 */
[----:B------:R4:W-:Y:S01]  /*08f0*/  STL [R1+0x80], RZ ;  /* 0x000080ff01007387 */ /* 0x0009e20000100800 */
[----:B------:R-:W-:Y:S01]  /*0900*/  ISETP.GE.AND P2, PT, R0, RZ, PT ;  /* 0x000000ff0000720c */ /* 0x000fe20003f46270 */
[----:B------:R-:W-:Y:S01]  /*0910*/  VIADD R0, R2, 0xff ;  /* 0x000000ff02007836 */ /* 0x000fe20000000000 */
[----:B------:R-:W-:Y:S01]  /*0920*/  CS2R R50, SRZ ;  /* 0x0000000000327805 */ /* 0x000fe2000001ff00 */
[----:B------:R4:W-:Y:S01]  /*0930*/  STL [R1+0x84], RZ ;  /* 0x000084ff01007387 */ /* 0x0009e20000100800 */
[----:B------:R-:W-:-:S02]  /*0940*/  CS2R R52, SRZ ;  /* 0x0000000000347805 */ /* 0x000fc4000001ff00 */
[----:B------:R-:W-:Y:S02]  /*0950*/  CS2R R54, SRZ ;  /* 0x0000000000367805 */ /* 0x000fe4000001ff00 */
[----:B------:R-:W-:Y:S01]  /*0960*/  CS2R R56, SRZ ;  /* 0x0000000000387805 */ /* 0x000fe2000001ff00 */
[----:B------:R-:W-:Y:S01]  /*0970*/  @P0 VIADD R5, R5, 0x1 ;  /* 0x0000000105050836 */ /* 0x000fe20000000000 */
[----:B------:R4:W-:Y:S01]  /*0980*/  STL [R1+0x88], RZ ;  /* 0x000088ff01007387 */ /* 0x0009e20000100800 */
[----:B------:R-:W-:Y:S02]  /*0990*/  CS2R R58, SRZ ;  /* 0x00000000003a7805 */ /* 0x000fe4000001ff00 */
[----:B------:R-:W-:Y:S01]  /*09a0*/  CS2R R60, SRZ ;  /* 0x00000000003c7805 */ /* 0x000fe2000001ff00 */
[----:B------:R-:W-:Y:S01]  /*09b0*/  IMAD.MOV.U32 R13, RZ, RZ, R5 ;  /* 0x000000ffff0d7224 */ /* 0x000fe200078e0005 */
[----:B------:R-:W-:Y:S01]  /*09c0*/  SHF.R.S32.HI R5, RZ, 0x1f, R0 ;  /* 0x0000001fff057819 */ /* 0x000fe20000011400 */
[----:B------:R4:W-:Y:S01]  /*09d0*/  STL [R1+0x8c], RZ ;  /* 0x00008cff01007387 */ /* 0x0009e20000100800 */
[----:B------:R-:W-:Y:S01]  /*09e0*/  CS2R R62, SRZ ;  /* 0x00000000003e7805 */ /* 0x000fe2000001ff00 */
[----:B------:R-:W-:Y:S01]  /*09f0*/  @!P2 IMAD.MOV R13, RZ, RZ, -R13 ;  /* 0x000000ffff0da224 */ /* 0x000fe200078e0a0d */
[----:B------:R-:W-:Y:S01]  /*0a00*/  LEA.HI R5, R5, R0, RZ, 0x8 ;  /* 0x0000000005057211 */ /* 0x000fe200078f40ff */
[----:B------:R4:W-:Y:S01]  /*0a10*/  STL [R1+0x90], RZ ;  /* 0x000090ff01007387 */ /* 0x0009e20000100800 */
[----:B------:R-:W-:-:S02]  /*0a20*/  @!P1 LOP3.LUT R13, RZ, R6, RZ, 0x33, !PT ;  /* 0x00000006ff0d9212 */ /* 0x000fc400078e33ff */
[----:B------:R-:W-:Y:S02]  /*0a30*/  CS2R R64, SRZ ;  /* 0x0000000000407805 */ /* 0x000fe4000001ff00 */
[----:B------:R-:W-:Y:S01]  /*0a40*/  CS2R R66, SRZ ;  /* 0x0000000000427805 */ /* 0x000fe2000001ff00 */
[----:B------:R4:W-:Y:S01]  /*0a50*/  STL [R1+0x94], RZ ;  /* 0x000094ff01007387 */ /* 0x0009e20000100800 */
[----:B------:R-:W-:Y:S01]  /*0a60*/  LEA.HI.SX32 R5, R5, -R13, 0x18 ;  /* 0x8000000d05057211 */ /* 0x000fe200078fc2ff */
[----:B------:R-:W-:Y:S01]  /*0a70*/  IMAD.MOV R8, RZ, RZ, -R13 ;  /* 0x000000ffff087224 */ /* 0x000fe200078e0a0d */
[----:B------:R-:W-:Y:S01]  /*0a80*/  CS2R R68, SRZ ;  /* 0x0000000000447805 */ /* 0x000fe2000001ff00 */
[----:B------:R4:W-:Y:S01]  /*0a90*/  STL [R1+0x98], RZ ;  /* 0x000098ff01007387 */ /* 0x0009e20000100800 */
[----:B------:R-:W-:Y:S01]  /*0aa0*/  VIMNMX R11, R5, 0x1, PT ;  /* 0x00000001050b7848 */ /* 0x000fe20003fe0100 */
[----:B------:R-:W-:Y:S01]  /*0ab0*/  IMAD R8, R6, R8, R7 ;  /* 0x0000000806087224 */ /* 0x000fe200078e0207 */
[----:B------:R-:W-:Y:S01]  /*0ac0*/  CS2R R70, SRZ ;  /* 0x0000000000467805 */ /* 0x000fe2000001ff00 */
[----:B------:R4:W-:Y:S01]  /*0ad0*/  STL [R1+0x9c], RZ ;  /* 0x00009cff01007387 */ /* 0x0009e20000100800 */
[----:B------:R-:W-:-:S02]  /*0ae0*/  IABS R9, R11 ;  /* 0x0000000b00097213 */ /* 0x000fc40000000000 */
[----:B------:R-:W-:Y:S02]  /*0af0*/  CS2R R72, SRZ ;  /* 0x0000000000487805 */ /* 0x000fe4000001ff00 */
[----:B------:R-:W-:Y:S01]  /*0b00*/  IABS R12, R11 ;  /* 0x0000000b000c7213 */ /* 0x000fe20000000000 */
[----:B------:R4:W-:Y:S01]  /*0b10*/  STL [R1+0xa0], RZ ;  /* 0x0000a0ff01007387 */ /* 0x0009e20000100800 */
[----:B------:R-:W1:Y:S01]  /*0b20*/  I2F.RP R0, R9 ;  /* 0x0000000900007306 */ /* 0x000e620000209400 */
        /* <DEDUP_REMOVED lines=9> */
[----:B0-----:R-:W-:Y:S01]  /*0bc0*/  LOP3.LUT R15, R230, 0x60, RZ, 0xc0, !PT ;  /* 0x00000060e60f7812 */ /* 0x001fe200078ec0ff */
[----:B------:R4:W-:Y:S01]  /*0bd0*/  STL [R1+0xac], RZ ;  /* 0x0000acff01007387 */ /* 0x0009e20000100800 */
[----:B-1----:R-:W0:Y:S03]  /*0be0*/  MUFU.RCP R0, R0 ;  /* 0x0000000000007308 */ /* 0x002e260000001000 */
[----:B------:R4:W-:Y:S04]  /*0bf0*/  STL [R1+0xb0], RZ ;  /* 0x0000b0ff01007387 */ /* 0x0009e80000100800 */
[----:B------:R4:W-:Y:S04]  /*0c00*/  STL [R1+0xb4], RZ ;  /* 0x0000b4ff01007387 */ /* 0x0009e80000100800 */
[----:B------:R4:W-:Y:S04]  /*0c10*/  STL [R1+0xb8], RZ ;  /* 0x0000b8ff01007387 */ /* 0x0009e80000100800 */
[----:B------:R4:W-:Y:S01]  /*0c20*/  STL [R1+0xbc], RZ ;  /* 0x0000bcff01007387 */ /* 0x0009e20000100800 */
[----:B0-----:R-:W-:-:S03]  /*0c30*/  VIADD R4, R0, 0xffffffe ;  /* 0x0ffffffe00047836 */ /* 0x001fc60000000000 */
[----:B------:R4:W-:Y:S01]  /*0c40*/  STL [R1+0xc0], RZ ;  /* 0x0000c0ff01007387 */ /* 0x0009e20000100800 */
[----:B------:R-:W-:Y:S01]  /*0c50*/  IMAD.MOV R0, RZ, RZ, -R12 ;  /* 0x000000ffff007224 */ /* 0x000fe200078e0a0c */
[----:B------:R0:W1:Y:S02]  /*0c60*/  F2I.FTZ.U32.TRUNC.NTZ R5, R4 ;  /* 0x0000000400057305 */ /* 0x000064000021f000 */
[----:B------:R4:W-:Y:S04]  /*0c70*/  STL [R1+0xc4], RZ ;  /* 0x0000c4ff01007387 */ /* 0x0009e80000100800 */
[----:B------:R4:W-:Y:S01]  /*0c80*/  STL [R1+0xc8], RZ ;  /* 0x0000c8ff01007387 */ /* 0x0009e20000100800 */
[----:B0-----:R-:W-:-:S03]  /*0c90*/  IMAD.MOV.U32 R4, RZ, RZ, RZ ;  /* 0x000000ffff047224 */ /* 0x001fc600078e00ff */
[----:B------:R4:W-:Y:S04]  /*0ca0*/  STL [R1+0xcc], RZ ;  /* 0x0000ccff01007387 */ /* 0x0009e80000100800 */
[----:B------:R4:W-:Y:S01]  /*0cb0*/  STL [R1+0xd0], RZ ;  /* 0x0000d0ff01007387 */ /* 0x0009e20000100800 */
[----:B-1----:R-:W-:-:S03]  /*0cc0*/  IMAD.MOV R10, RZ, RZ, -R5 ;  /* 0x000000ffff0a7224 */ /* 0x002fc600078e0a05 */
[----:B------:R4:W-:Y:S01]  /*0cd0*/  STL [R1+0xd4], RZ ;  /* 0x0000d4ff01007387 */ /* 0x0009e20000100800 */
[----:B------:R-:W-:Y:S01]  /*0ce0*/  IMAD.MOV.U32 R6, RZ, RZ, R10 ;  /* 0x000000ffff067224 */ /* 0x000fe200078e000a */
[----:B------:R-:W-:Y:S02]  /*0cf0*/  IABS R10, R8 ;  /* 0x00000008000a7213 */ /* 0x000fe40000000000 */
[----:B------:R4:W-:Y:S01]  /*0d00*/  STL [R1+0xd8], RZ ;  /* 0x0000d8ff01007387 */ /* 0x0009e20000100800 */
[----:B------:R-:W-:Y:S02]  /*0d10*/  IMAD R7, R6, R9, RZ ;  /* 0x0000000906077224 */ /* 0x000fe400078e02ff */
[----:B------:R-:W-:Y:S01]  /*0d20*/  IMAD.MOV.U32 R6, RZ, RZ, R10 ;  /* 0x000000ffff067224 */ /* 0x000fe200078e000a */
[----:B------:R4:W-:Y:S01]  /*0d30*/  STL [R1+0xdc], RZ ;  /* 0x0000dcff01007387 */ /* 0x0009e20000100800 */
[----:B------:R-:W-:Y:S01]  /*0d40*/  IMAD.HI.U32 R5, R5, R7, R4 ;  /* 0x0000000705057227 */ /* 0x000fe200078e0004 */
[----:B------:R-:W-:-:S02]  /*0d50*/  LOP3.LUT R4, R230, 0x7f, RZ, 0xc0, !PT ;  /* 0x0000007fe6047812 */ /* 0x000fc400078ec0ff */
[----:B------:R4:W-:Y:S03]  /*0d60*/  STL [R1+0xe0], RZ ;  /* 0x0000e0ff01007387 */ /* 0x0009e60000100800 */
[----:B------:R-:W-:Y:S01]  /*0d70*/  IMAD.HI.U32 R5, R5, R6, RZ ;  /* 0x0000000605057227 */ /* 0x000fe200078e00ff */
[----:B------:R4:W-:Y:S03]  /*0d80*/  STL [R1+0xe4], RZ ;  /* 0x0000e4ff01007387 */ /* 0x0009e60000100800 */
[----:B------:R-:W-:Y:S01]  /*0d90*/  IMAD R0, R5, R0, R6 ;  /* 0x0000000005007224 */ /* 0x000fe200078e0206 */
[----:B------:R4:W-:Y:S04]  /*0da0*/  STL [R1+0xe8], RZ ;  /* 0x0000e8ff01007387 */ /* 0x0009e80000100800 */
[----:B------:R-:W-:Y:S01]  /*0db0*/  ISETP.GT.U32.AND P1, PT, R9, R0, PT ;  /* 0x000000000900720c */ /* 0x000fe20003f24070 */
[----:B------:R4:W-:Y:S04]  /*0dc0*/  STL [R1+0xec], RZ ;  /* 0x0000ecff01007387 */ /* 0x0009e80000100800 */
[----:B------:R4:W-:Y:S04]  /*0dd0*/  STL [R1+0xf0], RZ ;  /* 0x0000f0ff01007387 */ /* 0x0009e80000100800 */
[----:B------:R4:W-:Y:S04]  /*0de0*/  STL [R1+0xf4], RZ ;  /* 0x0000f4ff01007387 */ /* 0x0009e80000100800 */
[----:B------:R-:W-:Y:S01]  /*0df0*/  @!P1 IMAD.IADD R0, R0, 0x1, -R9 ;  /* 0x0000000100009824 */ /* 0x000fe200078e0a09 */
[----:B------:R4:W-:Y:S01]  /*0e00*/  STL [R1+0xf8], RZ ;  /* 0x0000f8ff01007387 */ /* 0x0009e20000100800 */
[----:B------:R-:W-:Y:S01]  /*0e10*/  @!P1 VIADD R5, R5, 0x1 ;  /* 0x0000000105059836 */ /* 0x000fe20000000000 */
[----:B------:R-:W-:-:S02]  /*0e20*/  ISETP.NE.AND P1, PT, R11, RZ, PT ;  /* 0x000000ff0b00720c */ /* 0x000fc40003f25270 */
[----:B------:R-:W-:Y:S01]  /*0e30*/  ISETP.GE.U32.AND P0, PT, R0, R9, PT ;  /* 0x000000090000720c */ /* 0x000fe20003f06070 */
[----:B------:R4:W-:Y:S01]  /*0e40*/  STL [R1+0xfc], RZ ;  /* 0x0000fcff01007387 */ /* 0x0009e20000100800 */
[----:B------:R-:W-:-:S04]  /*0e50*/  LOP3.LUT R0, R8, R11, RZ, 0x3c, !PT ;  /* 0x0000000b08007212 */ /* 0x000fc800078e3cff */
[----:B------:R-:W-:-:S07]  /*0e60*/  ISETP.GE.AND P2, PT, R0, RZ, PT ;  /* 0x000000ff0000720c */ /* 0x000fce0003f46270 */
[----:B------:R-:W-:-:S06]  /*0e70*/  @P0 VIADD R5, R5, 0x1 ;  /* 0x0000000105050836 */ /* 0x000fcc0000000000 */
[----:B------:R-:W-:Y:S01]  /*0e80*/  @!P2 IMAD.MOV R5, RZ, RZ, -R5 ;  /* 0x000000ffff05a224 */ /* 0x000fe200078e0a05 */
[----:B------:R-:W-:-:S05]  /*0e90*/  @!P1 LOP3.LUT R5, RZ, R11, RZ, 0x33, !PT ;  /* 0x0000000bff059212 */ /* 0x000fca00078e33ff */
[----:B------:R-:W-:Y:S02]  /*0ea0*/  IMAD.MOV R0, RZ, RZ, -R5 ;  /* 0x000000ffff007224 */ /* 0x000fe400078e0a05 */
[----:B------:R-:W-:Y:S02]  /*0eb0*/  IMAD.SHL.U32 R12, R5, 0x80, RZ ;  /* 0x00000080050c7824 */ /* 0x000fe400078e00ff */
[----:B------:R-:W-:-:S04]  /*0ec0*/  IMAD R0, R11, R0, R8 ;  /* 0x000000000b007224 */ /* 0x000fc800078e0208 */
[----:B------:R-:W-:Y:S02]  /*0ed0*/  IMAD.IADD R13, R13, 0x1, R0 ;  /* 0x000000010d0d7824 */ /* 0x000fe400078e0200 */
[----:B------:R-:W0:Y:S02]  /*0ee0*/  LDC R0, c[0x0][0x230] ;  /* 0x00008c00ff007b82 */ /* 0x000e240000000800 */
[----:B------:R-:W-:-:S04]  /*0ef0*/  IMAD R13, R13, 0x100, R4 ;  /* 0x000001000d0d7824 */ /* 0x000fc800078e0204 */
[----:B------:R-:W-:Y:S02]  /*0f00*/  VIADD R14, R13, 0x80 ;  /* 0x000000800d0e7836 */ /* 0x000fe40000000000 */
[----:B0-----:R-:W-:-:S05]  /*0f10*/  VIADD R0, R0, 0x1f ;  /* 0x0000001f00007836 */ /* 0x001fca0000000000 */
[----:B------:R-:W-:-:S13]  /*0f20*/  ISETP.GE.AND P0, PT, R0, 0x20, PT ;  /* 0x000000200000780c */ /* 0x000fda0003f06270 */
[----:B----4-:R-:W-:Y:S05]  /*0f30*/  @!P0 BRA `(.L_x_0) ;  /* 0x0000008c006c8947 */ /* 0x010fea0003800000 */
[----:B------:R-:W-:Y:S01]  /*0f40*/  IABS R19, R2 ;  /* 0x0000000200137213 */ /* 0x000fe20000000000 */
[----:B------:R-:W-:Y:S01]  /*0f50*/  ULDC UR4, c[0x0][0x240] ;  /* 0x0000900000047ab9 */ /* 0x000fe20000000800 */
[----:B------:R-:W-:Y:S01]  /*0f60*/  IABS R6, R3 ;  /* 0x0000000300067213 */ /* 0x000fe20000000000 */
[----:B------:R-:W-:Y:S01]  /*0f70*/  ULDC.64 UR8, c[0x0][0x218] ;  /* 0x0000860000087ab9 */ /* 0x000fe20000000a00 */
[----:B------:R-:W0:Y:S01]  /*0f80*/  I2F.RP R5, R19 ;  /* 0x0000001300057306 */ /* 0x000e220000209400 */
[----:B------:R-:W-:Y:S01]  /*0f90*/  LEA.HI R20, R15, R12, RZ, 0x1b ;  /* 0x0000000c0f147211 */ /* 0x000fe200078fd8ff */
[----:B------:R-:W-:Y:S01]  /*0fa0*/  ULDC UR10, c[0x0][0x234] ;  /* 0x00008d00000a7ab9 */ /* 0x000fe20000000800 */
[----:B------:R-:W-:Y:S01]  /*0fb0*/  ISETP.GE.AND P2, PT, R14, RZ, PT ;  /* 0x000000ff0e00720c */ /* 0x000fe20003f46270 */
[----:B------:R-:W-:Y:S01]  /*0fc0*/  USHF.R.U32.HI UR13, URZ, 0x4, UR12 ;  /* 0x000000043f0d7899 */ /* 0x000fe2000801160c */
[----:B------:R-:W-:Y:S01]  /*0fd0*/  IABS R73, R20 ;  /* 0x0000001400497213 */ /* 0x000fe20000000000 */
[C---:B------:R-:W-:Y:S01]  /*0fe0*/  VIADD R17, R20.reuse, 0x7c ;  /* 0x0000007c14117836 */ /* 0x040fe20000000000 */
[----:B------:R-:W-:Y:S01]  /*0ff0*/  ULDC UR7, c[0x0][0x23c] ;  /* 0x00008f0000077ab9 */ /* 0x000fe20000000800 */
[----:B------:R-:W1:Y:S01]  /*1000*/  I2F.RP R7, R6 ;  /* 0x0000000600077306 */ /* 0x000e620000209400 */
[C---:B------:R-:W-:Y:S01]  /*1010*/  VIADD R18, R20.reuse, 0x78 ;  /* 0x0000007814127836 */ /* 0x040fe20000000000 */
[----:B------:R-:W-:Y:S01]  /*1020*/  USGXT.U32 UR13, UR13, 0xe ;  /* 0x0000000e0d0d789a */ /* 0x000fe20008000000 */
[C---:B------:R-:W-:Y:S01]  /*1030*/  VIADD R21, R20.reuse, 0x74 ;  /* 0x0000007414157836 */ /* 0x040fe20000000000 */
[----:B------:R-:W-:Y:S01]  /*1040*/  ISETP.GE.AND P4, PT, R17, RZ, PT ;  /* 0x000000ff1100720c */ /* 0x000fe20003f86270 */
[C---:B------:R-:W-:Y:S01]  /*1050*/  VIADD R22, R20.reuse, 0x50 ;  /* 0x0000005014167836 */ /* 0x040fe20000000000 */
[----:B------:R-:W-:Y:S01]  /*1060*/  IABS R15, R18 ;  /* 0x00000012000f7213 */ /* 0x000fe20000000000 */
[C---:B------:R-:W-:Y:S01]  /*1070*/  VIADD R26, R20.reuse, 0x44 ;  /* 0x00000044141a7836 */ /* 0x040fe20000000000 */
[----:B0-----:R-:W0:Y:S01]  /*1080*/  MUFU.RCP R5, R5 ;  /* 0x0000000500057308 */ /* 0x001e220000001000 */
[----:B------:R-:W-:Y:S01]  /*1090*/  IABS R16, R21 ;  /* 0x0000001500107213 */ /* 0x000fe20000000000 */
[----:B------:R-:W-:Y:S01]  /*10a0*/  VIADD R24, R20, 0x48 ;  /* 0x0000004814187836 */ /* 0x000fe20000000000 */
[----:B------:R-:W-:Y:S01]  /*10b0*/  ISETP.GE.AND P5, PT, R18, RZ, PT ;  /* 0x000000ff1200720c */ /* 0x000fe20003fa6270 */
[C---:B------:R-:W-:Y:S01]  /*10c0*/  VIADD R18, R20.reuse, 0x6c ;  /* 0x0000006c14127836 */ /* 0x040fe20000000000 */
[----:B------:R-:W-:Y:S01]  /*10d0*/  ISETP.GE.AND P6, PT, R21, RZ, PT ;  /* 0x000000ff1500720c */ /* 0x000fe20003fc6270 */
[C---:B------:R-:W-:Y:S01]  /*10e0*/  VIADD R28, R20.reuse, 0x18 ;  /* 0x00000018141c7836 */ /* 0x040fe20000000000 */
[----:B------:R-:W-:Y:S01]  /*10f0*/  IABS R33, R22 ;  /* 0x0000001600217213 */ /* 0x000fe20000000000 */
[----:B-1----:R-:W1:Y:S01]  /*1100*/  MUFU.RCP R7, R7 ;  /* 0x0000000700077308 */ /* 0x002e620000001000 */
[----:B------:R-:W-:Y:S01]  /*1110*/  IABS R39, R26 ;  /* 0x0000001a00277213 */ /* 0x000fe20000000000 */
[C---:B------:R-:W-:Y:S01]  /*1120*/  VIADD R30, R20.reuse, 0x14 ;  /* 0x00000014141e7836 */ /* 0x040fe20000000000 */
[----:B------:R-:W-:Y:S01]  /*1130*/  IABS R37, R24 ;  /* 0x0000001800257213 */ /* 0x000fe20000000000 */
[C---:B------:R-:W-:Y:S01]  /*1140*/  VIADD R32, R20.reuse, 0x10 ;  /* 0x0000001014207836 */ /* 0x040fe20000000000 */
[----:B------:R-:W-:Y:S01]  /*1150*/  IABS R61, R28 ;  /* 0x0000001c003d7213 */ /* 0x000fe20000000000 */
[C---:B------:R-:W-:Y:S01]  /*1160*/  VIADD R36, R20.reuse, 0x8 ;  /* 0x0000000814247836 */ /* 0x040fe20000000000 */
[----:B------:R-:W-:Y:S01]  /*1170*/  IABS R63, R30 ;  /* 0x0000001e003f7213 */ /* 0x000fe20000000000 */
[C---:B------:R-:W-:Y:S01]  /*1180*/  VIADD R34, R20.reuse, 0xc ;  /* 0x0000000c14227836 */ /* 0x040fe20000000000 */
[----:B------:R-:W-:Y:S01]  /*1190*/  IABS R65, R32 ;  /* 0x0000002000417213 */ /* 0x000fe20000000000 */
[----:B0-----:R-:W-:Y:S01]  /*11a0*/  VIADD R8, R5, 0xffffffe ;  /* 0x0ffffffe05087836 */ /* 0x001fe20000000000 */
[----:B------:R-:W-:Y:S01]  /*11b0*/  IABS R69, R36 ;  /* 0x0000002400457213 */ /* 0x000fe20000000000 */
[----:B------:R-:W-:Y:S01]  /*11c0*/  VIADD R38, R20, 0x4 ;  /* 0x0000000414267836 */ /* 0x000fe20000000000 */
[----:B------:R-:W-:Y:S01]  /*11d0*/  IABS R67, R34 ;  /* 0x0000002200437213 */ /* 0x000fe20000000000 */
[----:B------:R0:W2:Y:S01]  /*11e0*/  F2I.FTZ.U32.TRUNC.NTZ R9, R8 ;  /* 0x0000000800097305 */ /* 0x0000a2000021f000 */
[----:B------:R-:W-:Y:S01]  /*11f0*/  UIADD3 UR5, UR12, 0x2000, URZ ;  /* 0x000020000c057890 */ /* 0x000fe2000fffe03f */
[----:B------:R-:W-:Y:S01]  /*1200*/  CS2R R152, SRZ ;  /* 0x0000000000987805 */ /* 0x000fe2000001ff00 */
[----:B-1----:R-:W-:Y:S01]  /*1210*/  VIADD R4, R7, 0xffffffe ;  /* 0x0ffffffe07047836 */ /* 0x002fe20000000000 */
[----:B------:R-:W-:Y:S01]  /*1220*/  IABS R71, R38 ;  /* 0x0000002600477213 */ /* 0x000fe20000000000 */
[----:B------:R-:W-:Y:S01]  /*1230*/  ULDC UR11, c[0x0][0x230] ;  /* 0x00008c00000b7ab9 */ /* 0x000fe20000000800 */
[----:B------:R-:W-:Y:S01]  /*1240*/  ULDC UR18, c[0x0][0x210] ;  /* 0x0000840000127ab9 */ /* 0x000fe20000000800 */
[----:B------:R-:W-:Y:S01]  /*1250*/  USHF.L.U32 UR24, UR7, 0x5, URZ ;  /* 0x0000000507187899 */ /* 0x000fe2000800063f */
[----:B------:R1:W3:Y:S01]  /*1260*/  F2I.FTZ.U32.TRUNC.NTZ R5, R4 ;  /* 0x0000000400057305 */ /* 0x0002e2000021f000 */
[----:B0-----:R-:W-:Y:S01]  /*1270*/  IMAD.MOV.U32 R8, RZ, RZ, RZ ;  /* 0x000000ffff087224 */ /* 0x001fe200078e00ff */
[----:B------:R-:W-:Y:S01]  /*1280*/  USHF.R.U32.HI UR5, URZ, 0x4, UR5 ;  /* 0x000000043f057899 */ /* 0x000fe20008011605 */
[----:B------:R-:W-:-:S02]  /*1290*/  CS2R R154, SRZ ;  /* 0x00000000009a7805 */ /* 0x000fc4000001ff00 */
[----:B------:R-:W-:Y:S02]  /*12a0*/  CS2R R156, SRZ ;  /* 0x00000000009c7805 */ /* 0x000fe4000001ff00 */
[----:B------:R-:W-:Y:S02]  /*12b0*/  CS2R R158, SRZ ;  /* 0x00000000009e7805 */ /* 0x000fe4000001ff00 */
[----:B------:R-:W-:Y:S01]  /*12c0*/  CS2R R160, SRZ ;  /* 0x0000000000a07805 */ /* 0x000fe2000001ff00 */
[----:B--2---:R-:W-:Y:S01]  /*12d0*/  IMAD.MOV R10, RZ, RZ, -R9 ;  /* 0x000000ffff0a7224 */ /* 0x004fe200078e0a09 */
[----:B------:R-:W-:Y:S01]  /*12e0*/  CS2R R162, SRZ ;  /* 0x0000000000a27805 */ /* 0x000fe2000001ff00 */
[----:B-1----:R-:W-:Y:S01]  /*12f0*/  IMAD.MOV.U32 R4, RZ, RZ, RZ ;  /* 0x000000ffff047224 */ /* 0x002fe200078e00ff */
[----:B------:R-:W-:Y:S01]  /*1300*/  CS2R R164, SRZ ;  /* 0x0000000000a47805 */ /* 0x000fe2000001ff00 */
[----:B------:R-:W-:Y:S01]  /*1310*/  IMAD R11, R10, R19, RZ ;  /* 0x000000130a0b7224 */ /* 0x000fe200078e02ff */
[----:B------:R-:W-:-:S02]  /*1320*/  IABS R10, R14 ;  /* 0x0000000e000a7213 */ /* 0x000fc40000000000 */
[----:B------:R-:W-:Y:S02]  /*1330*/  CS2R R166, SRZ ;  /* 0x0000000000a67805 */ /* 0x000fe4000001ff00 */
[----:B------:R-:W-:Y:S01]  /*1340*/  CS2R R168, SRZ ;  /* 0x0000000000a87805 */ /* 0x000fe2000001ff00 */
[----:B------:R-:W-:Y:S01]  /*1350*/  IMAD.HI.U32 R9, R9, R11, R8 ;  /* 0x0000000b09097227 */ /* 0x000fe200078e0008 */
[----:B------:R-:W-:Y:S02]  /*1360*/  IABS R11, R13 ;  /* 0x0000000d000b7213 */ /* 0x000fe40000000000 */
[----:B------:R-:W-:Y:S02]  /*1370*/  CS2R R170, SRZ ;  /* 0x0000000000aa7805 */ /* 0x000fe4000001ff00 */
[----:B------:R-:W-:Y:S01]  /*1380*/  CS2R R172, SRZ ;  /* 0x0000000000ac7805 */ /* 0x000fe2000001ff00 */
[----:B------:R-:W-:Y:S01]  /*1390*/  IMAD.MOV.U32 R8, RZ, RZ, R10 ;  /* 0x000000ffff087224 */ /* 0x000fe200078e000a */
[----:B------:R-:W-:Y:S01]  /*13a0*/  CS2R R174, SRZ ;  /* 0x0000000000ae7805 */ /* 0x000fe2000001ff00 */
[----:B------:R-:W-:Y:S01]  /*13b0*/  IMAD.MOV.U32 R10, RZ, RZ, R11 ;  /* 0x000000ffff0a7224 */ /* 0x000fe200078e000b */
[----:B------:R-:W-:Y:S01]  /*13c0*/  CS2R R176, SRZ ;  /* 0x0000000000b07805 */ /* 0x000fe2000001ff00 */
[----:B------:R-:W-:Y:S01]  /*13d0*/  IMAD.HI.U32 R7, R9, R8, RZ ;  /* 0x0000000809077227 */ /* 0x000fe200078e00ff */
[----:B------:R-:W-:-:S02]  /*13e0*/  CS2R R178, SRZ ;  /* 0x0000000000b27805 */ /* 0x000fc4000001ff00 */
[----:B------:R-:W-:Y:S02]  /*13f0*/  CS2R R180, SRZ ;  /* 0x0000000000b47805 */ /* 0x000fe4000001ff00 */
[----:B------:R-:W-:Y:S01]  /*1400*/  CS2R R182, SRZ ;  /* 0x0000000000b67805 */ /* 0x000fe2000001ff00 */
[----:B------:R-:W-:Y:S01]  /*1410*/  IMAD.HI.U32 R9, R9, R10, RZ ;  /* 0x0000000a09097227 */ /* 0x000fe200078e00ff */
[----:B------:R-:W-:Y:S02]  /*1420*/  CS2R R184, SRZ ;  /* 0x0000000000b87805 */ /* 0x000fe4000001ff00 */
[----:B------:R-:W-:Y:S02]  /*1430*/  CS2R R186, SRZ ;  /* 0x0000000000ba7805 */ /* 0x000fe4000001ff00 */
[----:B------:R-:W-:Y:S01]  /*1440*/  CS2R R188, SRZ ;  /* 0x0000000000bc7805 */ /* 0x000fe2000001ff00 */
[----:B------:R-:W-:Y:S01]  /*1450*/  IMAD.MOV R9, RZ, RZ, -R9 ;  /* 0x000000ffff097224 */ /* 0x000fe200078e0a09 */
[----:B------:R-:W-:Y:S01]  /*1460*/  CS2R R190, SRZ ;  /* 0x0000000000be7805 */ /* 0x000fe2000001ff00 */
[----:B------:R-:W-:Y:S01]  /*1470*/  IMAD.MOV R7, RZ, RZ, -R7 ;  /* 0x000000ffff077224 */ /* 0x000fe200078e0a07 */
[----:B------:R-:W-:Y:S01]  /*1480*/  CS2R R192, SRZ ;  /* 0x0000000000c07805 */ /* 0x000fe2000001ff00 */
[C---:B------:R-:W-:Y:S01]  /*1490*/  IMAD R10, R19.reuse, R9, R10 ;  /* 0x00000009130a7224 */ /* 0x040fe200078e020a */
[----:B------:R-:W-:Y:S01]  /*14a0*/  IABS R9, R17 ;  /* 0x0000001100097213 */ /* 0x000fe20000000000 */
[C---:B------:R-:W-:Y:S01]  /*14b0*/  IMAD R8, R19.reuse, R7, R8 ;  /* 0x0000000713087224 */ /* 0x040fe200078e0208 */
[----:B------:R-:W-:Y:S01]  /*14c0*/  CS2R R194, SRZ ;  /* 0x0000000000c27805 */ /* 0x000fe2000001ff00 */
[----:B---3--:R-:W-:Y:S01]  /*14d0*/  IMAD.MOV R11, RZ, RZ, -R5 ;  /* 0x000000ffff0b7224 */ /* 0x008fe200078e0a05 */
[----:B------:R-:W-:-:S02]  /*14e0*/  ISETP.GT.U32.AND P1, PT, R19, R10, PT ;  /* 0x0000000a1300720c */ /* 0x000fc40003f24070 */
[----:B------:R-:W-:Y:S02]  /*14f0*/  CS2R R196, SRZ ;  /* 0x0000000000c47805 */ /* 0x000fe4000001ff00 */
[----:B------:R-:W-:Y:S01]  /*1500*/  ISETP.GT.U32.AND P0, PT, R19, R8, PT ;  /* 0x000000081300720c */ /* 0x000fe20003f04070 */
[----:B------:R-:W-:Y:S01]  /*1510*/  IMAD.MOV.U32 R7, RZ, RZ, R11 ;  /* 0x000000ffff077224 */ /* 0x000fe200078e000b */
[----:B------:R-:W-:Y:S02]  /*1520*/  CS2R R198, SRZ ;  /* 0x0000000000c67805 */ /* 0x000fe4000001ff00 */
[----:B------:R-:W-:Y:S02]  /*1530*/  CS2R R200, SRZ ;  /* 0x0000000000c87805 */ /* 0x000fe4000001ff00 */
[----:B------:R-:W-:Y:S01]  /*1540*/  CS2R R202, SRZ ;  /* 0x0000000000ca7805 */ /* 0x000fe2000001ff00 */
[----:B------:R-:W-:Y:S01]  /*1550*/  IMAD R7, R7, R6, RZ ;  /* 0x0000000607077224 */ /* 0x000fe200078e02ff */
[----:B------:R-:W-:-:S02]  /*1560*/  CS2R R204, SRZ ;  /* 0x0000000000cc7805 */ /* 0x000fc4000001ff00 */
[----:B------:R-:W-:Y:S02]  /*1570*/  CS2R R206, SRZ ;  /* 0x0000000000ce7805 */ /* 0x000fe4000001ff00 */
[----:B------:R-:W-:Y:S01]  /*1580*/  CS2R R208, SRZ ;  /* 0x0000000000d07805 */ /* 0x000fe2000001ff00 */
[----:B------:R-:W-:Y:S01]  /*1590*/  IMAD.HI.U32 R7, R5, R7, R4 ;  /* 0x0000000705077227 */ /* 0x000fe200078e0004 */
[----:B------:R-:W-:Y:S02]  /*15a0*/  CS2R R210, SRZ ;  /* 0x0000000000d27805 */ /* 0x000fe4000001ff00 */
[----:B------:R-:W-:Y:S02]  /*15b0*/  CS2R R212, SRZ ;  /* 0x0000000000d47805 */ /* 0x000fe4000001ff00 */
[----:B------:R-:W-:Y:S01]  /*15c0*/  CS2R R214, SRZ ;  /* 0x0000000000d67805 */ /* 0x000fe2000001ff00 */
[--C-:B------:R-:W-:Y:S01]  /*15d0*/  @!P1 IMAD.IADD R10, R10, 0x1, -R19.reuse ;  /* 0x000000010a0a9824 */ /* 0x100fe200078e0a13 */
[----:B------:R-:W-:Y:S01]  /*15e0*/  CS2R R88, SRZ ;  /* 0x0000000000587805 */ /* 0x000fe2000001ff00 */
[----:B------:R-:W-:Y:S01]  /*15f0*/  @!P0 IMAD.IADD R8, R8, 0x1, -R19 ;  /* 0x0000000108088824 */ /* 0x000fe200078e0a13 */
[----:B------:R-:W-:Y:S01]  /*1600*/  CS2R R90, SRZ ;  /* 0x00000000005a7805 */ /* 0x000fe2000001ff00 */
[----:B------:R-:W-:Y:S01]  /*1610*/  IMAD.HI.U32 R4, R7, R9, RZ ;  /* 0x0000000907047227 */ /* 0x000fe200078e00ff */
[----:B------:R-:W-:-:S02]  /*1620*/  ISETP.GT.U32.AND P3, PT, R19, R10, PT ;  /* 0x0000000a1300720c */ /* 0x000fc40003f64070 */
[----:B------:R-:W-:Y:S02]  /*1630*/  CS2R R92, SRZ ;  /* 0x00000000005c7805 */ /* 0x000fe4000001ff00 */
[----:B------:R-:W-:Y:S01]  /*1640*/  ISETP.GT.U32.AND P0, PT, R19, R8, PT ;  /* 0x000000081300720c */ /* 0x000fe20003f04070 */
[C---:B------:R-:W-:Y:S01]  /*1650*/  IMAD.HI.U32 R5, R7.reuse, R15, RZ ;  /* 0x0000000f07057227 */ /* 0x040fe200078e00ff */
[----:B------:R-:W-:Y:S02]  /*1660*/  CS2R R94, SRZ ;  /* 0x00000000005e7805 */ /* 0x000fe4000001ff00 */
[----:B------:R-:W-:Y:S02]  /*1670*/  CS2R R96, SRZ ;  /* 0x0000000000607805 */ /* 0x000fe4000001ff00 */
[----:B------:R-:W-:Y:S01]  /*1680*/  CS2R R98, SRZ ;  /* 0x0000000000627805 */ /* 0x000fe2000001ff00 */
[----:B------:R-:W-:Y:S01]  /*1690*/  IMAD.MOV R11, RZ, RZ, -R4 ;  /* 0x000000ffff0b7224 */ /* 0x000fe200078e0a04 */
[----:B------:R-:W-:Y:S01]  /*16a0*/  CS2R R100, SRZ ;  /* 0x0000000000647805 */ /* 0x000fe2000001ff00 */
[----:B------:R-:W-:Y:S01]  /*16b0*/  IMAD.MOV R5, RZ, RZ, -R5 ;  /* 0x000000ffff057224 */ /* 0x000fe200078e0a05 */
[----:B------:R-:W-:Y:S01]  /*16c0*/  CS2R R102, SRZ ;  /* 0x0000000000667805 */ /* 0x000fe2000001ff00 */
[----:B------:R-:W-:Y:S01]  /*16d0*/  IMAD.HI.U32 R4, R7, R16, RZ ;  /* 0x0000001007047227 */ /* 0x000fe200078e00ff */
[----:B------:R-:W-:-:S02]  /*16e0*/  CS2R R104, SRZ ;  /* 0x0000000000687805 */ /* 0x000fc4000001ff00 */
[----:B------:R-:W-:Y:S02]  /*16f0*/  CS2R R106, SRZ ;  /* 0x00000000006a7805 */ /* 0x000fe4000001ff00 */
[----:B------:R-:W-:Y:S01]  /*1700*/  CS2R R108, SRZ ;  /* 0x00000000006c7805 */ /* 0x000fe2000001ff00 */
[----:B------:R-:W-:Y:S01]  /*1710*/  @!P3 IMAD.IADD R10, R10, 0x1, -R19 ;  /* 0x000000010a0ab824 */ /* 0x000fe200078e0a13 */
[----:B------:R-:W-:Y:S01]  /*1720*/  ISETP.GE.AND P3, PT, R13, RZ, PT ;  /* 0x000000ff0d00720c */ /* 0x000fe20003f66270 */
[C---:B------:R-:W-:Y:S01]  /*1730*/  IMAD R9, R6.reuse, R11, R9 ;  /* 0x0000000b06097224 */ /* 0x040fe200078e0209 */
[----:B------:R-:W-:Y:S01]  /*1740*/  CS2R R110, SRZ ;  /* 0x00000000006e7805 */ /* 0x000fe2000001ff00 */
[C---:B------:R-:W-:Y:S01]  /*1750*/  IMAD R11, R6.reuse, R5, R15 ;  /* 0x00000005060b7224 */ /* 0x040fe200078e020f */
[----:B------:R-:W-:Y:S01]  /*1760*/  LOP3.LUT R5, RZ, R2, RZ, 0x33, !PT ;  /* 0x00000002ff057212 */ /* 0x000fe200078e33ff */
[----:B------:R-:W-:Y:S01]  /*1770*/  IMAD.MOV R17, RZ, RZ, -R4 ;  /* 0x000000ffff117224 */ /* 0x000fe200078e0a04 */
[----:B------:R-:W-:Y:S01]  /*1780*/  ISETP.GT.U32.AND P1, PT, R6, R9, PT ;  /* 0x000000090600720c */ /* 0x000fe20003f24070 */
[----:B------:R-:W-:Y:S01]  /*1790*/  @!P0 IMAD.IADD R8, R8, 0x1, -R19 ;  /* 0x0000000108088824 */ /* 0x000fe200078e0a13 */
[C---:B------:R-:W-:Y:S01]  /*17a0*/  ISETP.GT.U32.AND P0, PT, R6.reuse, R11, PT ;  /* 0x0000000b0600720c */ /* 0x040fe20003f04070 */
[----:B------:R-:W-:Y:S01]  /*17b0*/  IMAD R15, R6, R17, R16 ;  /* 0x00000011060f7224 */ /* 0x000fe200078e0210 */
[----:B------:R-:W-:Y:S01]  /*17c0*/  IABS R19, R18 ;  /* 0x0000001200137213 */ /* 0x000fe20000000000 */
[----:B------:R-:W-:Y:S01]  /*17d0*/  VIADD R16, R20, 0x70 ;  /* 0x0000007014107836 */ /* 0x000fe20000000000 */
[----:B------:R-:W-:Y:S01]  /*17e0*/  CS2R R112, SRZ ;  /* 0x0000000000707805 */ /* 0x000fe2000001ff00 */
[----:B------:R-:W-:Y:S01]  /*17f0*/  @!P3 IMAD.MOV R10, RZ, RZ, -R10 ;  /* 0x000000ffff0ab224 */ /* 0x000fe200078e0a0a */
[----:B------:R-:W-:Y:S01]  /*1800*/  ISETP.GT.U32.AND P3, PT, R6, R15, PT ;  /* 0x0000000f0600720c */ /* 0x000fe20003f64070 */
[----:B------:R-:W-:Y:S01]  /*1810*/  IMAD.MOV.U32 R4, RZ, RZ, R8 ;  /* 0x000000ffff047224 */ /* 0x000fe200078e0008 */
[----:B------:R-:W-:Y:S01]  /*1820*/  IABS R17, R16 ;  /* 0x0000001000117213 */ /* 0x000fe20000000000 */
[----:B------:R-:W-:Y:S01]  /*1830*/  IMAD.HI.U32 R8, R7, R19, RZ ;  /* 0x0000001307087227 */ /* 0x000fe200078e00ff */
[----:B------:R-:W-:-:S02]  /*1840*/  CS2R R114, SRZ ;  /* 0x0000000000727805 */ /* 0x000fc4000001ff00 */
[----:B------:R-:W-:Y:S02]  /*1850*/  CS2R R116, SRZ ;  /* 0x0000000000747805 */ /* 0x000fe4000001ff00 */
[----:B------:R-:W-:Y:S01]  /*1860*/  CS2R R118, SRZ ;  /* 0x0000000000767805 */ /* 0x000fe2000001ff00 */
[--C-:B------:R-:W-:Y:S01]  /*1870*/  @!P0 IMAD.IADD R11, R11, 0x1, -R6.reuse ;  /* 0x000000010b0b8824 */ /* 0x100fe200078e0a06 */
[----:B------:R-:W-:Y:S01]  /*1880*/  CS2R R120, SRZ ;  /* 0x0000000000787805 */ /* 0x000fe2000001ff00 */
[----:B------:R-:W-:Y:S01]  /*1890*/  @!P1 IMAD.IADD R9, R9, 0x1, -R6 ;  /* 0x0000000109099824 */ /* 0x000fe200078e0a06 */
[----:B------:R-:W-:Y:S01]  /*18a0*/  ISETP.NE.AND P1, PT, R2, RZ, PT ;  /* 0x000000ff0200720c */ /* 0x000fe20003f25270 */
[----:B------:R-:W-:Y:S01]  /*18b0*/  IMAD.HI.U32 R2, R7, R17, RZ ;  /* 0x0000001107027227 */ /* 0x000fe200078e00ff */
[----:B------:R-:W-:Y:S02]  /*18c0*/  ISETP.GT.U32.AND P0, PT, R6, R11, PT ;  /* 0x0000000b0600720c */ /* 0x000fe40003f04070 */
[----:B------:R-:W-:-:S02]  /*18d0*/  CS2R R122, SRZ ;  /* 0x00000000007a7805 */ /* 0x000fc4000001ff00 */
[----:B------:R-:W-:Y:S01]  /*18e0*/  CS2R R124, SRZ ;  /* 0x00000000007c7805 */ /* 0x000fe2000001ff00 */
[----:B------:R-:W-:Y:S01]  /*18f0*/  @!P3 IMAD.IADD R15, R15, 0x1, -R6 ;  /* 0x000000010f0fb824 */ /* 0x000fe200078e0a06 */
[----:B------:R-:W-:Y:S01]  /*1900*/  CS2R R126, SRZ ;  /* 0x00000000007e7805 */ /* 0x000fe2000001ff00 */
[----:B------:R-:W-:Y:S01]  /*1910*/  IMAD.MOV R2, RZ, RZ, -R2 ;  /* 0x000000ffff027224 */ /* 0x000fe200078e0a02 */
[----:B------:R-:W-:Y:S01]  /*1920*/  CS2R R128, SRZ ;  /* 0x0000000000807805 */ /* 0x000fe2000001ff00 */
[----:B------:R-:W-:Y:S01]  /*1930*/  @!P2 IMAD.MOV R4, RZ, RZ, -R4 ;  /* 0x000000ffff04a224 */ /* 0x000fe200078e0a04 */
[C---:B------:R-:W-:Y:S01]  /*1940*/  ISETP.GT.U32.AND P3, PT, R6.reuse, R15, PT ;  /* 0x0000000f0600720c */ /* 0x040fe20003f64070 */
[C---:B------:R-:W-:Y:S01]  /*1950*/  IMAD R17, R6.reuse, R2, R17 ;  /* 0x0000000206117224 */ /* 0x040fe200078e0211 */
[C---:B------:R-:W-:Y:S01]  /*1960*/  ISETP.GT.U32.AND P2, PT, R6.reuse, R9, PT ;  /* 0x000000090600720c */ /* 0x040fe20003f44070 */
[----:B------:R-:W-:Y:S01]  /*1970*/  IMAD.MOV R8, RZ, RZ, -R8 ;  /* 0x000000ffff087224 */ /* 0x000fe200078e0a08 */
[----:B------:R-:W-:Y:S01]  /*1980*/  SEL R4, R5, R4, !P1 ;  /* 0x0000000405047207 */ /* 0x000fe20004800000 */
[--C-:B------:R-:W-:Y:S01]  /*1990*/  @!P0 IMAD.IADD R11, R11, 0x1, -R6.reuse ;  /* 0x000000010b0b8824 */ /* 0x100fe200078e0a06 */
[C---:B------:R-:W-:Y:S01]  /*19a0*/  ISETP.GT.U32.AND P0, PT, R6.reuse, R17, PT ;  /* 0x000000110600720c */ /* 0x040fe20003f04070 */
[----:B------:R-:W-:Y:S01]  /*19b0*/  IMAD R19, R6, R8, R19 ;  /* 0x0000000806137224 */ /* 0x000fe200078e0213 */
[----:B------:R-:W-:Y:S01]  /*19c0*/  SEL R5, R5, R10, !P1 ;  /* 0x0000000a05057207 */ /* 0x000fe20004800000 */
[----:B------:R-:W-:Y:S01]  /*19d0*/  VIADD R2, R20, 0x68 ;  /* 0x0000006814027836 */ /* 0x000fe20000000000 */
[----:B------:R-:W-:Y:S01]  /*19e0*/  ISETP.GE.AND P1, PT, R16, RZ, PT ;  /* 0x000000ff1000720c */ /* 0x000fe20003f26270 */
[----:B------:R-:W-:Y:S01]  /*19f0*/  VIADD R10, R20, 0x60 ;  /* 0x00000060140a7836 */ /* 0x000fe20000000000 */
[----:B------:R-:W-:Y:S01]  /*1a00*/  CS2R R130, SRZ ;  /* 0x0000000000827805 */ /* 0x000fe2000001ff00 */
[--C-:B------:R-:W-:Y:S01]  /*1a10*/  @!P3 IMAD.IADD R15, R15, 0x1, -R6.reuse ;  /* 0x000000010f0fb824 */ /* 0x100fe200078e0a06 */
[----:B------:R-:W-:Y:S01]  /*1a20*/  IABS R21, R2 ;  /* 0x0000000200157213 */ /* 0x000fe20000000000 */
[--C-:B------:R-:W-:Y:S01]  /*1a30*/  @!P2 IMAD.IADD R9, R9, 0x1, -R6.reuse ;  /* 0x000000010909a824 */ /* 0x100fe200078e0a06 */
[----:B------:R-:W-:Y:S01]  /*1a40*/  ISETP.GE.AND P3, PT, R10, RZ, PT ;  /* 0x000000ff0a00720c */ /* 0x000fe20003f66270 */
[----:B------:R-:W-:Y:S01]  /*1a50*/  @!P6 IMAD.MOV R15, RZ, RZ, -R15 ;  /* 0x000000ffff0fe224 */ /* 0x000fe200078e0a0f */
[----:B------:R-:W-:Y:S01]  /*1a60*/  ISETP.GT.U32.AND P6, PT, R6, R19, PT ;  /* 0x000000130600720c */ /* 0x000fe20003fc4070 */
[----:B------:R-:W-:Y:S01]  /*1a70*/  @!P0 IMAD.IADD R17, R17, 0x1, -R6 ;  /* 0x0000000111118824 */ /* 0x000fe200078e0a06 */
[----:B------:R-:W-:Y:S01]  /*1a80*/  IABS R25, R10 ;  /* 0x0000000a00197213 */ /* 0x000fe20000000000 */
[----:B------:R-:W-:Y:S01]  /*1a90*/  @!P4 IMAD.MOV R9, RZ, RZ, -R9 ;  /* 0x000000ffff09c224 */ /* 0x000fe200078e0a09 */
[----:B------:R-:W-:Y:S01]  /*1aa0*/  ISETP.GE.AND P4, PT, R2, RZ, PT ;  /* 0x000000ff0200720c */ /* 0x000fe20003f86270 */
[----:B------:R-:W-:Y:S01]  /*1ab0*/  VIADD R8, R20, 0x64 ;  /* 0x0000006414087836 */ /* 0x000fe20000000000 */
[----:B------:R-:W-:Y:S01]  /*1ac0*/  ISETP.GT.U32.AND P0, PT, R6, R17, PT ;  /* 0x000000110600720c */ /* 0x000fe20003f04070 */
[----:B------:R-:W-:Y:S01]  /*1ad0*/  IMAD.HI.U32 R2, R7, R21, RZ ;  /* 0x0000001507027227 */ /* 0x000fe200078e00ff */
[----:B------:R-:W-:-:S02]  /*1ae0*/  ISETP.GE.AND P2, PT, R18, RZ, PT ;  /* 0x000000ff1200720c */ /* 0x000fc40003f46270 */
[----:B------:R-:W-:Y:S02]  /*1af0*/  CS2R R132, SRZ ;  /* 0x0000000000847805 */ /* 0x000fe4000001ff00 */
[----:B------:R-:W-:Y:S01]  /*1b00*/  IABS R23, R8 ;  /* 0x0000000800177213 */ /* 0x000fe20000000000 */
[----:B------:R-:W-:Y:S01]  /*1b10*/  IMAD.MOV R10, RZ, RZ, -R2 ;  /* 0x000000ffff0a7224 */ /* 0x000fe200078e0a02 */
[----:B------:R-:W-:Y:S01]  /*1b20*/  CS2R R134, SRZ ;  /* 0x0000000000867805 */ /* 0x000fe2000001ff00 */
[----:B------:R-:W-:Y:S01]  /*1b30*/  @!P6 IMAD.IADD R19, R19, 0x1, -R6 ;  /* 0x000000011313e824 */ /* 0x000fe200078e0a06 */
[----:B------:R-:W-:Y:S01]  /*1b40*/  CS2R R136, SRZ ;  /* 0x0000000000887805 */ /* 0x000fe2000001ff00 */
[----:B------:R-:W-:Y:S01]  /*1b50*/  @!P5 IMAD.MOV R11, RZ, RZ, -R11 ;  /* 0x000000ffff0bd224 */ /* 0x000fe200078e0a0b */
[----:B------:R-:W-:Y:S01]  /*1b60*/  ISETP.GE.AND P5, PT, R8, RZ, PT ;  /* 0x000000ff0800720c */ /* 0x000fe20003fa6270 */
[C---:B------:R-:W-:Y:S01]  /*1b70*/  IMAD R21, R6.reuse, R10, R21 ;  /* 0x0000000a06157224 */ /* 0x040fe200078e0215 */
[----:B------:R-:W-:Y:S01]  /*1b80*/  ISETP.GT.U32.AND P6, PT, R6, R19, PT ;  /* 0x000000130600720c */ /* 0x000fe20003fc4070 */
[----:B------:R-:W-:Y:S01]  /*1b90*/  IMAD.HI.U32 R8, R7, R23, RZ ;  /* 0x0000001707087227 */ /* 0x000fe200078e00ff */
[----:B------:R-:W-:-:S02]  /*1ba0*/  CS2R R138, SRZ ;  /* 0x00000000008a7805 */ /* 0x000fc4000001ff00 */
[----:B------:R-:W-:Y:S02]  /*1bb0*/  CS2R R140, SRZ ;  /* 0x00000000008c7805 */ /* 0x000fe4000001ff00 */
[----:B------:R-:W-:Y:S01]  /*1bc0*/  CS2R R142, SRZ ;  /* 0x00000000008e7805 */ /* 0x000fe2000001ff00 */
[----:B------:R-:W-:Y:S01]  /*1bd0*/  @!P0 IMAD.IADD R17, R17, 0x1, -R6 ;  /* 0x0000000111118824 */ /* 0x000fe200078e0a06 */
[----:B------:R-:W-:Y:S01]  /*1be0*/  ISETP.GT.U32.AND P0, PT, R6, R21, PT ;  /* 0x000000150600720c */ /* 0x000fe20003f04070 */
[----:B------:R-:W-:Y:S01]  /*1bf0*/  VIADD R18, R20, 0x58 ;  /* 0x0000005814127836 */ /* 0x000fe20000000000 */
[----:B------:R-:W-:Y:S01]  /*1c00*/  CS2R R144, SRZ ;  /* 0x0000000000907805 */ /* 0x000fe2000001ff00 */
[----:B------:R-:W-:Y:S01]  /*1c10*/  IMAD.MOV R8, RZ, RZ, -R8 ;  /* 0x000000ffff087224 */ /* 0x000fe200078e0a08 */
[----:B------:R-:W-:Y:S01]  /*1c20*/  CS2R R146, SRZ ;  /* 0x0000000000927805 */ /* 0x000fe2000001ff00 */
[----:B------:R-:W-:Y:S01]  /*1c30*/  IMAD.HI.U32 R2, R7, R25, RZ ;  /* 0x0000001907027227 */ /* 0x000fe200078e00ff */
[----:B------:R-:W-:-:S02]  /*1c40*/  IABS R29, R18 ;  /* 0x00000012001d7213 */ /* 0x000fc40000000000 */
[----:B------:R-:W-:Y:S02]  /*1c50*/  CS2R R148, SRZ ;  /* 0x0000000000947805 */ /* 0x000fe4000001ff00 */
[----:B------:R-:W-:Y:S01]  /*1c60*/  CS2R R150, SRZ ;  /* 0x0000000000967805 */ /* 0x000fe2000001ff00 */
[C---:B------:R-:W-:Y:S01]  /*1c70*/  IMAD R23, R6.reuse, R8, R23 ;  /* 0x0000000806177224 */ /* 0x040fe200078e0217 */
[----:B------:R-:W-:Y:S01]  /*1c80*/  USGXT.U32 UR6, UR5, 0xe ;  /* 0x0000000e0506789a */ /* 0x000fe20008000000 */
[----:B------:R-:W-:Y:S01]  /*1c90*/  @!P6 IMAD.IADD R19, R19, 0x1, -R6 ;  /* 0x000000011313e824 */ /* 0x000fe200078e0a06 */
[----:B------:R-:W-:Y:S01]  /*1ca0*/  USHF.R.S32.HI UR25, URZ, 0x1f, UR24 ;  /* 0x0000001f3f197899 */ /* 0x000fe20008011418 */
[----:B------:R-:W-:Y:S01]  /*1cb0*/  IMAD.HI.U32 R8, R7, R29, RZ ;  /* 0x0000001d07087227 */ /* 0x000fe200078e00ff */
[----:B------:R-:W-:-:S03]  /*1cc0*/  ISETP.GT.U32.AND P6, PT, R6, R23, PT ;  /* 0x000000170600720c */ /* 0x000fc60003fc4070 */
[----:B------:R-:W-:Y:S02]  /*1cd0*/  @!P0 IMAD.IADD R21, R21, 0x1, -R6 ;  /* 0x0000000115158824 */ /* 0x000fe400078e0a06 */
[----:B------:R-:W-:Y:S02]  /*1ce0*/  VIADD R16, R20, 0x5c ;  /* 0x0000005c14107836 */ /* 0x000fe40000000000 */
[----:B------:R-:W-:Y:S01]  /*1cf0*/  IMAD.MOV R2, RZ, RZ, -R2 ;  /* 0x000000ffff027224 */ /* 0x000fe200078e0a02 */
[C---:B------:R-:W-:Y:S01]  /*1d00*/  ISETP.GT.U32.AND P0, PT, R6.reuse, R21, PT ;  /* 0x000000150600720c */ /* 0x040fe20003f04070 */
[----:B------:R-:W-:Y:S01]  /*1d10*/  IMAD.MOV R8, RZ, RZ, -R8 ;  /* 0x000000ffff087224 */ /* 0x000fe200078e0a08 */
[----:B------:R-:W-:Y:S01]  /*1d20*/  IABS R27, R16 ;  /* 0x00000010001b7213 */ /* 0x000fe20000000000 */
[C---:B------:R-:W-:Y:S02]  /*1d30*/  IMAD R25, R6.reuse, R2, R25 ;  /* 0x0000000206197224 */ /* 0x040fe400078e0219 */
[----:B------:R-:W-:-:S02]  /*1d40*/  IMAD R29, R6, R8, R29 ;  /* 0x00000008061d7224 */ /* 0x000fc400078e021d */
[----:B------:R-:W-:Y:S01]  /*1d50*/  @!P1 IMAD.MOV R17, RZ, RZ, -R17 ;  /* 0x000000ffff119224 */ /* 0x000fe200078e0a11 */
[C---:B------:R-:W-:Y:S01]  /*1d60*/  ISETP.GT.U32.AND P1, PT, R6.reuse, R25, PT ;  /* 0x000000190600720c */ /* 0x040fe20003f24070 */
[----:B------:R-:W-:Y:S01]  /*1d70*/  @!P6 IMAD.IADD R23, R23, 0x1, -R6 ;  /* 0x000000011717e824 */ /* 0x000fe200078e0a06 */
[----:B------:R-:W-:Y:S01]  /*1d80*/  ISETP.GT.U32.AND P6, PT, R6, R29, PT ;  /* 0x0000001d0600720c */ /* 0x000fe20003fc4070 */
[----:B------:R-:W-:Y:S02]  /*1d90*/  VIADD R10, R20, 0x54 ;  /* 0x00000054140a7836 */ /* 0x000fe40000000000 */
[----:B------:R-:W-:-:S03]  /*1da0*/  IMAD.HI.U32 R2, R7, R27, RZ ;  /* 0x0000001b07027227 */ /* 0x000fc600078e00ff */
[----:B------:R-:W-:Y:S01]  /*1db0*/  IABS R31, R10 ;  /* 0x0000000a001f7213 */ /* 0x000fe20000000000 */
[----:B------:R-:W-:Y:S02]  /*1dc0*/  IMAD.MOV R2, RZ, RZ, -R2 ;  /* 0x000000ffff027224 */ /* 0x000fe400078e0a02 */
[----:B------:R-:W-:Y:S01]  /*1dd0*/  @!P0 IMAD.IADD R21, R21, 0x1, -R6 ;  /* 0x0000000115158824 */ /* 0x000fe200078e0a06 */
[----:B------:R-:W-:Y:S01]  /*1de0*/  ISETP.GE.AND P0, PT, R16, RZ, PT ;  /* 0x000000ff1000720c */ /* 0x000fe20003f06270 */
[----:B------:R-:W-:Y:S02]  /*1df0*/  IMAD R27, R6, R2, R27 ;  /* 0x00000002061b7224 */ /* 0x000fe400078e021b */
[----:B------:R-:W-:Y:S02]  /*1e00*/  VIADD R16, R20, 0x4c ;  /* 0x0000004c14107836 */ /* 0x000fe40000000000 */
[----:B------:R-:W-:-:S03]  /*1e10*/  IMAD.HI.U32 R2, R7, R31, RZ ;  /* 0x0000001f07027227 */ /* 0x000fc600078e00ff */
[----:B------:R-:W-:Y:S01]  /*1e20*/  IABS R35, R16 ;  /* 0x0000001000237213 */ /* 0x000fe20000000000 */
[--C-:B------:R-:W-:Y:S01]  /*1e30*/  @!P1 IMAD.IADD R25, R25, 0x1, -R6.reuse ;  /* 0x0000000119199824 */ /* 0x100fe200078e0a06 */
[----:B------:R-:W-:Y:S01]  /*1e40*/  ISETP.GT.U32.AND P1, PT, R6, R23, PT ;  /* 0x000000170600720c */ /* 0x000fe20003f24070 */
[----:B------:R-:W-:Y:S02]  /*1e50*/  @!P6 IMAD.IADD R29, R29, 0x1, -R6 ;  /* 0x000000011d1de824 */ /* 0x000fe400078e0a06 */
[----:B------:R-:W-:-:S03]  /*1e60*/  IMAD.HI.U32 R8, R7, R33, RZ ;  /* 0x0000002107087227 */ /* 0x000fc600078e00ff */
[C---:B------:R-:W-:Y:S01]  /*1e70*/  ISETP.GT.U32.AND P6, PT, R6.reuse, R29, PT ;  /* 0x0000001d0600720c */ /* 0x040fe20003fc4070 */
[----:B------:R-:W-:Y:S02]  /*1e80*/  IMAD.MOV R2, RZ, RZ, -R2 ;  /* 0x000000ffff027224 */ /* 0x000fe400078e0a02 */
[----:B------:R-:W-:Y:S02]  /*1e90*/  IMAD.MOV R8, RZ, RZ, -R8 ;  /* 0x000000ffff087224 */ /* 0x000fe400078e0a08 */
[----:B------:R-:W-:Y:S02]  /*1ea0*/  IMAD R31, R6, R2, R31 ;  /* 0x00000002061f7224 */ /* 0x000fe400078e021f */
[----:B------:R-:W-:-:S04]  /*1eb0*/  IMAD.HI.U32 R2, R7, R35, RZ ;  /* 0x0000002307027227 */ /* 0x000fc800078e00ff */
[C---:B------:R-:W-:Y:S02]  /*1ec0*/  IMAD R33, R6.reuse, R8, R33 ;  /* 0x0000000806217224 */ /* 0x040fe400078e0221 */
[----:B------:R-:W-:Y:S02]  /*1ed0*/  IMAD.MOV R8, RZ, RZ, -R2 ;  /* 0x000000ffff087224 */ /* 0x000fe400078e0a02 */
[--C-:B------:R-:W-:Y:S01]  /*1ee0*/  @!P1 IMAD.IADD R23, R23, 0x1, -R6.reuse ;  /* 0x0000000117179824 */ /* 0x100fe200078e0a06 */
[C---:B------:R-:W-:Y:S01]  /*1ef0*/  ISETP.GT.U32.AND P1, PT, R6.reuse, R31, PT ;  /* 0x0000001f0600720c */ /* 0x040fe20003f24070 */
[C---:B------:R-:W-:Y:S02]  /*1f00*/  IMAD R35, R6.reuse, R8, R35 ;  /* 0x0000000806237224 */ /* 0x040fe400078e0223 */
[----:B------:R-:W-:Y:S02]  /*1f10*/  @!P6 IMAD.IADD R29, R29, 0x1, -R6 ;  /* 0x000000011d1de824 */ /* 0x000fe400078e0a06 */
[----:B------:R-:W-:Y:S01]  /*1f20*/  IMAD.HI.U32 R8, R7, R39, RZ ;  /* 0x0000002707087227 */ /* 0x000fe200078e00ff */
[----:B------:R-:W-:-:S03]  /*1f30*/  ISETP.GT.U32.AND P6, PT, R6, R35, PT ;  /* 0x000000230600720c */ /* 0x000fc60003fc4070 */
[----:B------:R-:W-:Y:S02]  /*1f40*/  IMAD.MOV R8, RZ, RZ, -R8 ;  /* 0x000000ffff087224 */ /* 0x000fe400078e0a08 */
[----:B------:R-:W-:Y:S01]  /*1f50*/  @!P2 IMAD.MOV R19, RZ, RZ, -R19 ;  /* 0x000000ffff13a224 */ /* 0x000fe200078e0a13 */
[----:B------:R-:W-:Y:S01]  /*1f60*/  ISETP.GT.U32.AND P2, PT, R6, R27, PT ;  /* 0x0000001b0600720c */ /* 0x000fe20003f44070 */
[--C-:B------:R-:W-:Y:S01]  /*1f70*/  @!P1 IMAD.IADD R31, R31, 0x1, -R6.reuse ;  /* 0x000000011f1f9824 */ /* 0x100fe200078e0a06 */
[----:B------:R-:W-:Y:S01]  /*1f80*/  ISETP.GE.AND P1, PT, R10, RZ, PT ;  /* 0x000000ff0a00720c */ /* 0x000fe20003f26270 */
[----:B------:R-:W-:Y:S02]  /*1f90*/  IMAD R39, R6, R8, R39 ;  /* 0x0000000806277224 */ /* 0x000fe400078e0227 */
[----:B------:R-:W-:Y:S02]  /*1fa0*/  VIADD R10, R20, 0x40 ;  /* 0x00000040140a7836 */ /* 0x000fe40000000000 */
[----:B------:R-:W-:Y:S01]  /*1fb0*/  @!P6 IMAD.IADD R35, R35, 0x1, -R6 ;  /* 0x000000012323e824 */ /* 0x000fe200078e0a06 */
[----:B------:R-:W-:Y:S01]  /*1fc0*/  ISETP.GT.U32.AND P6, PT, R6, R31, PT ;  /* 0x0000001f0600720c */ /* 0x000fe20003fc4070 */
[----:B------:R-:W-:Y:S01]  /*1fd0*/  IMAD.HI.U32 R2, R7, R37, RZ ;  /* 0x0000002507027227 */ /* 0x000fe200078e00ff */
[----:B------:R-:W-:-:S03]  /*1fe0*/  IABS R41, R10 ;  /* 0x0000000a00297213 */ /* 0x000fc60000000000 */
[----:B------:R-:W-:Y:S02]  /*1ff0*/  IMAD.MOV R2, RZ, RZ, -R2 ;  /* 0x000000ffff027224 */ /* 0x000fe400078e0a02 */
[----:B------:R-:W-:Y:S01]  /*2000*/  @!P2 IMAD.IADD R27, R27, 0x1, -R6 ;  /* 0x000000011b1ba824 */ /* 0x000fe200078e0a06 */
[C---:B------:R-:W-:Y:S01]  /*2010*/  ISETP.GT.U32.AND P2, PT, R6.reuse, R25, PT ;  /* 0x000000190600720c */ /* 0x040fe20003f44070 */
[----:B------:R-:W-:Y:S02]  /*2020*/  IMAD R37, R6, R2, R37 ;  /* 0x0000000206257224 */ /* 0x000fe400078e0225 */
[----:B------:R-:W-:-:S04]  /*2030*/  IMAD.HI.U32 R2, R7, R41, RZ ;  /* 0x0000002907027227 */ /* 0x000fc800078e00ff */
[----:B------:R-:W-:Y:S01]  /*2040*/  @!P6 IMAD.IADD R31, R31, 0x1, -R6 ;  /* 0x000000011f1fe824 */ /* 0x000fe200078e0a06 */
[C---:B------:R-:W-:Y:S01]  /*2050*/  ISETP.GT.U32.AND P6, PT, R6.reuse, R39, PT ;  /* 0x000000270600720c */ /* 0x040fe20003fc4070 */
[----:B------:R-:W-:Y:S02]  /*2060*/  IMAD.MOV R2, RZ, RZ, -R2 ;  /* 0x000000ffff027224 */ /* 0x000fe400078e0a02 */
[----:B------:R-:W-:Y:S01]  /*2070*/  @!P4 IMAD.MOV R21, RZ, RZ, -R21 ;  /* 0x000000ffff15c224 */ /* 0x000fe200078e0a15 */
[C---:B------:R-:W-:Y:S01]  /*2080*/  ISETP.GT.U32.AND P4, PT, R6.reuse, R27, PT ;  /* 0x0000001b0600720c */ /* 0x040fe20003f84070 */
[C---:B------:R-:W-:Y:S02]  /*2090*/  IMAD R41, R6.reuse, R2, R41 ;  /* 0x0000000206297224 */ /* 0x040fe400078e0229 */
[----:B------:R-:W-:Y:S01]  /*20a0*/  @!P2 IMAD.IADD R25, R25, 0x1, -R6 ;  /* 0x000000011919a824 */ /* 0x000fe200078e0a06 */
[----:B------:R-:W-:Y:S01]  /*20b0*/  ISETP.GT.U32.AND P2, PT, R6, R33, PT ;  /* 0x000000210600720c */ /* 0x000fe20003f44070 */
[----:B------:R-:W-:-:S02]  /*20c0*/  @!P5 IMAD.MOV R23, RZ, RZ, -R23 ;  /* 0x000000ffff17d224 */ /* 0x000fc400078e0a17 */
[----:B------:R-:W-:Y:S01]  /*20d0*/  @!P3 IMAD.MOV R25, RZ, RZ, -R25 ;  /* 0x000000ffff19b224 */ /* 0x000fe200078e0a19 */
[C---:B------:R-:W-:Y:S01]  /*20e0*/  ISETP.GT.U32.AND P3, PT, R6.reuse, R35, PT ;  /* 0x000000230600720c */ /* 0x040fe20003f64070 */
[--C-:B------:R-:W-:Y:S02]  /*20f0*/  @!P6 IMAD.IADD R39, R39, 0x1, -R6.reuse ;  /* 0x000000012727e824 */ /* 0x100fe400078e0a06 */
[----:B------:R-:W-:Y:S02]  /*2100*/  @!P1 IMAD.MOV R31, RZ, RZ, -R31 ;  /* 0x000000ffff1f9224 */ /* 0x000fe400078e0a1f */
[----:B------:R-:W-:Y:S01]  /*2110*/  @!P4 IMAD.IADD R27, R27, 0x1, -R6 ;  /* 0x000000011b1bc824 */ /* 0x000fe200078e0a06 */
[----:B------:R-:W-:Y:S01]  /*2120*/  ISETP.GT.U32.AND P6, PT, R6, R39, PT ;  /* 0x000000270600720c */ /* 0x000fe20003fc4070 */
[----:B------:R-:W-:Y:S01]  /*2130*/  VIADD R2, R20, 0x38 ;  /* 0x0000003814027836 */ /* 0x000fe20000000000 */
[----:B------:R-:W-:Y:S01]  /*2140*/  ISETP.GE.AND P4, PT, R18, RZ, PT ;  /* 0x000000ff1200720c */ /* 0x000fe20003f86270 */
[----:B------:R-:W-:-:S02]  /*2150*/  VIADD R18, R20, 0x3c ;  /* 0x0000003c14127836 */ /* 0x000fc40000000000 */
[----:B------:R-:W-:Y:S01]  /*2160*/  @!P0 IMAD.MOV R27, RZ, RZ, -R27 ;  /* 0x000000ffff1b8224 */ /* 0x000fe200078e0a1b */
[----:B------:R-:W-:Y:S01]  /*2170*/  ISETP.GT.U32.AND P0, PT, R6, R37, PT ;  /* 0x000000250600720c */ /* 0x000fe20003f04070 */
[--C-:B------:R-:W-:Y:S01]  /*2180*/  @!P2 IMAD.IADD R33, R33, 0x1, -R6.reuse ;  /* 0x000000012121a824 */ /* 0x100fe200078e0a06 */
[----:B------:R-:W-:Y:S01]  /*2190*/  IABS R43, R18 ;  /* 0x00000012002b7213 */ /* 0x000fe20000000000 */
[--C-:B------:R-:W-:Y:S01]  /*21a0*/  @!P3 IMAD.IADD R35, R35, 0x1, -R6.reuse ;  /* 0x000000012323b824 */ /* 0x100fe200078e0a06 */
[----:B------:R-:W-:Y:S01]  /*21b0*/  ISETP.GE.AND P2, PT, R22, RZ, PT ;  /* 0x000000ff1600720c */ /* 0x000fe20003f46270 */
[----:B------:R-:W-:Y:S01]  /*21c0*/  VIADD R22, R20, 0x28 ;  /* 0x0000002814167836 */ /* 0x000fe20000000000 */
[C---:B------:R-:W-:Y:S01]  /*21d0*/  ISETP.GT.U32.AND P5, PT, R6.reuse, R33, PT ;  /* 0x000000210600720c */ /* 0x040fe20003fa4070 */
[----:B------:R-:W-:Y:S01]  /*21e0*/  @!P6 IMAD.IADD R39, R39, 0x1, -R6 ;  /* 0x000000012727e824 */ /* 0x000fe200078e0a06 */
[----:B------:R-:W-:Y:S01]  /*21f0*/  ISETP.GT.U32.AND P6, PT, R6, R41, PT ;  /* 0x000000290600720c */ /* 0x000fe20003fc4070 */
[----:B------:R-:W-:Y:S01]  /*2200*/  IMAD.HI.U32 R8, R7, R43, RZ ;  /* 0x0000002b07087227 */ /* 0x000fe200078e00ff */
[----:B------:R-:W-:-:S02]  /*2210*/  IABS R45, R2 ;  /* 0x00000002002d7213 */ /* 0x000fc40000000000 */
[----:B------:R-:W-:Y:S01]  /*2220*/  ISETP.GE.AND P3, PT, R26, RZ, PT ;  /* 0x000000ff1a00720c */ /* 0x000fe20003f66270 */
[----:B------:R-:W-:Y:S01]  /*2230*/  IMAD.MOV R8, RZ, RZ, -R8 ;  /* 0x000000ffff087224 */ /* 0x000fe200078e0a08 */
[----:B------:R-:W-:Y:S01]  /*2240*/  IABS R53, R22 ;  /* 0x0000001600357213 */ /* 0x000fe20000000000 */
[----:B------:R-:W-:Y:S01]  /*2250*/  @!P4 IMAD.MOV R29, RZ, RZ, -R29 ;  /* 0x000000ffff1dc224 */ /* 0x000fe200078e0a1d */
[----:B------:R-:W-:Y:S01]  /*2260*/  ISETP.GE.AND P4, PT, R16, RZ, PT ;  /* 0x000000ff1000720c */ /* 0x000fe20003f86270 */
[----:B------:R-:W-:Y:S02]  /*2270*/  IMAD R43, R6, R8, R43 ;  /* 0x00000008062b7224 */ /* 0x000fe400078e022b */
[--C-:B------:R-:W-:Y:S01]  /*2280*/  @!P0 IMAD.IADD R37, R37, 0x1, -R6.reuse ;  /* 0x0000000125258824 */ /* 0x100fe200078e0a06 */
[----:B------:R-:W-:Y:S01]  /*2290*/  ISETP.GE.AND P0, PT, R10, RZ, PT ;  /* 0x000000ff0a00720c */ /* 0x000fe20003f06270 */
[--C-:B------:R-:W-:Y:S02]  /*22a0*/  @!P6 IMAD.IADD R41, R41, 0x1, -R6.reuse ;  /* 0x000000012929e824 */ /* 0x100fe400078e0a06 */
[----:B------:R-:W-:Y:S01]  /*22b0*/  VIADD R8, R20, 0x34 ;  /* 0x0000003414087836 */ /* 0x000fe20000000000 */
[C---:B------:R-:W-:Y:S01]  /*22c0*/  ISETP.GT.U32.AND P1, PT, R6.reuse, R37, PT ;  /* 0x000000250600720c */ /* 0x040fe20003f24070 */
[----:B------:R-:W-:Y:S01]  /*22d0*/  @!P5 IMAD.IADD R33, R33, 0x1, -R6 ;  /* 0x000000012121d824 */ /* 0x000fe200078e0a06 */
[----:B------:R-:W-:Y:S01]  /*22e0*/  ISETP.GT.U32.AND P6, PT, R6, R41, PT ;  /* 0x000000290600720c */ /* 0x000fe20003fc4070 */
[----:B------:R-:W-:Y:S01]  /*22f0*/  VIADD R10, R20, 0x30 ;  /* 0x00000030140a7836 */ /* 0x000fe20000000000 */
[----:B------:R-:W-:Y:S01]  /*2300*/  ISETP.GE.AND P5, PT, R24, RZ, PT ;  /* 0x000000ff1800720c */ /* 0x000fe20003fa6270 */
[----:B------:R-:W-:Y:S01]  /*2310*/  @!P4 IMAD.MOV R35, RZ, RZ, -R35 ;  /* 0x000000ffff23c224 */ /* 0x000fe200078e0a23 */
[----:B------:R-:W-:Y:S01]  /*2320*/  ISETP.GE.AND P4, PT, R2, RZ, PT ;  /* 0x000000ff0200720c */ /* 0x000fe20003f86270 */
[----:B------:R-:W-:Y:S01]  /*2330*/  IMAD.HI.U32 R2, R7, R45, RZ ;  /* 0x0000002d07027227 */ /* 0x000fe200078e00ff */
[----:B------:R-:W-:-:S02]  /*2340*/  IABS R47, R8 ;  /* 0x00000008002f7213 */ /* 0x000fc40000000000 */
[----:B------:R-:W-:Y:S01]  /*2350*/  IABS R49, R10 ;  /* 0x0000000a00317213 */ /* 0x000fe20000000000 */
[----:B------:R-:W-:Y:S01]  /*2360*/  @!P2 IMAD.MOV R33, RZ, RZ, -R33 ;  /* 0x000000ffff21a224 */ /* 0x000fe200078e0a21 */
[----:B------:R-:W-:Y:S01]  /*2370*/  ISETP.GE.AND P2, PT, R18, RZ, PT ;  /* 0x000000ff1200720c */ /* 0x000fe20003f46270 */
[--C-:B------:R-:W-:Y:S01]  /*2380*/  @!P1 IMAD.IADD R37, R37, 0x1, -R6.reuse ;  /* 0x0000000125259824 */ /* 0x100fe200078e0a06 */
[----:B------:R-:W-:Y:S01]  /*2390*/  ISETP.GE.AND P1, PT, R8, RZ, PT ;  /* 0x000000ff0800720c */ /* 0x000fe20003f26270 */
[----:B------:R-:W-:Y:S01]  /*23a0*/  @!P6 IMAD.IADD R41, R41, 0x1, -R6 ;  /* 0x000000012929e824 */ /* 0x000fe200078e0a06 */
[----:B------:R-:W-:Y:S01]  /*23b0*/  ISETP.GT.U32.AND P6, PT, R6, R43, PT ;  /* 0x0000002b0600720c */ /* 0x000fe20003fc4070 */
[----:B------:R-:W-:-:S04]  /*23c0*/  IMAD.HI.U32 R8, R7, R47, RZ ;  /* 0x0000002f07087227 */ /* 0x000fc800078e00ff */
[----:B------:R-:W-:Y:S02]  /*23d0*/  IMAD.MOV R18, RZ, RZ, -R2 ;  /* 0x000000ffff127224 */ /* 0x000fe400078e0a02 */
[----:B------:R-:W-:Y:S02]  /*23e0*/  VIADD R16, R20, 0x2c ;  /* 0x0000002c14107836 */ /* 0x000fe40000000000 */
[----:B------:R-:W-:Y:S02]  /*23f0*/  IMAD.MOV R8, RZ, RZ, -R8 ;  /* 0x000000ffff087224 */ /* 0x000fe400078e0a08 */
[----:B------:R-:W-:Y:S01]  /*2400*/  IMAD R45, R6, R18, R45 ;  /* 0x00000012062d7224 */ /* 0x000fe200078e022d */
[----:B------:R-:W-:Y:S01]  /*2410*/  IABS R51, R16 ;  /* 0x0000001000337213 */ /* 0x000fe20000000000 */
[----:B------:R-:W-:Y:S02]  /*2420*/  @!P6 IMAD.IADD R43, R43, 0x1, -R6 ;  /* 0x000000012b2be824 */ /* 0x000fe400078e0a06 */
[----:B------:R-:W-:Y:S01]  /*2430*/  @!P5 IMAD.MOV R37, RZ, RZ, -R37 ;  /* 0x000000ffff25d224 */ /* 0x000fe200078e0a25 */
[----:B------:R-:W-:Y:S01]  /*2440*/  ISETP.GE.AND P5, PT, R10, RZ, PT ;  /* 0x000000ff0a00720c */ /* 0x000fe20003fa6270 */
[----:B------:R-:W-:Y:S01]  /*2450*/  IMAD.HI.U32 R10, R7, R49, RZ ;  /* 0x00000031070a7227 */ /* 0x000fe200078e00ff */
[----:B------:R-:W-:-:S03]  /*2460*/  ISETP.GT.U32.AND P6, PT, R6, R43, PT ;  /* 0x0000002b0600720c */ /* 0x000fc60003fc4070 */
[C---:B------:R-:W-:Y:S02]  /*2470*/  IMAD R47, R6.reuse, R8, R47 ;  /* 0x00000008062f7224 */ /* 0x040fe400078e022f */
[----:B------:R-:W-:Y:S01]  /*2480*/  @!P0 IMAD.MOV R41, RZ, RZ, -R41 ;  /* 0x000000ffff298224 */ /* 0x000fe200078e0a29 */
[----:B------:R-:W-:Y:S01]  /*2490*/  ISETP.GT.U32.AND P0, PT, R6, R45, PT ;  /* 0x0000002d0600720c */ /* 0x000fe20003f04070 */
[----:B------:R-:W-:Y:S01]  /*24a0*/  @!P3 IMAD.MOV R39, RZ, RZ, -R39 ;  /* 0x000000ffff27b224 */ /* 0x000fe200078e0a27 */
[----:B------:R-:W-:Y:S01]  /*24b0*/  ISETP.GE.AND P3, PT, R16, RZ, PT ;  /* 0x000000ff1000720c */ /* 0x000fe20003f66270 */
[----:B------:R-:W-:Y:S02]  /*24c0*/  IMAD.MOV R10, RZ, RZ, -R10 ;  /* 0x000000ffff0a7224 */ /* 0x000fe400078e0a0a */
[----:B------:R-:W-:-:S04]  /*24d0*/  IMAD.HI.U32 R16, R7, R51, RZ ;  /* 0x0000003307107227 */ /* 0x000fc800078e00ff */
[----:B------:R-:W-:Y:S01]  /*24e0*/  @!P6 IMAD.IADD R43, R43, 0x1, -R6 ;  /* 0x000000012b2be824 */ /* 0x000fe200078e0a06 */
[C---:B------:R-:W-:Y:S01]  /*24f0*/  ISETP.GT.U32.AND P6, PT, R6.reuse, R47, PT ;  /* 0x0000002f0600720c */ /* 0x040fe20003fc4070 */
[C---:B------:R-:W-:Y:S02]  /*2500*/  IMAD R49, R6.reuse, R10, R49 ;  /* 0x0000000a06317224 */ /* 0x040fe400078e0231 */
[----:B------:R-:W-:Y:S02]  /*2510*/  IMAD.MOV R16, RZ, RZ, -R16 ;  /* 0x000000ffff107224 */ /* 0x000fe400078e0a10 */
[----:B------:R-:W-:Y:S01]  /*2520*/  @!P2 IMAD.MOV R43, RZ, RZ, -R43 ;  /* 0x000000ffff2ba224 */ /* 0x000fe200078e0a2b */
[C---:B------:R-:W-:Y:S01]  /*2530*/  ISETP.GT.U32.AND P2, PT, R6.reuse, R49, PT ;  /* 0x000000310600720c */ /* 0x040fe20003f44070 */
[----:B------:R-:W-:Y:S02]  /*2540*/  IMAD R51, R6, R16, R51 ;  /* 0x0000001006337224 */ /* 0x000fe400078e0233 */
[----:B------:R-:W-:-:S02]  /*2550*/  @!P0 IMAD.IADD R45, R45, 0x1, -R6 ;  /* 0x000000012d2d8824 */ /* 0x000fc400078e0a06 */
[----:B------:R-:W-:Y:S02]  /*2560*/  VIADD R18, R20, 0x24 ;  /* 0x0000002414127836 */ /* 0x000fe40000000000 */
[----:B------:R-:W-:Y:S01]  /*2570*/  @!P6 IMAD.IADD R47, R47, 0x1, -R6 ;  /* 0x000000012f2fe824 */ /* 0x000fe200078e0a06 */
[C---:B------:R-:W-:Y:S01]  /*2580*/  ISETP.GT.U32.AND P0, PT, R6.reuse, R45, PT ;  /* 0x0000002d0600720c */ /* 0x040fe20003f04070 */
[----:B------:R-:W-:Y:S01]  /*2590*/  IMAD.HI.U32 R2, R7, R53, RZ ;  /* 0x0000003507027227 */ /* 0x000fe200078e00ff */
[C---:B------:R-:W-:Y:S02]  /*25a0*/  ISETP.GT.U32.AND P6, PT, R6.reuse, R51, PT ;  /* 0x000000330600720c */ /* 0x040fe40003fc4070 */
[----:B------:R-:W-:Y:S01]  /*25b0*/  IABS R55, R18 ;  /* 0x0000001200377213 */ /* 0x000fe20000000000 */
[----:B------:R-:W-:Y:S02]  /*25c0*/  IMAD.MOV R2, RZ, RZ, -R2 ;  /* 0x000000ffff027224 */ /* 0x000fe400078e0a02 */
[----:B------:R-:W-:Y:S01]  /*25d0*/  @!P2 IMAD.IADD R49, R49, 0x1, -R6 ;  /* 0x000000013131a824 */ /* 0x000fe200078e0a06 */
[C---:B------:R-:W-:Y:S01]  /*25e0*/  ISETP.GT.U32.AND P2, PT, R6.reuse, R47, PT ;  /* 0x0000002f0600720c */ /* 0x040fe20003f44070 */
[----:B------:R-:W-:-:S02]  /*25f0*/  IMAD R53, R6, R2, R53 ;  /* 0x0000000206357224 */ /* 0x000fc400078e0235 */
[----:B------:R-:W-:Y:S02]  /*2600*/  VIADD R24, R20, 0x20 ;  /* 0x0000002014187836 */ /* 0x000fe40000000000 */
[----:B------:R-:W-:-:S03]  /*2610*/  IMAD.HI.U32 R2, R7, R55, RZ ;  /* 0x0000003707027227 */ /* 0x000fc600078e00ff */
[----:B------:R-:W-:Y:S01]  /*2620*/  IABS R57, R24 ;  /* 0x0000001800397213 */ /* 0x000fe20000000000 */
[C---:B------:R-:W-:Y:S02]  /*2630*/  VIADD R26, R20.reuse, 0x1c ;  /* 0x0000001c141a7836 */ /* 0x040fe40000000000 */
[--C-:B------:R-:W-:Y:S01]  /*2640*/  @!P0 IMAD.IADD R45, R45, 0x1, -R6.reuse ;  /* 0x000000012d2d8824 */ /* 0x100fe200078e0a06 */
[----:B------:R-:W-:Y:S01]  /*2650*/  ISETP.GE.AND P0, PT, R20, RZ, PT ;  /* 0x000000ff1400720c */ /* 0x000fe20003f06270 */
[----:B------:R-:W-:Y:S01]  /*2660*/  @!P6 IMAD.IADD R51, R51, 0x1, -R6 ;  /* 0x000000013333e824 */ /* 0x000fe200078e0a06 */
[C---:B------:R-:W-:Y:S01]  /*2670*/  ISETP.GT.U32.AND P6, PT, R6.reuse, R49, PT ;  /* 0x000000310600720c */ /* 0x040fe20003fc4070 */
[----:B------:R-:W-:Y:S01]  /*2680*/  IMAD.MOV R2, RZ, RZ, -R2 ;  /* 0x000000ffff027224 */ /* 0x000fe200078e0a02 */
[----:B------:R-:W-:Y:S01]  /*2690*/  IABS R59, R26 ;  /* 0x0000001a003b7213 */ /* 0x000fe20000000000 */
[----:B------:R-:W-:Y:S01]  /*26a0*/  @!P4 IMAD.MOV R45, RZ, RZ, -R45 ;  /* 0x000000ffff2dc224 */ /* 0x000fe200078e0a2d */
[C---:B------:R-:W-:Y:S01]  /*26b0*/  ISETP.GT.U32.AND P4, PT, R6.reuse, R51, PT ;  /* 0x000000330600720c */ /* 0x040fe20003f84070 */
[----:B------:R-:W-:-:S02]  /*26c0*/  IMAD R55, R6, R2, R55 ;  /* 0x0000000206377224 */ /* 0x000fc400078e0237 */
[----:B------:R-:W-:-:S04]  /*26d0*/  IMAD.HI.U32 R2, R7, R57, RZ ;  /* 0x0000003907027227 */ /* 0x000fc800078e00ff */
[----:B------:R-:W-:Y:S01]  /*26e0*/  @!P2 IMAD.IADD R47, R47, 0x1, -R6 ;  /* 0x000000012f2fa824 */ /* 0x000fe200078e0a06 */
[----:B------:R-:W-:Y:S01]  /*26f0*/  ISETP.GT.U32.AND P2, PT, R6, R53, PT ;  /* 0x000000350600720c */ /* 0x000fe20003f44070 */
[----:B------:R-:W-:-:S04]  /*2700*/  IMAD.HI.U32 R8, R7, R59, RZ ;  /* 0x0000003b07087227 */ /* 0x000fc800078e00ff */
[----:B------:R-:W-:Y:S02]  /*2710*/  IMAD.MOV R2, RZ, RZ, -R2 ;  /* 0x000000ffff027224 */ /* 0x000fe400078e0a02 */
[----:B------:R-:W-:Y:S02]  /*2720*/  IMAD.MOV R8, RZ, RZ, -R8 ;  /* 0x000000ffff087224 */ /* 0x000fe400078e0a08 */
[C---:B------:R-:W-:Y:S02]  /*2730*/  IMAD R57, R6.reuse, R2, R57 ;  /* 0x0000000206397224 */ /* 0x040fe400078e0239 */
[----:B------:R-:W-:Y:S01]  /*2740*/  @!P6 IMAD.IADD R49, R49, 0x1, -R6 ;  /* 0x000000013131e824 */ /* 0x000fe200078e0a06 */
[----:B------:R-:W-:Y:S01]  /*2750*/  ISETP.GT.U32.AND P6, PT, R6, R55, PT ;  /* 0x000000370600720c */ /* 0x000fe20003fc4070 */
[----:B------:R-:W-:-:S04]  /*2760*/  IMAD.HI.U32 R10, R7, R61, RZ ;  /* 0x0000003d070a7227 */ /* 0x000fc800078e00ff */
[C---:B------:R-:W-:Y:S02]  /*2770*/  IMAD R59, R6.reuse, R8, R59 ;  /* 0x00000008063b7224 */ /* 0x040fe400078e023b */
[----:B------:R-:W-:Y:S01]  /*2780*/  @!P4 IMAD.IADD R51, R51, 0x1, -R6 ;  /* 0x000000013333c824 */ /* 0x000fe200078e0a06 */
[----:B------:R-:W-:Y:S01]  /*2790*/  ISETP.GT.U32.AND P4, PT, R6, R57, PT ;  /* 0x000000390600720c */ /* 0x000fe20003f84070 */
[----:B------:R-:W-:-:S04]  /*27a0*/  IMAD.HI.U32 R16, R7, R63, RZ ;  /* 0x0000003f07107227 */ /* 0x000fc800078e00ff */
[----:B------:R-:W-:Y:S02]  /*27b0*/  IMAD.MOV R10, RZ, RZ, -R10 ;  /* 0x000000ffff0a7224 */ /* 0x000fe400078e0a0a */
[----:B------:R-:W-:Y:S01]  /*27c0*/  @!P2 IMAD.IADD R53, R53, 0x1, -R6 ;  /* 0x000000013535a824 */ /* 0x000fe200078e0a06 */
[C---:B------:R-:W-:Y:S01]  /*27d0*/  ISETP.GT.U32.AND P2, PT, R6.reuse, R59, PT ;  /* 0x0000003b0600720c */ /* 0x040fe20003f44070 */
[----:B------:R-:W-:Y:S02]  /*27e0*/  IMAD.MOV R16, RZ, RZ, -R16 ;  /* 0x000000ffff107224 */ /* 0x000fe400078e0a10 */
[C---:B------:R-:W-:Y:S02]  /*27f0*/  IMAD R61, R6.reuse, R10, R61 ;  /* 0x0000000a063d7224 */ /* 0x040fe400078e023d */
[C---:B------:R-:W-:Y:S02]  /*2800*/  IMAD R63, R6.reuse, R16, R63 ;  /* 0x00000010063f7224 */ /* 0x040fe400078e023f */
[--C-:B------:R-:W-:Y:S01]  /*2810*/  @!P6 IMAD.IADD R55, R55, 0x1, -R6.reuse ;  /* 0x000000013737e824 */ /* 0x100fe200078e0a06 */
[C---:B------:R-:W-:Y:S01]  /*2820*/  ISETP.GT.U32.AND P6, PT, R6.reuse, R61, PT ;  /* 0x0000003d0600720c */ /* 0x040fe20003fc4070 */
[--C-:B------:R-:W-:Y:S01]  /*2830*/  @!P4 IMAD.IADD R57, R57, 0x1, -R6.reuse ;  /* 0x000000013939c824 */ /* 0x100fe200078e0a06 */
[C---:B------:R-:W-:Y:S01]  /*2840*/  ISETP.GT.U32.AND P4, PT, R6.reuse, R63, PT ;  /* 0x0000003f0600720c */ /* 0x040fe20003f84070 */
[----:B------:R-:W-:Y:S01]  /*2850*/  @!P1 IMAD.MOV R47, RZ, RZ, -R47 ;  /* 0x000000ffff2f9224 */ /* 0x000fe200078e0a2f */
[C---:B------:R-:W-:Y:S01]  /*2860*/  ISETP.GT.U32.AND P1, PT, R6.reuse, R53, PT ;  /* 0x000000350600720c */ /* 0x040fe20003f24070 */
[----:B------:R-:W-:Y:S01]  /*2870*/  @!P2 IMAD.IADD R59, R59, 0x1, -R6 ;  /* 0x000000013b3ba824 */ /* 0x000fe200078e0a06 */
[----:B------:R-:W-:Y:S01]  /*2880*/  ISETP.GT.U32.AND P2, PT, R6, R57, PT ;  /* 0x000000390600720c */ /* 0x000fe20003f44070 */
[----:B------:R-:W-:-:S04]  /*2890*/  IMAD.HI.U32 R2, R7, R65, RZ ;  /* 0x0000004107027227 */ /* 0x000fc800078e00ff */
[----:B------:R-:W-:-:S04]  /*28a0*/  IMAD.HI.U32 R10, R7, R69, RZ ;  /* 0x00000045070a7227 */ /* 0x000fc800078e00ff */
[----:B------:R-:W-:Y:S02]  /*28b0*/  IMAD.MOV R2, RZ, RZ, -R2 ;  /* 0x000000ffff027224 */ /* 0x000fe400078e0a02 */
[----:B------:R-:W-:Y:S02]  /*28c0*/  IMAD.MOV R10, RZ, RZ, -R10 ;  /* 0x000000ffff0a7224 */ /* 0x000fe400078e0a0a */
[----:B------:R-:W-:Y:S01]  /*28d0*/  @!P6 IMAD.IADD R61, R61, 0x1, -R6 ;  /* 0x000000013d3de824 */ /* 0x000fe200078e0a06 */
[----:B------:R-:W-:Y:S01]  /*28e0*/  ISETP.GT.U32.AND P6, PT, R6, R59, PT ;  /* 0x0000003b0600720c */ /* 0x000fe20003fc4070 */
[----:B------:R-:W-:-:S04]  /*28f0*/  IMAD.HI.U32 R8, R7, R67, RZ ;  /* 0x0000004307087227 */ /* 0x000fc800078e00ff */
[----:B------:R-:W-:-:S04]  /*2900*/  IMAD.HI.U32 R16, R7, R71, RZ ;  /* 0x0000004707107227 */ /* 0x000fc800078e00ff */
[C---:B------:R-:W-:Y:S02]  /*2910*/  IMAD R65, R6.reuse, R2, R65 ;  /* 0x0000000206417224 */ /* 0x040fe400078e0241 */
[----:B------:R-:W-:Y:S02]  /*2920*/  IMAD R69, R6, R10, R69 ;  /* 0x0000000a06457224 */ /* 0x000fe400078e0245 */
[----:B------:R-:W-:-:S04]  /*2930*/  IMAD.HI.U32 R7, R7, R73, RZ ;  /* 0x0000004907077227 */ /* 0x000fc800078e00ff */
[----:B------:R-:W-:Y:S01]  /*2940*/  @!P5 IMAD.MOV R49, RZ, RZ, -R49 ;  /* 0x000000ffff31d224 */ /* 0x000fe200078e0a31 */
[C---:B------:R-:W-:Y:S01]  /*2950*/  ISETP.GT.U32.AND P5, PT, R6.reuse, R55, PT ;  /* 0x000000370600720c */ /* 0x040fe20003fa4070 */
[--C-:B------:R-:W-:Y:S01]  /*2960*/  @!P4 IMAD.IADD R63, R63, 0x1, -R6.reuse ;  /* 0x000000013f3fc824 */ /* 0x100fe200078e0a06 */
[C---:B------:R-:W-:Y:S01]  /*2970*/  ISETP.GT.U32.AND P4, PT, R6.reuse, R61, PT ;  /* 0x0000003d0600720c */ /* 0x040fe20003f84070 */
[----:B------:R-:W-:Y:S02]  /*2980*/  IMAD.MOV R7, RZ, RZ, -R7 ;  /* 0x000000ffff077224 */ /* 0x000fe400078e0a07 */
[----:B------:R-:W-:Y:S01]  /*2990*/  @!P3 IMAD.MOV R51, RZ, RZ, -R51 ;  /* 0x000000ffff33b224 */ /* 0x000fe200078e0a33 */
[C---:B------:R-:W-:Y:S01]  /*29a0*/  ISETP.GT.U32.AND P3, PT, R6.reuse, R63, PT ;  /* 0x0000003f0600720c */ /* 0x040fe20003f64070 */
[--C-:B------:R-:W-:Y:S01]  /*29b0*/  @!P1 IMAD.IADD R53, R53, 0x1, -R6.reuse ;  /* 0x0000000135359824 */ /* 0x100fe200078e0a06 */
[C---:B------:R-:W-:Y:S01]  /*29c0*/  ISETP.GT.U32.AND P1, PT, R6.reuse, R65, PT ;  /* 0x000000410600720c */ /* 0x040fe20003f24070 */
[----:B------:R-:W-:Y:S01]  /*29d0*/  @!P2 IMAD.IADD R57, R57, 0x1, -R6 ;  /* 0x000000013939a824 */ /* 0x000fe200078e0a06 */
[----:B------:R-:W-:Y:S01]  /*29e0*/  ISETP.GT.U32.AND P2, PT, R6, R69, PT ;  /* 0x000000450600720c */ /* 0x000fe20003f44070 */
[----:B------:R-:W-:-:S02]  /*29f0*/  IMAD.MOV R8, RZ, RZ, -R8 ;  /* 0x000000ffff087224 */ /* 0x000fc400078e0a08 */
[C---:B------:R-:W-:Y:S01]  /*2a00*/  IMAD R73, R6.reuse, R7, R73 ;  /* 0x0000000706497224 */ /* 0x040fe200078e0249 */
[----:B------:R-:W-:Y:S01]  /*2a10*/  SHF.R.S32.HI R7, RZ, 0x1f, R0 ;  /* 0x0000001fff077819 */ /* 0x000fe20000011400 */
[C---:B------:R-:W-:Y:S02]  /*2a20*/  IMAD R67, R6.reuse, R8, R67 ;  /* 0x0000000806437224 */ /* 0x040fe400078e0243 */
[----:B------:R-:W-:Y:S01]  /*2a30*/  IMAD.MOV R16, RZ, RZ, -R16 ;  /* 0x000000ffff107224 */ /* 0x000fe200078e0a10 */
[----:B------:R-:W-:Y:S01]  /*2a40*/  LEA.HI R2, R7, R0, RZ, 0x5 ;  /* 0x0000000007027211 */ /* 0x000fe200078f28ff */
[----:B------:R-:W-:Y:S01]  /*2a50*/  @!P6 IMAD.IADD R59, R59, 0x1, -R6 ;  /* 0x000000013b3be824 */ /* 0x000fe200078e0a06 */
[C---:B------:R-:W-:Y:S01]  /*2a60*/  ISETP.GT.U32.AND P6, PT, R6.reuse, R73, PT ;  /* 0x000000490600720c */ /* 0x040fe20003fc4070 */
[C---:B------:R-:W-:Y:S01]  /*2a70*/  IMAD R71, R6.reuse, R16, R71 ;  /* 0x0000001006477224 */ /* 0x040fe200078e0247 */
[----:B------:R-:W-:Y:S01]  /*2a80*/  SHF.R.S32.HI R7, RZ, 0x2, R230 ;  /* 0x00000002ff077819 */ /* 0x000fe200000114e6 */
[--C-:B------:R-:W-:Y:S01]  /*2a90*/  @!P5 IMAD.IADD R55, R55, 0x1, -R6.reuse ;  /* 0x000000013737d824 */ /* 0x100fe200078e0a06 */
[C---:B------:R-:W-:Y:S01]  /*2aa0*/  ISETP.GT.U32.AND P5, PT, R6.reuse, R67, PT ;  /* 0x000000430600720c */ /* 0x040fe20003fa4070 */
[--C-:B------:R-:W-:Y:S01]  /*2ab0*/  @!P4 IMAD.IADD R61, R61, 0x1, -R6.reuse ;  /* 0x000000013d3dc824 */ /* 0x100fe200078e0a06 */
[----:B------:R-:W-:Y:S01]  /*2ac0*/  ISETP.GT.U32.AND P4, PT, R6, R71, PT ;  /* 0x000000470600720c */ /* 0x000fe20003f84070 */
[--C-:B------:R-:W-:Y:S01]  /*2ad0*/  @!P3 IMAD.IADD R63, R63, 0x1, -R6.reuse ;  /* 0x000000013f3fb824 */ /* 0x100fe200078e0a06 */
[----:B------:R-:W-:Y:S01]  /*2ae0*/  ISETP.GE.AND P3, PT, R22, RZ, PT ;  /* 0x000000ff1600720c */ /* 0x000fe20003f66270 */
[--C-:B------:R-:W-:Y:S01]  /*2af0*/  @!P1 IMAD.IADD R65, R65, 0x1, -R6.reuse ;  /* 0x0000000141419824 */ /* 0x100fe200078e0a06 */
[----:B------:R-:W-:Y:S01]  /*2b00*/  ISETP.GE.AND P1, PT, R18, RZ, PT ;  /* 0x000000ff1200720c */ /* 0x000fe20003f26270 */
[--C-:B------:R-:W-:Y:S01]  /*2b10*/  @!P2 IMAD.IADD R69, R69, 0x1, -R6.reuse ;  /* 0x000000014545a824 */ /* 0x100fe200078e0a06 */
[----:B------:R-:W-:Y:S01]  /*2b20*/  ISETP.GE.AND P2, PT, R26, RZ, PT ;  /* 0x000000ff1a00720c */ /* 0x000fe20003f46270 */
[--C-:B------:R-:W-:Y:S01]  /*2b30*/  @!P6 IMAD.IADD R73, R73, 0x1, -R6.reuse ;  /* 0x000000014949e824 */ /* 0x100fe200078e0a06 */
[----:B------:R-:W-:Y:S01]  /*2b40*/  ISETP.GE.AND P6, PT, R28, RZ, PT ;  /* 0x000000ff1c00720c */ /* 0x000fe20003fc6270 */
[----:B------:R-:W-:Y:S01]  /*2b50*/  IMAD.SHL.U32 R0, R230, 0x20, RZ ;  /* 0x00000020e6007824 */ /* 0x000fe200078e00ff */
[----:B------:R-:W-:Y:S01]  /*2b60*/  SGXT R7, R7, 0x1 ;  /* 0x000000010707781a */ /* 0x000fe20000000200 */
[--C-:B------:R-:W-:Y:S01]  /*2b70*/  @!P5 IMAD.IADD R67, R67, 0x1, -R6.reuse ;  /* 0x000000014343d824 */ /* 0x100fe200078e0a06 */
[----:B------:R-:W-:Y:S01]  /*2b80*/  ISETP.GE.AND P5, PT, R24, RZ, PT ;  /* 0x000000ff1800720c */ /* 0x000fe20003fa6270 */
[--C-:B------:R-:W-:Y:S01]  /*2b90*/  @!P4 IMAD.IADD R71, R71, 0x1, -R6.reuse ;  /* 0x000000014747c824 */ /* 0x100fe200078e0a06 */
[C---:B------:R-:W-:Y:S01]  /*2ba0*/  ISETP.GT.U32.AND P4, PT, R6.reuse, R69, PT ;  /* 0x000000450600720c */ /* 0x040fe20003f84070 */
[----:B------:R-:W-:Y:S01]  /*2bb0*/  @!P3 IMAD.MOV R53, RZ, RZ, -R53 ;  /* 0x000000ffff35b224 */ /* 0x000fe200078e0a35 */
[C---:B------:R-:W-:Y:S01]  /*2bc0*/  ISETP.GT.U32.AND P3, PT, R6.reuse, R65, PT ;  /* 0x000000410600720c */ /* 0x040fe20003f64070 */
[----:B------:R-:W-:Y:S01]  /*2bd0*/  @!P1 IMAD.MOV R55, RZ, RZ, -R55 ;  /* 0x000000ffff379224 */ /* 0x000fe200078e0a37 */
[C---:B------:R-:W-:Y:S01]  /*2be0*/  ISETP.GT.U32.AND P1, PT, R6.reuse, R67, PT ;  /* 0x000000430600720c */ /* 0x040fe20003f24070 */
[----:B------:R-:W-:Y:S01]  /*2bf0*/  @!P2 IMAD.MOV R59, RZ, RZ, -R59 ;  /* 0x000000ffff3ba224 */ /* 0x000fe200078e0a3b */
[C---:B------:R-:W-:Y:S01]  /*2c00*/  ISETP.GT.U32.AND P2, PT, R6.reuse, R73, PT ;  /* 0x000000490600720c */ /* 0x040fe20003f44070 */
[----:B------:R-:W-:Y:S01]  /*2c10*/  @!P6 IMAD.MOV R61, RZ, RZ, -R61 ;  /* 0x000000ffff3de224 */ /* 0x000fe200078e0a3d */
[----:B------:R-:W-:Y:S01]  /*2c20*/  ISETP.GT.U32.AND P6, PT, R6, R71, PT ;  /* 0x000000470600720c */ /* 0x000fe20003fc4070 */
[----:B------:R-:W-:Y:S01]  /*2c30*/  IMAD R239, R4, UR10, RZ ;  /* 0x0000000a04ef7c24 */ /* 0x000fe2000f8e02ff */
[----:B------:R-:W-:Y:S01]  /*2c40*/  LOP3.LUT R7, R7, 0x90, RZ, 0xc0, !PT ;  /* 0x0000009007077812 */ /* 0x000fe200078ec0ff */
[----:B------:R-:W-:Y:S01]  /*2c50*/  @!P5 IMAD.MOV R57, RZ, RZ, -R57 ;  /* 0x000000ffff39d224 */ /* 0x000fe200078e0a39 */
[----:B------:R-:W-:Y:S01]  /*2c60*/  ISETP.GE.AND P5, PT, R30, RZ, PT ;  /* 0x000000ff1e00720c */ /* 0x000fe20003fa6270 */
        /* <DEDUP_REMOVED lines=8> */
[----:B------:R-:W-:Y:S01]  /*2cf0*/  @!P6 IMAD.IADD R71, R71, 0x1, -R6 ;  /* 0x000000014747e824 */ /* 0x000fe200078e0a06 */
[----:B------:R-:W-:Y:S01]  /*2d00*/  LOP3.LUT R236, R7, 0xf60, R0, 0xf8, !PT ;  /* 0x00000f6007ec7812 */ /* 0x000fe200078ef800 */
[----:B------:R-:W-:Y:S01]  /*2d10*/  @!P0 IMAD.MOV R73, RZ, RZ, -R73 ;  /* 0x000000ffff498224 */ /* 0x000fe200078e0a49 */
[----:B------:R-:W-:Y:S01]  /*2d20*/  ISETP.NE.AND P6, PT, R3, RZ, PT ;  /* 0x000000ff0300720c */ /* 0x000fe20003fc5270 */
[----:B------:R-:W-:Y:S01]  /*2d30*/  @!P5 IMAD.MOV R63, RZ, RZ, -R63 ;  /* 0x000000ffff3fd224 */ /* 0x000fe200078e0a3f */
[----:B------:R-:W-:Y:S01]  /*2d40*/  LOP3.LUT R0, RZ, R3, RZ, 0x33, !PT ;  /* 0x00000003ff007212 */ /* 0x000fe200078e33ff */
[----:B------:R-:W-:Y:S01]  /*2d50*/  @!P4 IMAD.MOV R69, RZ, RZ, -R69 ;  /* 0x000000ffff45c224 */ /* 0x000fe200078e0a45 */
[----:B------:R-:W-:Y:S01]  /*2d60*/  STL [R1+0x214], R236 ;  /* 0x000214ec01007387 */ /* 0x000fe20000100800 */
[----:B------:R-:W-:Y:S01]  /*2d70*/  @!P3 IMAD.MOV R65, RZ, RZ, -R65 ;  /* 0x000000ffff41b224 */ /* 0x000fe200078e0a41 */
[C---:B------:R-:W-:Y:S01]  /*2d80*/  SEL R9, R0.reuse, R9, !P6 ;  /* 0x0000000900097207 */ /* 0x040fe20007000000 */
[----:B------:R-:W-:Y:S01]  /*2d90*/  @!P1 IMAD.MOV R67, RZ, RZ, -R67 ;  /* 0x000000ffff439224 */ /* 0x000fe200078e0a43 */
[C---:B------:R-:W-:Y:S01]  /*2da0*/  SEL R11, R0.reuse, R11, !P6 ;  /* 0x0000000b000b7207 */ /* 0x040fe20007000000 */
[----:B------:R-:W-:Y:S01]  /*2db0*/  @!P2 IMAD.MOV R71, RZ, RZ, -R71 ;  /* 0x000000ffff47a224 */ /* 0x000fe200078e0a47 */
[C---:B------:R-:W-:Y:S01]  /*2dc0*/  SEL R15, R0.reuse, R15, !P6 ;  /* 0x0000000f000f7207 */ /* 0x040fe20007000000 */
[----:B------:R-:W-:Y:S01]  /*2dd0*/  IMAD R9, R9, UR4, RZ ;  /* 0x0000000409097c24 */ /* 0x000fe2000f8e02ff */
        /* <DEDUP_REMOVED lines=56> */
[----:B------:R-:W-:Y:S01]  /*3160*/  SEL R0, R0, R73, !P6 ;  /* 0x0000004900007207 */ /* 0x000fe20007000000 */
[----:B------:R-:W-:Y:S01]  /*3170*/  IMAD R69, R69, UR4, RZ ;  /* 0x0000000445457c24 */ /* 0x000fe2000f8e02ff */
[----:B------:R-:W-:Y:S01]  /*3180*/  IADD3 R6, P4, R9, UR8, RZ ;  /* 0x0000000809067c10 */ /* 0x000fe2000ff9e0ff */
[----:B------:R-:W-:Y:S01]  /*3190*/  IMAD R71, R71, UR4, RZ ;  /* 0x0000000447477c24 */ /* 0x000fe2000f8e02ff */
[----:B------:R-:W-:Y:S01]  /*31a0*/  IADD3 R7, P3, R11, UR8, RZ ;  /* 0x000000080b077c10 */ /* 0x000fe2000ff7e0ff */
[----:B------:R-:W-:Y:S01]  /*31b0*/  IMAD R16, R0, UR4, RZ ;  /* 0x0000000400107c24 */ /* 0x000fe2000f8e02ff */
[----:B------:R-:W-:Y:S01]  /*31c0*/  SHF.R.S32.HI R0, RZ, 0x1f, R9 ;  /* 0x0000001fff007819 */ /* 0x000fe20000011409 */
[----:B------:R0:W-:Y:S01]  /*31d0*/  STL [R1+0x110], R6 ;  /* 0x0001100601007387 */ /* 0x0001e20000100800 */
[----:B------:R-:W-:Y:S01]  /*31e0*/  IADD3 R8, P2, R15, UR8, RZ ;  /* 0x000000080f087c10 */ /* 0x000fe2000ff5e0ff */
[----:B------:R-:W-:Y:S01]  /*31f0*/  IMAD R5, R5, UR10, RZ ;  /* 0x0000000a05057c24 */ /* 0x000fe2000f8e02ff */
[----:B------:R-:W-:Y:S01]  /*3200*/  IADD3 R9, P1, R17, UR8, RZ ;  /* 0x0000000811097c10 */ /* 0x000fe2000ff3e0ff */
[----:B------:R1:W-:Y:S01]  /*3210*/  STL [R1+0x118], R7 ;  /* 0x0001180701007387 */ /* 0x0003e20000100800 */
[----:B------:R-:W-:Y:S01]  /*3220*/  SHF.R.S32.HI R3, RZ, 0x1f, R11 ;  /* 0x0000001fff037819 */ /* 0x000fe2000001140b */
[----:B------:R-:W-:Y:S01]  /*3230*/  UMOV UR4, URZ ;  /* 0x0000003f00047c82 */ /* 0x000fe20008000000 */
[----:B------:R-:W-:Y:S01]  /*3240*/  IADD3 R10, P0, R19, UR8, RZ ;  /* 0x00000008130a7c10 */ /* 0x000fe2000ff1e0ff */
[----:B------:R2:W-:Y:S01]  /*3250*/  STL [R1+0x120], R8 ;  /* 0x0001200801007387 */ /* 0x0005e20000100800 */
[----:B------:R-:W-:-:S02]  /*3260*/  IADD3 R11, P6, R21, UR8, RZ ;  /* 0x00000008150b7c10 */ /* 0x000fc4000ffde0ff */
[----:B0-----:R-:W-:Y:S01]  /*3270*/  SHF.R.S32.HI R6, RZ, 0x1f, R15 ;  /* 0x0000001fff067819 */ /* 0x001fe2000001140f */
[----:B------:R0:W-:Y:S01]  /*3280*/  STL [R1+0x128], R9 ;  /* 0x0001280901007387 */ /* 0x0001e20000100800 */
[----:B------:R-:W-:Y:S02]  /*3290*/  IADD3 R15, P5, R23, UR8, RZ ;  /* 0x00000008170f7c10 */ /* 0x000fe4000ffbe0ff */
[----:B-1----:R-:W-:Y:S01]  /*32a0*/  SHF.R.S32.HI R7, RZ, 0x1f, R17 ;  /* 0x0000001fff077819 */ /* 0x002fe20000011411 */
[----:B------:R1:W-:Y:S01]  /*32b0*/  STL [R1+0x130], R10 ;  /* 0x0001300a01007387 */ /* 0x0003e20000100800 */
[----:B------:R-:W-:Y:S02]  /*32c0*/  IADD3.X R17, R0, UR9, RZ, P4, !PT ;  /* 0x0000000900117c10 */ /* 0x000fe4000a7fe4ff */
[----:B--2---:R-:W-:Y:S01]  /*32d0*/  SHF.R.S32.HI R8, RZ, 0x1f, R19 ;  /* 0x0000001fff087819 */ /* 0x004fe20000011413 */
[----:B------:R2:W-:Y:S01]  /*32e0*/  STL [R1+0x138], R11 ;  /* 0x0001380b01007387 */ /* 0x0005e20000100800 */
[----:B------:R-:W-:-:S02]  /*32f0*/  SHF.R.S32.HI R0, RZ, 0x1f, R27 ;  /* 0x0000001fff007819 */ /* 0x000fc4000001141b */
[----:B0-----:R-:W-:Y:S01]  /*3300*/  SHF.R.S32.HI R9, RZ, 0x1f, R21 ;  /* 0x0000001fff097819 */ /* 0x001fe20000011415 */
[----:B------:R0:W-:Y:S01]  /*3310*/  STL [R1+0x140], R15 ;  /* 0x0001400f01007387 */ /* 0x0001e20000100800 */
[----:B------:R-:W-:Y:S02]  /*3320*/  SHF.R.S32.HI R238, RZ, 0x1f, R239 ;  /* 0x0000001fffee7819 */ /* 0x000fe400000114ef */
[----:B-1----:R-:W-:Y:S01]  /*3330*/  SHF.R.S32.HI R10, RZ, 0x1f, R23 ;  /* 0x0000001fff0a7819 */ /* 0x002fe20000011417 */
[----:B------:R1:W-:Y:S01]  /*3340*/  STL [R1+0x10c], R17 ;  /* 0x00010c1101007387 */ /* 0x0003e20000100800 */
[----:B------:R-:W-:Y:S02]  /*3350*/  SHF.R.S32.HI R237, RZ, 0x1f, R5 ;  /* 0x0000001fffed7819 */ /* 0x000fe40000011405 */
[----:B--2---:R-:W-:Y:S02]  /*3360*/  SHF.R.S32.HI R11, RZ, 0x1f, R25 ;  /* 0x0000001fff0b7819 */ /* 0x004fe40000011419 */
[----:B------:R-:W-:-:S02]  /*3370*/  LOP3.LUT R230, R230, 0x1f, RZ, 0xc0, !PT ;  /* 0x0000001fe6e67812 */ /* 0x000fc400078ec0ff */
[----:B0-----:R-:W-:Y:S02]  /*3380*/  IADD3 R15, P4, R25, UR8, RZ ;  /* 0x00000008190f7c10 */ /* 0x001fe4000ff9e0ff */
[----:B------:R-:W-:Y:S02]  /*3390*/  CS2R R24, SRZ ;  /* 0x0000000000187805 */ /* 0x000fe4000001ff00 */
[----:B-1----:R-:W-:Y:S01]  /*33a0*/  IADD3.X R17, R3, UR9, RZ, P3, !PT ;  /* 0x0000000903117c10 */ /* 0x002fe20009ffe4ff */
[----:B------:R0:W-:Y:S01]  /*33b0*/  STL [R1+0x148], R15 ;  /* 0x0001480f01007387 */ /* 0x0001e20000100800 */
[----:B------:R-:W-:-:S03]  /*33c0*/  SHF.R.S32.HI R3, RZ, 0x1f, R29 ;  /* 0x0000001fff037819 */ /* 0x000fc6000001141d */
[----:B------:R1:W-:Y:S01]  /*33d0*/  STL [R1+0x114], R17 ;  /* 0x0001141101007387 */ /* 0x0003e20000100800 */
        /* <DEDUP_REMOVED lines=109> */
[----:B-1----:R-:W-:-:S03]  /*3ab0*/  IADD3.X R17, R8, UR9, RZ, P5, !PT ;  /* 0x0000000908117c10 */ /* 0x002fc6000affe4ff */
[----:B------:R0:W-:Y:S01]  /*3ac0*/  STL [R1+0x1e0], R15 ;  /* 0x0001e00f01007387 */ /* 0x0001e20000100800 */
[----:B------:R-:W-:Y:S02]  /*3ad0*/  SHF.R.S32.HI R8, RZ, 0x1f, R67 ;  /* 0x0000001fff087819 */ /* 0x000fe40000011443 */
[----:B------:R-:W-:Y:S01]  /*3ae0*/  IADD3.X R6, R6, UR9, RZ, P6, !PT ;  /* 0x0000000906067c10 */ /* 0x000fe2000b7fe4ff */
[----:B------:R1:W-:Y:S01]  /*3af0*/  STL [R1+0x1ac], R17 ;  /* 0x0001ac1101007387 */ /* 0x0003e20000100800 */
[----:B0-----:R-:W-:Y:S02]  /*3b00*/  IADD3 R15, P5, R65, UR8, RZ ;  /* 0x00000008410f7c10 */ /* 0x001fe4000ffbe0ff */
[----:B-1----:R-:W-:-:S03]  /*3b10*/  IADD3.X R17, R9, UR9, RZ, P4, !PT ;  /* 0x0000000909117c10 */ /* 0x002fc6000a7fe4ff */
[----:B------:R0:W-:Y:S01]  /*3b20*/  STL [R1+0x1e8], R15 ;  /* 0x0001e80f01007387 */ /* 0x0001e20000100800 */
[----:B------:R-:W-:-:S03]  /*3b30*/  SHF.R.S32.HI R9, RZ, 0x1f, R69 ;  /* 0x0000001fff097819 */ /* 0x000fc60000011445 */
        /* <DEDUP_REMOVED lines=14> */
[----:B------:R-:W-:Y:S02]  /*3c20*/  IADD3.X R0, R3, UR9, RZ, P0, !PT ;  /* 0x0000000903007c10 */ /* 0x000fe400087fe4ff */
[----:B------:R-:W-:Y:S01]  /*3c30*/  IADD3.X R3, R7, UR9, RZ, P5, !PT ;  /* 0x0000000907037c10 */ /* 0x000fe2000affe4ff */
[----:B------:R-:W-:Y:S01]  /*3c40*/  STL [R1+0x1cc], R17 ;  /* 0x0001cc1101007387 */ /* 0x000fe20000100800 */
[----:B0-----:R-:W-:Y:S01]  /*3c50*/  IADD3 R15, P1, R16, UR8, RZ ;  /* 0x00000008100f7c10 */ /* 0x001fe2000ff3e0ff */
[----:B------:R-:W-:-:S04]  /*3c60*/  UIADD3 UR8, UP0, UR13, 0x80, URZ ;  /* 0x000000800d087890 */ /* 0x000fc8000ff1e03f */
[----:B------:R0:W-:Y:S04]  /*3c70*/  STL [R1+0x208], R15 ;  /* 0x0002080f01007387 */ /* 0x0001e80000100800 */
[----:B------:R1:W-:Y:S04]  /*3c80*/  STL [R1+0x1d4], R0 ;  /* 0x0001d40001007387 */ /* 0x0003e80000100800 */
[----:B------:R2:W-:Y:S01]  /*3c90*/  STL [R1+0x1dc], R6 ;  /* 0x0001dc0601007387 */ /* 0x0005e20000100800 */
[----:B0-----:R-:W-:-:S03]  /*3ca0*/  SHF.R.S32.HI R15, RZ, 0x5, R2 ;  /* 0x00000005ff0f7819 */ /* 0x001fc60000011402 */
[----:B------:R0:W-:Y:S01]  /*3cb0*/  STL [R1+0x1e4], R3 ;  /* 0x0001e40301007387 */ /* 0x0001e20000100800 */
[----:B-1----:R-:W-:Y:S02]  /*3cc0*/  IADD3.X R0, R8, UR9, RZ, P4, !PT ;  /* 0x0000000908007c10 */ /* 0x002fe4000a7fe4ff */
[----:B--2---:R-:W-:-:S03]  /*3cd0*/  IADD3.X R6, R9, UR9, RZ, P3, !PT ;  /* 0x0000000909067c10 */ /* 0x004fc60009ffe4ff */
[----:B------:R1:W-:Y:S01]  /*3ce0*/  STL [R1+0x1ec], R0 ;  /* 0x0001ec0001007387 */ /* 0x0003e20000100800 */
[----:B0-----:R-:W-:-:S03]  /*3cf0*/  IADD3.X R3, R10, UR9, RZ, P2, !PT ;  /* 0x000000090a037c10 */ /* 0x001fc600097fe4ff */
[----:B------:R-:W-:Y:S04]  /*3d00*/  STL [R1+0x1f4], R6 ;  /* 0x0001f40601007387 */ /* 0x000fe80000100800 */
[----:B------:R0:W-:Y:S01]  /*3d10*/  STL [R1+0x1fc], R3 ;  /* 0x0001fc0301007387 */ /* 0x0001e20000100800 */
[----:B-1----:R-:W-:Y:S01]  /*3d20*/  IADD3.X R0, R11, UR9, RZ, P1, !PT ;  /* 0x000000090b007c10 */ /* 0x002fe20008ffe4ff */
[----:B------:R-:W-:-:S04]  /*3d30*/  UIADD3.X UR9, UR4, -0x3ffffff0, URZ, UP0, !UPT ;  /* 0xc000001004097890 */ /* 0x000fc800087fe43f */
[----:B------:R1:W-:Y:S01]  /*3d40*/  STL [R1+0x204], R0 ;  /* 0x0002040001007387 */ /* 0x0003e20000100800 */
[----:B------:R-:W-:Y:S01]  /*3d50*/  UIADD3.64 UR16, UR8, 0x80, URZ ;  /* 0x0000008008107897 */ /* 0x000fe2000fffe03f */
[----:B0-----:R-:W0:Y:S02]  /*3d60*/  LDC R3, c[0x0][0x238] ;  /* 0x00008e00ff037b82 */ /* 0x001e240000000800 */
[----:B------:R-:W-:Y:S01]  /*3d70*/  STL [R1], RZ ;  /* 0x000000ff01007387 */ /* 0x000fe20000100800 */
[----:B------:R-:W-:-:S03]  /*3d80*/  UIADD3.64 UR20, UR8, 0x100, URZ ;  /* 0x0000010008147897 */ /* 0x000fc6000fffe03f */
[----:B------:R-:W-:Y:S02]  /*3d90*/  STL [R1+0x4], RZ ;  /* 0x000004ff01007387 */ /* 0x000fe40000100800 */
[----:B-1----:R-:W1:Y:S02]  /*3da0*/  LDC R0, c[0x0][0x214] ;  /* 0x00008500ff007b82 */ /* 0x002e640000000800 */
[----:B------:R-:W-:Y:S04]  /*3db0*/  STL [R1+0x8], RZ ;  /* 0x000008ff01007387 */ /* 0x000fe80000100800 */
[----:B------:R-:W-:Y:S04]  /*3dc0*/  STL [R1+0xc], RZ ;  /* 0x00000cff01007387 */ /* 0x000fe80000100800 */
[----:B------:R-:W-:Y:S04]  /*3dd0*/  STL [R1+0x10], RZ ;  /* 0x000010ff01007387 */ /* 0x000fe80000100800 */
[----:B------:R-:W-:Y:S01]  /*3de0*/  STL [R1+0x14], RZ ;  /* 0x000014ff01007387 */ /* 0x000fe20000100800 */
[----:B0-----:R-:W-:-:S03]  /*3df0*/  IMAD R6, R3, 0x1f, RZ ;  /* 0x0000001f03067824 */ /* 0x001fc600078e02ff */
[----:B------:R-:W-:Y:S01]  /*3e00*/  STL [R1+0x18], RZ ;  /* 0x000018ff01007387 */ /* 0x000fe20000100800 */
[C---:B------:R-:W-:Y:S01]  /*3e10*/  IMAD R7, R3.reuse, 0x1e, RZ ;  /* 0x0000001e03077824 */ /* 0x040fe200078e02ff */
[----:B------:R-:W-:Y:S01]  /*3e20*/  SHF.R.S32.HI R235, RZ, 0x1f, R3 ;  /* 0x0000001fffeb7819 */ /* 0x000fe20000011403 */
[----:B------:R-:W-:Y:S01]  /*3e30*/  IMAD R8, R3, 0x1d, RZ ;  /* 0x0000001d03087824 */ /* 0x000fe200078e02ff */
[----:B------:R-:W-:Y:S01]  /*3e40*/  STL [R1+0x1c], RZ ;  /* 0x00001cff01007387 */ /* 0x000fe20000100800 */
[----:B------:R-:W-:Y:S01]  /*3e50*/  IADD3 R241, P5, R239, R6, RZ ;  /* 0x00000006eff17210 */ /* 0x000fe20007fbe0ff */
[C---:B------:R-:W-:Y:S01]  /*3e60*/  IMAD R9, R3.reuse, 0x1c, RZ ;  /* 0x0000001c03097824 */ /* 0x040fe200078e02ff */
[----:B------:R-:W-:Y:S01]  /*3e70*/  IADD3 R240, P2, R6, R5, RZ ;  /* 0x0000000506f07210 */ /* 0x000fe20007f5e0ff */
[----:B------:R-:W-:Y:S01]  /*3e80*/  STL [R1+0x20], RZ ;  /* 0x000020ff01007387 */ /* 0x000fe20000100800 */
[----:B------:R-:W-:Y:S01]  /*3e90*/  SHF.R.S32.HI R2, RZ, 0x1f, R6 ;  /* 0x0000001fff027819 */ /* 0x000fe20000011406 */
[----:B------:R-:W-:Y:S01]  /*3ea0*/  IMAD R11, R3, 0x1b, RZ ;  /* 0x0000001b030b7824 */ /* 0x000fe200078e02ff */
[----:B------:R-:W-:Y:S01]  /*3eb0*/  IADD3 R6, P1, R239, R7, RZ ;  /* 0x00000007ef067210 */ /* 0x000fe20007f3e0ff */
[----:B------:R-:W-:Y:S01]  /*3ec0*/  STL [R1+0x24], RZ ;  /* 0x000024ff01007387 */ /* 0x000fe20000100800 */
[----:B------:R-:W-:Y:S01]  /*3ed0*/  SHF.R.S32.HI R10, RZ, 0x1f, R7 ;  /* 0x0000001fff0a7819 */ /* 0x000fe20000011407 */
[C---:B------:R-:W-:Y:S01]  /*3ee0*/  IMAD R16, R3.reuse, 0x1a, RZ ;  /* 0x0000001a03107824 */ /* 0x040fe200078e02ff */
[----:B------:R-:W-:Y:S01]  /*3ef0*/  SHF.R.S32.HI R17, RZ, 0x1f, R9 ;  /* 0x0000001fff117819 */ /* 0x000fe20000011409 */
[----:B------:R-:W-:Y:S01]  /*3f00*/  STL [R1+0x28], RZ ;  /* 0x000028ff01007387 */ /* 0x000fe20000100800 */
[C---:B------:R-:W-:Y:S01]  /*3f10*/  IMAD R18, R3.reuse, 0x19, RZ ;  /* 0x0000001903127824 */ /* 0x040fe200078e02ff */
[----:B------:R-:W-:Y:S01]  /*3f20*/  SHF.R.S32.HI R19, RZ, 0x1f, R11 ;  /* 0x0000001fff137819 */ /* 0x000fe2000001140b */
[C---:B------:R-:W-:Y:S01]  /*3f30*/  IMAD R20, R3.reuse, 0x18, RZ ;  /* 0x0000001803147824 */ /* 0x040fe200078e02ff */
[----:B------:R-:W-:Y:S01]  /*3f40*/  STL [R1+0x2c], RZ ;  /* 0x00002cff01007387 */ /* 0x000fe20000100800 */
[C---:B------:R-:W-:Y:S01]  /*3f50*/  IMAD R22, R3.reuse, 0x17, RZ ;  /* 0x0000001703167824 */ /* 0x040fe200078e02ff */
[----:B------:R-:W-:Y:S01]  /*3f60*/  SHF.R.S32.HI R21, RZ, 0x1f, R16 ;  /* 0x0000001fff157819 */ /* 0x000fe20000011410 */
[C---:B------:R-:W-:Y:S01]  /*3f70*/  IMAD R63, R3.reuse, 0x16, RZ ;  /* 0x00000016033f7824 */ /* 0x040fe200078e02ff */
        /* <DEDUP_REMOVED lines=15> */
[C---:B------:R-:W-:Y:S01]  /*4070*/  IMAD.SHL.U32 R75, R3.reuse, 0x10, RZ ;  /* 0x00000010034b7824 */ /* 0x040fe200078e00ff */
        /* <DEDUP_REMOVED lines=21> */
[C---:B------:R-:W-:Y:S01]  /*41d0*/  IMAD.SHL.U32 R219, R3.reuse, 0x8, RZ ;  /* 0x0000000803db7824 */ /* 0x040fe200078e00ff */
        /* <DEDUP_REMOVED lines=15> */
[----:B------:R-:W-:Y:S01]  /*42d0*/  IMAD.SHL.U32 R232, R3, 0x2, RZ ;  /* 0x0000000203e87824 */ /* 0x000fe200078e00ff */
[----:B------:R-:W-:-:S02]  /*42e0*/  SHF.R.S32.HI R231, RZ, 0x1f, R225 ;  /* 0x0000001fffe77819 */ /* 0x000fc400000114e1 */
[----:B------:R-:W-:Y:S01]  /*42f0*/  STL [R1+0x68], RZ ;  /* 0x000068ff01007387 */ /* 0x000fe20000100800 */
[----:B------:R-:W-:Y:S02]  /*4300*/  SHF.R.S32.HI R233, RZ, 0x1f, R227 ;  /* 0x0000001fffe97819 */ /* 0x000fe400000114e3 */
[----:B------:R-:W-:Y:S01]  /*4310*/  SHF.R.S32.HI R234, RZ, 0x1f, R229 ;  /* 0x0000001fffea7819 */ /* 0x000fe200000114e5 */
[----:B------:R-:W-:Y:S01]  /*4320*/  STL [R1+0x6c], RZ ;  /* 0x00006cff01007387 */ /* 0x000fe20000100800 */
[----:B------:R-:W-:-:S03]  /*4330*/  SHF.R.S32.HI R4, RZ, 0x1f, R232 ;  /* 0x0000001fff047819 */ /* 0x000fc600000114e8 */
[----:B------:R-:W-:Y:S04]  /*4340*/  STL [R1+0x70], RZ ;  /* 0x000070ff01007387 */ /* 0x000fe80000100800 */
        /* <DEDUP_REMOVED lines=35> */
[----:B------:R0:W-:Y:S04]  /*4580*/  STL [R1+0x100], R15 ;  /* 0x0001000f01007387 */ /* 0x0001e80000100800 */
[----:B------:R-:W-:Y:S04]  /*4590*/  STL [R1+0x108], R239 ;  /* 0x000108ef01007387 */ /* 0x000fe80000100800 */
[----:B------:R-:W-:Y:S01]  /*45a0*/  STL [R1+0x104], R5 ;  /* 0x0001040501007387 */ /* 0x000fe20000100800 */
[----:B0-----:R-:W-:-:S03]  /*45b0*/  SHF.R.S32.HI R15, RZ, 0x1f, R8 ;  /* 0x0000001fff0f7819 */ /* 0x001fc60000011408 */
[----:B------:R-:W-:Y:S04]  /*45c0*/  STL [R1+0x210], R238 ;  /* 0x000210ee01007387 */ /* 0x000fe80000100800 */
[----:B------:R-:W-:Y:S04]  /*45d0*/  STL [R1+0x40c], R241 ;  /* 0x00040cf101007387 */ /* 0x000fe80000100800 */
[----:B------:R0:W-:Y:S04]  /*45e0*/  STL [R1+0x404], R240 ;  /* 0x000404f001007387 */ /* 0x0001e80000100800 */
[----:B------:R-:W-:Y:S04]  /*45f0*/  STL [R1+0x20c], R237 ;  /* 0x00020ced01007387 */ /* 0x000fe80000100800 */
[----:B------:R2:W-:Y:S01]  /*4600*/  STL [R1+0x3fc], R6 ;  /* 0x0003fc0601007387 */ /* 0x0005e20000100800 */
[----:B0-----:R-:W-:-:S02]  /*4610*/  IADD3 R240, P0, R5, R7, RZ ;  /* 0x0000000705f07210 */ /* 0x001fc40007f1e0ff */
[----:B------:R-:W-:-:S03]  /*4620*/  IADD3 R7, P3, R5, R8, RZ ;  /* 0x0000000805077210 */ /* 0x000fc60007f7e0ff */
[----:B------:R-:W-:Y:S01]  /*4630*/  STL [R1+0x3f4], R240 ;  /* 0x0003f4f001007387 */ /* 0x000fe20000100800 */
[C---:B--2---:R-:W-:Y:S02]  /*4640*/  IADD3 R6, P4, R239.reuse, R8, RZ ;  /* 0x00000008ef067210 */ /* 0x044fe40007f9e0ff */
[----:B------:R-:W-:-:S03]  /*4650*/  IADD3 R8, P6, R239, R9, RZ ;  /* 0x00000009ef087210 */ /* 0x000fc60007fde0ff */
[----:B------:R0:W-:Y:S04]  /*4660*/  STL [R1+0x3ec], R6 ;  /* 0x0003ec0601007387 */ /* 0x0001e80000100800 */
[----:B------:R2:W-:Y:S04]  /*4670*/  STL [R1+0x3e4], R7 ;  /* 0x0003e40701007387 */ /* 0x0005e80000100800 */
[----:B------:R-:W-:Y:S01]  /*4680*/  STL [R1+0x3dc], R8 ;  /* 0x0003dc0801007387 */ /* 0x000fe20000100800 */
[----:B0-----:R-:W-:Y:S02]  /*4690*/  IMAD.X R6, R238, 0x1, R2, P5 ;  /* 0x00000001ee067824 */ /* 0x001fe400028e0602 */
[----:B------:R-:W-:Y:S01]  /*46a0*/  IMAD.X R2, R2, 0x1, R237, P2 ;  /* 0x0000000102027824 */ /* 0x000fe200010e06ed */
[----:B--2---:R-:W-:-:S02]  /*46b0*/  IADD3 R7, P5, R5, R9, RZ ;  /* 0x0000000905077210 */ /* 0x004fc40007fbe0ff */
[----:B------:R0:W-:Y:S04]  /*46c0*/  STL [R1+0x408], R6 ;  /* 0x0004080601007387 */ /* 0x0001e80000100800 */
[----:B------:R2:W-:Y:S04]  /*46d0*/  STL [R1+0x3d4], R7 ;  /* 0x0003d40701007387 */ /* 0x0005e80000100800 */
[----:B------:R3:W-:Y:S01]  /*46e0*/  STL [R1+0x400], R2 ;  /* 0x0004000201007387 */ /* 0x0007e20000100800 */
[----:B0-----:R-:W-:Y:S01]  /*46f0*/  IADD3 R6, P2, R239, R11, RZ ;  /* 0x0000000bef067210 */ /* 0x001fe20007f5e0ff */
[----:B--2---:R-:W-:-:S04]  /*4700*/  IMAD.X R7, R238, 0x1, R10, P1 ;  /* 0x00000001ee077824 */ /* 0x004fc800008e060a */
[----:B------:R0:W-:Y:S01]  /*4710*/  STL [R1+0x3cc], R6 ;  /* 0x0003cc0601007387 */ /* 0x0001e20000100800 */
[----:B---3--:R-:W-:-:S03]  /*4720*/  IADD3 R2, P1, R5, R11, RZ ;  /* 0x0000000b05027210 */ /* 0x008fc60007f3e0ff */
[----:B------:R2:W-:Y:S04]  /*4730*/  STL [R1+0x3f8], R7 ;  /* 0x0003f80701007387 */ /* 0x0005e80000100800 */
[----:B------:R3:W-:Y:S01]  /*4740*/  STL [R1+0x3c4], R2 ;  /* 0x0003c40201007387 */ /* 0x0007e20000100800 */
[----:B0-----:R-:W-:Y:S01]  /*4750*/  IMAD.X R6, R237, 0x1, R10, P0 ;  /* 0x00000001ed067824 */ /* 0x001fe200000e060a */
[----:B--2---:R-:W-:-:S04]  /*4760*/  IADD3 R7, P0, R239, R16, RZ ;  /* 0x00000010ef077210 */ /* 0x004fc80007f1e0ff */
[----:B------:R0:W-:Y:S01]  /*4770*/  STL [R1+0x3f0], R6 ;  /* 0x0003f00601007387 */ /* 0x0001e20000100800 */
[----:B---3--:R-:W-:-:S03]  /*4780*/  IMAD.X R2, R238, 0x1, R15, P4 ;  /* 0x00000001ee027824 */ /* 0x008fc600020e060f */
[----:B------:R2:W-:Y:S04]  /*4790*/  STL [R1+0x3bc], R7 ;  /* 0x0003bc0701007387 */ /* 0x0005e80000100800 */
[----:B------:R3:W-:Y:S01]  /*47a0*/  STL [R1+0x3e8], R2 ;  /* 0x0003e80201007387 */ /* 0x0007e20000100800 */
[----:B0-----:R-:W-:Y:S01]  /*47b0*/  IADD3 R6, P4, R5, R16, RZ ;  /* 0x0000001005067210 */ /* 0x001fe20007f9e0ff */
[----:B--2---:R-:W-:-:S04]  /*47c0*/  IMAD.X R7, R237, 0x1, R15, P3 ;  /* 0x00000001ed077824 */ /* 0x004fc800018e060f */
[----:B------:R0:W-:Y:S01]  /*47d0*/  STL [R1+0x3b4], R6 ;  /* 0x0003b40601007387 */ /* 0x0001e20000100800 */
[----:B------:R-:W-:Y:S01]  /*47e0*/  IMAD R15, R230, UR7, RZ ;  /* 0x00000007e60f7c24 */ /* 0x000fe2000f8e02ff */
[----:B------:R-:W-:Y:S01]  /*47f0*/  UMOV UR7, 0xc0000010 ;  /* 0xc000001000077882 */ /* 0x000fe20000000000 */
[-C--:B---3--:R-:W-:Y:S01]  /*4800*/  IADD3 R2, P3, R239, R18.reuse, RZ ;  /* 0x00000012ef027210 */ /* 0x088fe20007f7e0ff */
        /* <DEDUP_REMOVED lines=29> */
[----:B------:R-:W-:Y:S01]  /*49e0*/  CS2R R62, SRZ ;  /* 0x00000000003e7805 */ /* 0x000fe2000001ff00 */
[----:B---3--:R-:W-:Y:S02]  /*49f0*/  IMAD.X R2, R237, 0x1, R23, P6 ;  /* 0x00000001ed027824 */ /* 0x008fe400030e0617 */
        /* <DEDUP_REMOVED lines=9> */
[----:B------:R-:W-:Y:S02]  /*4a90*/  CS2R R64, SRZ ;  /* 0x0000000000407805 */ /* 0x000fe4000001ff00 */
[----:B--2---:R-:W-:Y:S02]  /*4aa0*/  IADD3 R7, P2, R239, R67, RZ ;  /* 0x00000043ef077210 */ /* 0x004fe40007f5e0ff */
[----:B------:R0:W-:Y:S01]  /*4ab0*/  STL [R1+0x390], R6 ;  /* 0x0003900601007387 */ /* 0x0001e20000100800 */
[----:B---3--:R-:W-:-:S03]  /*4ac0*/  IMAD.X R2, R238, 0x1, R66, P1 ;  /* 0x00000001ee027824 */ /* 0x008fc600008e0642 */
[----:B------:R2:W-:Y:S04]  /*4ad0*/  STL [R1+0x354], R7 ;  /* 0x0003540701007387 */ /* 0x0005e80000100800 */
[----:B------:R3:W-:Y:S01]  /*4ae0*/  STL [R1+0x388], R2 ;  /* 0x0003880201007387 */ /* 0x0007e20000100800 */
[----:B0-----:R-:W-:Y:S01]  /*4af0*/  IADD3 R6, P1, R5, R67, RZ ;  /* 0x0000004305067210 */ /* 0x001fe20007f3e0ff */
[----:B--2---:R-:W-:-:S04]  /*4b00*/  IMAD.X R7, R237, 0x1, R66, P0 ;  /* 0x00000001ed077824 */ /* 0x004fc800000e0642 */
[----:B------:R0:W-:Y:S01]  /*4b10*/  STL [R1+0x34c], R6 ;  /* 0x00034c0601007387 */ /* 0x0001e20000100800 */
[----:B------:R-:W-:Y:S02]  /*4b20*/  CS2R R66, SRZ ;  /* 0x0000000000427805 */ /* 0x000fe4000001ff00 */
[-C--:B---3--:R-:W-:Y:S01]  /*4b30*/  IADD3 R2, P0, R239, R69.reuse, RZ ;  /* 0x00000045ef027210 */ /* 0x088fe20007f1e0ff */
[----:B------:R2:W-:Y:S04]  /*4b40*/  STL [R1+0x380], R7 ;  /* 0x0003800701007387 */ /* 0x0005e80000100800 */
[----:B------:R3:W-:Y:S01]  /*4b50*/  STL [R1+0x344], R2 ;  /* 0x0003440201007387 */ /* 0x0007e20000100800 */
[----:B0-----:R-:W-:Y:S01]  /*4b60*/  IMAD.X R6, R238, 0x1, R68, P4 ;  /* 0x00000001ee067824 */ /* 0x001fe200020e0644 */
[----:B--2---:R-:W-:-:S04]  /*4b70*/  IADD3 R7, P4, R5, R69, RZ ;  /* 0x0000004505077210 */ /* 0x004fc80007f9e0ff */
[----:B------:R0:W-:Y:S01]  /*4b80*/  STL [R1+0x378], R6 ;  /* 0x0003780601007387 */ /* 0x0001e20000100800 */
[----:B---3--:R-:W-:-:S03]  /*4b90*/  IMAD.X R2, R237, 0x1, R68, P3 ;  /* 0x00000001ed027824 */ /* 0x008fc600018e0644 */
[----:B------:R2:W-:Y:S01]  /*4ba0*/  STL [R1+0x33c], R7 ;  /* 0x00033c0701007387 */ /* 0x0005e20000100800 */
[----:B------:R-:W-:-:S03]  /*4bb0*/  CS2R R68, SRZ ;  /* 0x0000000000447805 */ /* 0x000fc6000001ff00 */
        /* <DEDUP_REMOVED lines=146> */
[----:B------:R-:W-:Y:S04]  /*54e0*/  STL [R1+0x258], R7 ;  /* 0x0002580701007387 */ /* 0x000fe80000100800 */
[----:B------:R2:W-:Y:S01]  /*54f0*/  STL [R1+0x224], R2 ;  /* 0x0002240201007387 */ /* 0x0005e20000100800 */
[C---:B0-----:R-:W-:Y:S01]  /*5500*/  IMAD.X R6, R238.reuse, 0x1, R233, P3 ;  /* 0x00000001ee067824 */ /* 0x041fe200018e06e9 */
[----:B------:R-:W-:Y:S01]  /*5510*/  IADD3 R3, P3, R5, R3, RZ ;  /* 0x0000000305037210 */ /* 0x000fe20007f7e0ff */
[----:B------:R-:W-:-:S03]  /*5520*/  IMAD.X R5, R238, 0x1, R234, P5 ;  /* 0x00000001ee057824 */ /* 0x000fc600028e06ea */
[----:B------:R-:W-:Y:S01]  /*5530*/  STL [R1+0x250], R6 ;  /* 0x0002500601007387 */ /* 0x000fe20000100800 */
[----:B--2---:R-:W-:-:S03]  /*5540*/  IMAD.X R2, R237, 0x1, R233, P6 ;  /* 0x00000001ed027824 */ /* 0x004fc600030e06e9 */
[----:B------:R0:W-:Y:S04]  /*5550*/  STL [R1+0x21c], R3 ;  /* 0x00021c0301007387 */ /* 0x0001e80000100800 */
[----:B------:R2:W-:Y:S04]  /*5560*/  STL [R1+0x248], R2 ;  /* 0x0002480201007387 */ /* 0x0005e80000100800 */
[----:B------:R3:W-:Y:S01]  /*5570*/  STL [R1+0x240], R5 ;  /* 0x0002400501007387 */ /* 0x0007e20000100800 */
[----:B0-----:R-:W-:Y:S02]  /*5580*/  IMAD.X R3, R237, 0x1, R234, P2 ;  /* 0x00000001ed037824 */ /* 0x001fe400010e06ea */
[----:B--2---:R-:W-:-:S03]  /*5590*/  IMAD.X R2, R238, 0x1, R4, P1 ;  /* 0x00000001ee027824 */ /* 0x004fc600008e0604 */
[----:B------:R0:W-:Y:S01]  /*55a0*/  STL [R1+0x238], R3 ;  /* 0x0002380301007387 */ /* 0x0001e20000100800 */
[C---:B------:R-:W-:Y:S01]  /*55b0*/  IMAD.X R4, R237.reuse, 0x1, R4, P0 ;  /* 0x00000001ed047824 */ /* 0x040fe200000e0604 */
[----:B---3--:R-:W-:Y:S02]  /*55c0*/  SHF.R.S32.HI R5, RZ, 0x1f, R15 ;  /* 0x0000001fff057819 */ /* 0x008fe4000001140f */
[----:B------:R2:W-:Y:S04]  /*55d0*/  STL [R1+0x230], R2 ;  /* 0x0002300201007387 */ /* 0x0005e80000100800 */
[----:B------:R3:W-:Y:S01]  /*55e0*/  STL [R1+0x228], R4 ;  /* 0x0002280401007387 */ /* 0x0007e20000100800 */
[--C-:B0-----:R-:W-:Y:S02]  /*55f0*/  IMAD.X R3, R238, 0x1, R235.reuse, P4 ;  /* 0x00000001ee037824 */ /* 0x101fe400020e06eb */
[----:B--2---:R-:W-:-:S03]  /*5600*/  IMAD.X R2, R237, 0x1, R235, P3 ;  /* 0x00000001ed027824 */ /* 0x004fc600018e06eb */
[----:B------:R0:W-:Y:S01]  /*5610*/  STL [R1+0x220], R3 ;  /* 0x0002200301007387 */ /* 0x0001e20000100800 */
[----:B---3--:R-:W-:-:S03]  /*5620*/  LOP3.LUT R4, R236, 0x10, RZ, 0x3c, !PT ;  /* 0x00000010ec047812 */ /* 0x008fc600078e3cff */
[----:B------:R2:W-:Y:S04]  /*5630*/  STL [R1+0x218], R2 ;  /* 0x0002180201007387 */ /* 0x0005e80000100800 */
[----:B------:R3:W-:Y:S01]  /*5640*/  STL [R1+0x414], R4 ;  /* 0x0004140401007387 */ /* 0x0007e20000100800 */
[----:B0-----:R-:W-:Y:S02]  /*5650*/  IMAD.U32 R3, RZ, RZ, UR11 ;  /* 0x0000000bff037e24 */ /* 0x001fe4000f8e00ff */
[----:B-12---:R-:W-:-:S07]  /*5660*/  IMAD.U32 R2, RZ, RZ, UR18 ;  /* 0x00000012ff027e24 */ /* 0x006fce000f8e00ff */
.L_x_1:
[----:B---3--:R-:W2:Y:S04]  /*5670*/  LDL R4, [R1+0x104] ;  /* 0x0001040001047983 */ /* 0x008ea80000100800 */
[----:B------:R-:W3:Y:S04]  /*5680*/  LDL R6, [R1+0x108] ;  /* 0x0001080001067983 */ /* 0x000ee80000100800 */
[----:B------:R-:W4:Y:S04]  /*5690*/  LDL R9, [R1+0x21c] ;  /* 0x00021c0001097983 */ /* 0x000f280000100800 */
[----:B------:R-:W4:Y:S04]  /*56a0*/  LDL R8, [R1+0x220] ;  /* 0x0002200001087983 */ /* 0x000f280000100800 */
[----:B------:R0:W-:Y:S04]  /*56b0*/  STL.64 [R1+0x538], R86 ;  /* 0x0005385601007387 */ /* 0x0001e80000100a00 */
[----:B0-----:R-:W4:Y:S04]  /*56c0*/  LDL R86, [R1+0x234] ;  /* 0x0002340001567983 */ /* 0x001f280000100800 */
        /* <DEDUP_REMOVED lines=8> */
[----:B0-----:R-:W4:Y:S01]  /*5750*/  LDL R81, [R1+0x20c] ;  /* 0x00020c0001517983 */ /* 0x001f220000100800 */
[----:B------:R-:W-:-:S03]  /*5760*/  ISETP.GT.AND P2, PT, R3, RZ, PT ;  /* 0x000000ff0300720c */ /* 0x000fc60003f44270 */
[----:B------:R-:W-:Y:S04]  /*5770*/  STL.64 [R1+0x518], R78 ;  /* 0x0005184e01007387 */ /* 0x000fe80000100a00 */
        /* <DEDUP_REMOVED lines=15> */
[----:B------:R0:W-:Y:S04]  /*5870*/  STL.64 [R1+0x498], R46 ;  /* 0x0004982e01007387 */ /* 0x0001e80000100a00 */
[----:B------:R-:W-:Y:S04]  /*5880*/  STL.64 [R1+0x490], R44 ;  /* 0x0004902c01007387 */ /* 0x000fe80000100a00 */
[----:B------:R1:W-:Y:S04]  /*5890*/  STL.64 [R1+0x488], R42 ;  /* 0x0004882a01007387 */ /* 0x0003e80000100a00 */
        /* <DEDUP_REMOVED lines=9> */
[----:B-----5:R3:W-:Y:S04]  /*5930*/  STL [R1+0x420], R14 ;  /* 0x0004200e01007387 */ /* 0x0207e80000100800 */
[----:B------:R4:W-:Y:S04]  /*5940*/  STL [R1+0x41c], R13 ;  /* 0x00041c0d01007387 */ /* 0x0009e80000100800 */
[----:B------:R4:W-:Y:S04]  /*5950*/  STL [R1+0x418], R12 ;  /* 0x0004180c01007387 */ /* 0x0009e80000100800 */
[----:B0-----:R-:W4:Y:S01]  /*5960*/  LDL R47, [R1+0x230] ;  /* 0x00023000012f7983 */ /* 0x001f220000100800 */
[----:B------:R-:W-:-:S03]  /*5970*/  PRMT R221, RZ, 0x7610, R221 ;  /* 0x00007610ffdd7816 */ /* 0x000fc600000000dd */
[----:B-1----:R-:W4:Y:S04]  /*5980*/  LDL R43, [R1+0x23c] ;  /* 0x00023c00012b7983 */ /* 0x002f280000100800 */
[----:B------:R-:W4:Y:S01]  /*5990*/  LDL R64, [R1+0x244] ;  /* 0x0002440001407983 */ /* 0x000f220000100800 */
[----:B--2---:R-:W-:-:S03]  /*59a0*/  IADD3 R4, P1, R4, R2, RZ ;  /* 0x0000000204047210 */ /* 0x004fc60007f3e0ff */
[----:B------:R-:W2:Y:S01]  /*59b0*/  LDL R62, [R1+0x238] ;  /* 0x00023800013e7983 */ /* 0x000ea20000100800 */
[----:B---3--:R-:W-:-:S03]  /*59c0*/  IADD3 R6, P0, R6, R2, RZ ;  /* 0x0000000206067210 */ /* 0x008fc60007f1e0ff */
[----:B------:R-:W3:Y:S01]  /*59d0*/  LDL R60, [R1+0x248] ;  /* 0x00024800013c7983 */ /* 0x000ee20000100800 */
[----:B------:R-:W-:Y:S02]  /*59e0*/  PRMT R59, RZ, 0x7610, R59 ;  /* 0x00007610ff3b7816 */ /* 0x000fe4000000003b */
[----:B------:R-:W-:Y:S01]  /*59f0*/  ISETP.GT.AND P3, PT, R3, 0x1, PT ;  /* 0x000000010300780c */ /* 0x000fe20003f64270 */
[----:B------:R-:W3:Y:S01]  /*5a00*/  LDL R63, [R1+0x254] ;  /* 0x00025400013f7983 */ /* 0x000ee20000100800 */
[----:B------:R-:W-:Y:S02]  /*5a10*/  PRMT R58, RZ, 0x7610, R58 ;  /* 0x00007610ff3a7816 */ /* 0x000fe4000000003a */
[----:B------:R-:W-:Y:S01]  /*5a20*/  PRMT R220, RZ, 0x7610, R220 ;  /* 0x00007610ffdc7816 */ /* 0x000fe200000000dc */
[----:B------:R-:W3:Y:S04]  /*5a30*/  LDL R55, [R1+0x250] ;  /* 0x0002500001377983 */ /* 0x000ee80000100800 */
[----:B------:R-:W3:Y:S01]  /*5a40*/  LDL R54, [R1+0x25c] ;  /* 0x00025c0001367983 */ /* 0x000ee20000100800 */
[----:B------:R-:W-:-:S02]  /*5a50*/  PRMT R219, RZ, 0x7610, R219 ;  /* 0x00007610ffdb7816 */ /* 0x000fc400000000db */
[----:B------:R-:W-:Y:S01]  /*5a60*/  PRMT R57, RZ, 0x7610, R57 ;  /* 0x00007610ff397816 */ /* 0x000fe20000000039 */
[----:B------:R-:W3:Y:S01]  /*5a70*/  LDL R61, [R1+0x264] ;  /* 0x00026400013d7983 */ /* 0x000ee20000100800 */
[----:B------:R-:W-:Y:S02]  /*5a80*/  PRMT R218, RZ, 0x7610, R218 ;  /* 0x00007610ffda7816 */ /* 0x000fe400000000da */
[----:B------:R-:W-:Y:S01]  /*5a90*/  PRMT R56, RZ, 0x7610, R56 ;  /* 0x00007610ff387816 */ /* 0x000fe20000000038 */
[----:B------:R-:W3:Y:S01]  /*5aa0*/  LDL R65, [R1+0x2f0] ;  /* 0x0002f00001417983 */ /* 0x000ee20000100800 */
[----:B------:R-:W-:Y:S02]  /*5ab0*/  PRMT R217, RZ, 0x7610, R217 ;  /* 0x00007610ffd97816 */ /* 0x000fe400000000d9 */
[----:B------:R-:W-:Y:S01]  /*5ac0*/  PRMT R45, RZ, 0x7610, R45 ;  /* 0x00007610ff2d7816 */ /* 0x000fe2000000002d */
[----:B------:R-:W3:Y:S01]  /*5ad0*/  LDL R66, [R1+0x314] ;  /* 0x0003140001427983 */ /* 0x000ee20000100800 */
[----:B------:R-:W-:-:S02]  /*5ae0*/  PRMT R216, RZ, 0x7610, R216 ;  /* 0x00007610ffd87816 */ /* 0x000fc400000000d8 */
[----:B------:R-:W-:Y:S01]  /*5af0*/  PRMT R14, RZ, 0x7610, R14 ;  /* 0x00007610ff0e7816 */ /* 0x000fe2000000000e */
[----:B------:R-:W3:Y:S01]  /*5b00*/  LDL R67, [R1+0x118] ;  /* 0x0001180001437983 */ /* 0x000ee20000100800 */
[----:B----4-:R-:W-:-:S05]  /*5b10*/  IMAD.X R5, R81, 0x1, R0, P1 ;  /* 0x0000000151057824 */ /* 0x010fca00008e0600 */
[----:B------:R0:W4:Y:S02]  /*5b20*/  @P2 LDG.E.U8 R221, desc[UR14][R4.64] ;  /* 0x0000000e04dd2981 */ /* 0x000124000c1e1100 */
[----:B0-----:R-:W-:Y:S02]  /*5b30*/  IADD3 R4, P1, R2, R9, RZ ;  /* 0x0000000902047210 */ /* 0x001fe40007f3e0ff */
[----:B------:R-:W2:Y:S01]  /*5b40*/  LDL R9, [R1+0x240] ;  /* 0x0002400001097983 */ /* 0x000ea20000100800 */
[----:B------:R-:W-:-:S05]  /*5b50*/  IMAD.X R7, R82, 0x1, R0, P0 ;  /* 0x0000000152077824 */ /* 0x000fca00000e0600 */
[----:B------:R0:W4:Y:S02]  /*5b60*/  @P2 LDG.E.U8 R59, desc[UR14][R6.64] ;  /* 0x0000000e063b2981 */ /* 0x000124000c1e1100 */
[----:B0-----:R-:W-:-:S05]  /*5b70*/  IADD3 R6, P0, R2, R83, RZ ;  /* 0x0000005302067210 */ /* 0x001fca0007f1e0ff */
[C---:B------:R-:W-:Y:S02]  /*5b80*/  IMAD.X R7, R0.reuse, 0x1, R8, P0 ;  /* 0x0000000100077824 */ /* 0x040fe400000e0608 */
[----:B------:R-:W3:Y:S01]  /*5b90*/  LDL R8, [R1+0x24c] ;  /* 0x00024c0001087983 */ /* 0x000ee20000100800 */
[----:B------:R-:W-:Y:S01]  /*5ba0*/  IMAD.X R5, R0, 0x1, R84, P1 ;  /* 0x0000000100057824 */ /* 0x000fe200008e0654 */
[----:B------:R-:W-:Y:S02]  /*5bb0*/  ISETP.GT.AND P2, PT, R3, 0x2, PT ;  /* 0x000000020300780c */ /* 0x000fe40003f44270 */
[----:B------:R0:W4:Y:S04]  /*5bc0*/  @P3 LDG.E.U8 R58, desc[UR14][R6.64] ;  /* 0x0000000e063a3981 */ /* 0x000128000c1e1100 */
[----:B------:R1:W4:Y:S01]  /*5bd0*/  @P3 LDG.E.U8 R220, desc[UR14][R4.64] ;  /* 0x0000000e04dc3981 */ /* 0x000322000c1e1100 */
[----:B0-----:R-:W-:-:S02]  /*5be0*/  IADD3 R6, P0, R2, R86, RZ ;  /* 0x0000005602067210 */ /* 0x001fc40007f1e0ff */
[----:B-1----:R-:W-:-:S05]  /*5bf0*/  IADD3 R4, P1, R2, R85, RZ ;  /* 0x0000005502047210 */ /* 0x002fca0007f3e0ff */
[----:B------:R-:W-:-:S05]  /*5c00*/  IMAD.X R5, R0, 0x1, R87, P1 ;  /* 0x0000000100057824 */ /* 0x000fca00008e0657 */
[----:B------:R0:W4:Y:S01]  /*5c10*/  @P2 LDG.E.U8 R219, desc[UR14][R4.64] ;  /* 0x0000000e04db2981 */ /* 0x000122000c1e1100 */
[----:B------:R-:W-:-:S03]  /*5c20*/  IMAD.X R7, R0, 0x1, R47, P0 ;  /* 0x0000000100077824 */ /* 0x000fc600000e062f */
[----:B------:R-:W4:Y:S01]  /*5c30*/  LDL R47, [R1+0x258] ;  /* 0x00025800012f7983 */ /* 0x000f220000100800 */
[----:B0-----:R-:W-:-:S03]  /*5c40*/  IADD3 R4, P1, R2, R43, RZ ;  /* 0x0000002b02047210 */ /* 0x001fc60007f3e0ff */
[----:B------:R0:W4:Y:S04]  /*5c50*/  @P2 LDG.E.U8 R57, desc[UR14][R6.64] ;  /* 0x0000000e06392981 */ /* 0x000128000c1e1100 */
[----:B------:R-:W4:Y:S01]  /*5c60*/  LDL R43, [R1+0x260] ;  /* 0x00026000012b7983 */ /* 0x000f220000100800 */
[----:B0-----:R-:W-:Y:S02]  /*5c70*/  IADD3 R6, P0, R2, R64, RZ ;  /* 0x0000004002067210 */ /* 0x001fe40007f1e0ff */
[----:B------:R-:W-:Y:S01]  /*5c80*/  ISETP.GT.AND P3, PT, R3, 0x3, PT ;  /* 0x000000030300780c */ /* 0x000fe20003f64270 */
[----:B------:R-:W4:Y:S02]  /*5c90*/  LDL R64, [R1+0x274] ;  /* 0x0002740001407983 */ /* 0x000f240000100800 */
[----:B--2---:R-:W-:-:S02]  /*5ca0*/  IMAD.X R7, R0, 0x1, R9, P0 ;  /* 0x0000000100077824 */ /* 0x004fc400000e0609 */
[----:B------:R-:W2:Y:S01]  /*5cb0*/  LDL R9, [R1+0x26c] ;  /* 0x00026c0001097983 */ /* 0x000ea20000100800 */
[----:B------:R-:W-:-:S03]  /*5cc0*/  IMAD.X R5, R0, 0x1, R62, P1 ;  /* 0x0000000100057824 */ /* 0x000fc600008e063e */
[----:B------:R-:W2:Y:S04]  /*5cd0*/  LDL R62, [R1+0x268] ;  /* 0x00026800013e7983 */ /* 0x000ea80000100800 */
[----:B------:R3:W2:Y:S01]  /*5ce0*/  @P3 LDG.E.U8 R218, desc[UR14][R4.64] ;  /* 0x0000000e04da3981 */ /* 0x0006a2000c1e1100 */
[----:B------:R-:W-:-:S03]  /*5cf0*/  ISETP.GT.AND P2, PT, R3, 0x4, PT ;  /* 0x000000040300780c */ /* 0x000fc60003f44270 */
[----:B------:R0:W2:Y:S01]  /*5d00*/  @P3 LDG.E.U8 R56, desc[UR14][R6.64] ;  /* 0x0000000e06383981 */ /* 0x0000a2000c1e1100 */
[----:B---3--:R-:W-:-:S03]  /*5d10*/  IADD3 R4, P1, R2, R8, RZ ;  /* 0x0000000802047210 */ /* 0x008fc60007f3e0ff */
[----:B------:R-:W3:Y:S01]  /*5d20*/  LDL R8, [R1+0x270] ;  /* 0x0002700001087983 */ /* 0x000ee20000100800 */
[----:B0-----:R-:W-:Y:S01]  /*5d30*/  IADD3 R6, P0, R2, R63, RZ ;  /* 0x0000003f02067210 */ /* 0x001fe20007f1e0ff */
[C---:B------:R-:W-:Y:S02]  /*5d40*/  IMAD.X R5, R0.reuse, 0x1, R60, P1 ;  /* 0x0000000100057824 */ /* 0x040fe400008e063c */
[----:B------:R-:W3:Y:S04]  /*5d50*/  LDL R63, [R1+0x284] ;  /* 0x00028400013f7983 */ /* 0x000ee80000100800 */
[----:B------:R-:W3:Y:S01]  /*5d60*/  LDL R60, [R1+0x27c] ;  /* 0x00027c00013c7983 */ /* 0x000ee20000100800 */
[----:B------:R-:W-:-:S03]  /*5d70*/  IMAD.X R7, R0, 0x1, R55, P0 ;  /* 0x0000000100077824 */ /* 0x000fc600000e0637 */
[----:B------:R-:W3:Y:S04]  /*5d80*/  LDL R55, [R1+0x278] ;  /* 0x0002780001377983 */ /* 0x000ee80000100800 */
[----:B------:R0:W3:Y:S01]  /*5d90*/  @P2 LDG.E.U8 R217, desc[UR14][R4.64] ;  /* 0x0000000e04d92981 */ /* 0x0000e2000c1e1100 */
[----:B------:R-:W-:-:S03]  /*5da0*/  ISETP.GT.AND P3, PT, R3, 0x5, PT ;  /* 0x000000050300780c */ /* 0x000fc60003f64270 */
[----:B------:R1:W3:Y:S01]  /*5db0*/  @P2 LDG.E.U8 R45, desc[UR14][R6.64] ;  /* 0x0000000e062d2981 */ /* 0x0002e2000c1e1100 */
[----:B0-----:R-:W-:-:S03]  /*5dc0*/  IADD3 R4, P1, R2, R54, RZ ;  /* 0x0000003602047210 */ /* 0x001fc60007f3e0ff */
[----:B------:R-:W3:Y:S01]  /*5dd0*/  LDL R54, [R1+0x280] ;  /* 0x0002800001367983 */ /* 0x000ee20000100800 */
[----:B-1----:R-:W-:-:S03]  /*5de0*/  IADD3 R6, P0, R2, R61, RZ ;  /* 0x0000003d02067210 */ /* 0x002fc60007f1e0ff */
[----:B------:R-:W3:Y:S01]  /*5df0*/  LDL R61, [R1+0x294] ;  /* 0x00029400013d7983 */ /* 0x000ee20000100800 */
[----:B----4-:R-:W-:-:S03]  /*5e00*/  IMAD.X R5, R0, 0x1, R47, P1 ;  /* 0x0000000100057824 */ /* 0x010fc600008e062f */
[----:B------:R-:W4:Y:S04]  /*5e10*/  LDL R47, [R1+0x28c] ;  /* 0x00028c00012f7983 */ /* 0x000f280000100800 */
[----:B------:R2:W4:Y:S01]  /*5e20*/  @P3 LDG.E.U8 R216, desc[UR14][R4.64] ;  /* 0x0000000e04d83981 */ /* 0x000522000c1e1100 */
[----:B------:R-:W-:-:S03]  /*5e30*/  IMAD.X R7, R0, 0x1, R43, P0 ;  /* 0x0000000100077824 */ /* 0x000fc600000e062b */
[----:B------:R-:W4:Y:S01]  /*5e40*/  LDL R43, [R1+0x288] ;  /* 0x00028800012b7983 */ /* 0x000f220000100800 */
[----:B------:R-:W-:-:S03]  /*5e50*/  ISETP.GT.AND P2, PT, R3, 0x6, PT ;  /* 0x000000060300780c */ /* 0x000fc60003f44270 */
[----:B------:R0:W4:Y:S01]  /*5e60*/  @P3 LDG.E.U8 R14, desc[UR14][R6.64] ;  /* 0x0000000e060e3981 */ /* 0x000122000c1e1100 */
[----:B--2---:R-:W-:-:S03]  /*5e70*/  IADD3 R4, P1, R2, R9, RZ ;  /* 0x0000000902047210 */ /* 0x004fc60007f3e0ff */
[----:B------:R-:W2:Y:S01]  /*5e80*/  LDL R9, [R1+0x290] ;  /* 0x0002900001097983 */ /* 0x000ea20000100800 */
[----:B0-----:R-:W-:-:S03]  /*5e90*/  IADD3 R6, P0, R2, R64, RZ ;  /* 0x0000004002067210 */ /* 0x001fc60007f1e0ff */
[----:B------:R-:W2:Y:S01]  /*5ea0*/  LDL R64, [R1+0x29c] ;  /* 0x00029c0001407983 */ /* 0x000ea20000100800 */
[----:B------:R-:W-:Y:S01]  /*5eb0*/  PRMT R23, RZ, 0x7610, R23 ;  /* 0x00007610ff177816 */ /* 0x000fe20000000017 */
[----:B------:R-:W-:Y:S02]  /*5ec0*/  IMAD.X R5, R0, 0x1, R62, P1 ;  /* 0x0000000100057824 */ /* 0x000fe400008e063e */
[----:B------:R-:W2:Y:S01]  /*5ed0*/  LDL R62, [R1+0x298] ;  /* 0x00029800013e7983 */ /* 0x000ea20000100800 */
[----:B------:R-:W-:-:S03]  /*5ee0*/  PRMT R46, RZ, 0x7610, R46 ;  /* 0x00007610ff2e7816 */ /* 0x000fc6000000002e */
[----:B------:R0:W2:Y:S01]  /*5ef0*/  @P2 LDG.E.U8 R23, desc[UR14][R4.64] ;  /* 0x0000000e04172981 */ /* 0x0000a2000c1e1100 */
[----:B---3--:R-:W-:-:S03]  /*5f00*/  IMAD.X R7, R0, 0x1, R8, P0 ;  /* 0x0000000100077824 */ /* 0x008fc600000e0608 */
[----:B------:R-:W3:Y:S01]  /*5f10*/  LDL R8, [R1+0x2a4] ;  /* 0x0002a40001087983 */ /* 0x000ee20000100800 */
[----:B------:R-:W-:-:S03]  /*5f20*/  ISETP.GT.AND P3, PT, R3, 0x7, PT ;  /* 0x000000070300780c */ /* 0x000fc60003f64270 */
[----:B------:R1:W3:Y:S01]  /*5f30*/  @P2 LDG.E.U8 R46, desc[UR14][R6.64] ;  /* 0x0000000e062e2981 */ /* 0x0002e2000c1e1100 */
[----:B0-----:R-:W-:-:S03]  /*5f40*/  IADD3 R4, P1, R2, R60, RZ ;  /* 0x0000003c02047210 */ /* 0x001fc60007f3e0ff */
[----:B------:R-:W3:Y:S02]  /*5f50*/  LDL R60, [R1+0x2a0] ;  /* 0x0002a000013c7983 */ /* 0x000ee40000100800 */
[----:B------:R-:W-:Y:S02]  /*5f60*/  IMAD.X R5, R0, 0x1, R55, P1 ;  /* 0x0000000100057824 */ /* 0x000fe400008e0637 */
[----:B------:R-:W3:Y:S01]  /*5f70*/  LDL R55, [R1+0x2b4] ;  /* 0x0002b40001377983 */ /* 0x000ee20000100800 */
[----:B-1----:R-:W-:-:S03]  /*5f80*/  IADD3 R6, P0, R2, R63, RZ ;  /* 0x0000003f02067210 */ /* 0x002fc60007f1e0ff */
[----:B------:R-:W3:Y:S01]  /*5f90*/  LDL R63, [R1+0x2ac] ;  /* 0x0002ac00013f7983 */ /* 0x000ee20000100800 */
[----:B------:R-:W-:Y:S02]  /*5fa0*/  PRMT R22, RZ, 0x7610, R22 ;  /* 0x00007610ff167816 */ /* 0x000fe40000000016 */
[----:B------:R-:W-:-:S04]  /*5fb0*/  PRMT R13, RZ, 0x7610, R13 ;  /* 0x00007610ff0d7816 */ /* 0x000fc8000000000d */
[----:B------:R-:W3:Y:S01]  /*5fc0*/  @P3 LDG.E.U8 R22, desc[UR14][R4.64] ;  /* 0x0000000e04163981 */ /* 0x000ee2000c1e1100 */
[----:B------:R-:W-:-:S03]  /*5fd0*/  IMAD.X R7, R0, 0x1, R54, P0 ;  /* 0x0000000100077824 */ /* 0x000fc600000e0636 */
[----:B------:R-:W3:Y:S04]  /*5fe0*/  LDL R54, [R1+0x2a8] ;  /* 0x0002a80001367983 */ /* 0x000ee80000100800 */
[----:B------:R0:W3:Y:S02]  /*5ff0*/  @P3 LDG.E.U8 R13, desc[UR14][R6.64] ;  /* 0x0000000e060d3981 */ /* 0x0000e4000c1e1100 */
[C---:B0-----:R-:W-:Y:S02]  /*6000*/  IADD3 R6, P0, R2.reuse, R61, RZ ;  /* 0x0000003d02067210 */ /* 0x041fe40007f1e0ff */
[----:B------:R-:W3:Y:S01]  /*6010*/  LDL R61, [R1+0x2bc] ;  /* 0x0002bc00013d7983 */ /* 0x000ee20000100800 */
[----:B----4-:R-:W-:-:S03]  /*6020*/  IADD3 R4, P1, R2, R47, RZ ;  /* 0x0000002f02047210 */ /* 0x010fc60007f3e0ff */
[----:B------:R-:W4:Y:S02]  /*6030*/  LDL R47, [R1+0x2b0] ;  /* 0x0002b000012f7983 */ /* 0x000f240000100800 */
[C---:B------:R-:W-:Y:S02]  /*6040*/  IMAD.X R5, R0.reuse, 0x1, R43, P1 ;  /* 0x0000000100057824 */ /* 0x040fe400008e062b */
[----:B------:R-:W4:Y:S01]  /*6050*/  LDL R43, [R1+0x2c4] ;  /* 0x0002c400012b7983 */ /* 0x000f220000100800 */
[----:B--2---:R-:W-:-:S03]  /*6060*/  IMAD.X R7, R0, 0x1, R9, P0 ;  /* 0x0000000100077824 */ /* 0x004fc600000e0609 */
[----:B------:R-:W2:Y:S01]  /*6070*/  LDL R9, [R1+0x2b8] ;  /* 0x0002b80001097983 */ /* 0x000ea20000100800 */
[C---:B------:R-:W-:Y:S02]  /*6080*/  ISETP.GT.AND P2, PT, R3.reuse, 0x8, PT ;  /* 0x000000080300780c */ /* 0x040fe40003f44270 */
[----:B------:R-:W-:Y:S02]  /*6090*/  PRMT R44, RZ, 0x7610, R44 ;  /* 0x00007610ff2c7816 */ /* 0x000fe4000000002c */
[----:B------:R-:W-:Y:S02]  /*60a0*/  PRMT R21, RZ, 0x7610, R21 ;  /* 0x00007610ff157816 */ /* 0x000fe40000000015 */
[----:B------:R-:W-:-:S07]  /*60b0*/  ISETP.GT.AND P3, PT, R3, 0x9, PT ;  /* 0x000000090300780c */ /* 0x000fce0003f64270 */
[----:B------:R3:W2:Y:S04]  /*60c0*/  @P2 LDG.E.U8 R44, desc[UR14][R6.64] ;  /* 0x0000000e062c2981 */ /* 0x0006a8000c1e1100 */
[----:B------:R0:W2:Y:S01]  /*60d0*/  @P2 LDG.E.U8 R21, desc[UR14][R4.64] ;  /* 0x0000000e04152981 */ /* 0x0000a2000c1e1100 */
[----:B---3--:R-:W-:-:S03]  /*60e0*/  IADD3 R6, P0, R2, R8, RZ ;  /* 0x0000000802067210 */ /* 0x008fc60007f1e0ff */
[----:B------:R-:W3:Y:S01]  /*60f0*/  LDL R8, [R1+0x2c0] ;  /* 0x0002c00001087983 */ /* 0x000ee20000100800 */
[----:B0-----:R-:W-:-:S03]  /*6100*/  IADD3 R4, P1, R2, R64, RZ ;  /* 0x0000004002047210 */ /* 0x001fc60007f3e0ff */
[----:B------:R-:W3:Y:S02]  /*6110*/  LDL R64, [R1+0x2cc] ;  /* 0x0002cc0001407983 */ /* 0x000ee40000100800 */
[C---:B------:R-:W-:Y:S02]  /*6120*/  IMAD.X R5, R0.reuse, 0x1, R62, P1 ;  /* 0x0000000100057824 */ /* 0x040fe400008e063e */
[----:B------:R-:W3:Y:S01]  /*6130*/  LDL R62, [R1+0x2d4] ;  /* 0x0002d400013e7983 */ /* 0x000ee20000100800 */
[----:B------:R-:W-:Y:S01]  /*6140*/  PRMT R12, RZ, 0x7610, R12 ;  /* 0x00007610ff0c7816 */ /* 0x000fe2000000000c */
[----:B------:R-:W-:Y:S01]  /*6150*/  IMAD.X R7, R0, 0x1, R60, P0 ;  /* 0x0000000100077824 */ /* 0x000fe200000e063c */
[----:B------:R-:W-:Y:S01]  /*6160*/  PRMT R20, RZ, 0x7610, R20 ;  /* 0x00007610ff147816 */ /* 0x000fe20000000014 */
[----:B------:R-:W3:Y:S04]  /*6170*/  LDL R60, [R1+0x2c8] ;  /* 0x0002c800013c7983 */ /* 0x000ee80000100800 */
[----:B------:R0:W3:Y:S04]  /*6180*/  @P3 LDG.E.U8 R12, desc[UR14][R6.64] ;  /* 0x0000000e060c3981 */ /* 0x0000e8000c1e1100 */
[----:B------:R1:W3:Y:S01]  /*6190*/  @P3 LDG.E.U8 R20, desc[UR14][R4.64] ;  /* 0x0000000e04143981 */ /* 0x0002e2000c1e1100 */
[----:B0-----:R-:W-:-:S03]  /*61a0*/  IADD3 R6, P0, R2, R55, RZ ;  /* 0x0000003702067210 */ /* 0x001fc60007f1e0ff */
[----:B------:R-:W3:Y:S01]  /*61b0*/  LDL R55, [R1+0x2d0] ;  /* 0x0002d00001377983 */ /* 0x000ee20000100800 */
[----:B-1----:R-:W-:Y:S02]  /*61c0*/  IADD3 R4, P1, R2, R63, RZ ;  /* 0x0000003f02047210 */ /* 0x002fe40007f3e0ff */
[----:B------:R-:W-:Y:S01]  /*61d0*/  ISETP.GT.AND P2, PT, R3, 0xa, PT ;  /* 0x0000000a0300780c */ /* 0x000fe20003f44270 */
[----:B------:R-:W3:Y:S02]  /*61e0*/  LDL R63, [R1+0x2dc] ;  /* 0x0002dc00013f7983 */ /* 0x000ee40000100800 */
[----:B------:R-:W-:Y:S02]  /*61f0*/  IMAD.X R5, R0, 0x1, R54, P1 ;  /* 0x0000000100057824 */ /* 0x000fe400008e0636 */
[----:B------:R-:W3:Y:S01]  /*6200*/  LDL R54, [R1+0x2e4] ;  /* 0x0002e40001367983 */ /* 0x000ee20000100800 */
[----:B------:R-:W-:Y:S02]  /*6210*/  PRMT R53, RZ, 0x7610, R53 ;  /* 0x00007610ff357816 */ /* 0x000fe40000000035 */
[----:B------:R-:W-:-:S06]  /*6220*/  PRMT R19, RZ, 0x7610, R19 ;  /* 0x00007610ff137816 */ /* 0x000fcc0000000013 */
[----:B------:R0:W3:Y:S02]  /*6230*/  @P2 LDG.E.U8 R19, desc[UR14][R4.64] ;  /* 0x0000000e04132981 */ /* 0x0000e4000c1e1100 */
[----:B0-----:R-:W-:Y:S02]  /*6240*/  IADD3 R4, P1, R2, R61, RZ ;  /* 0x0000003d02047210 */ /* 0x001fe40007f3e0ff */
[----:B------:R-:W3:Y:S01]  /*6250*/  LDL R61, [R1+0x2e8] ;  /* 0x0002e800013d7983 */ /* 0x000ee20000100800 */
[----:B----4-:R-:W-:-:S03]  /*6260*/  IMAD.X R7, R0, 0x1, R47, P0 ;  /* 0x0000000100077824 */ /* 0x010fc600000e062f */
[----:B------:R-:W4:Y:S04]  /*6270*/  LDL R47, [R1+0x2d8] ;  /* 0x0002d800012f7983 */ /* 0x000f280000100800 */
[----:B------:R0:W4:Y:S02]  /*6280*/  @P2 LDG.E.U8 R53, desc[UR14][R6.64] ;  /* 0x0000000e06352981 */ /* 0x000124000c1e1100 */
[----:B0-----:R-:W-:Y:S02]  /*6290*/  IADD3 R6, P0, R2, R43, RZ ;  /* 0x0000002b02067210 */ /* 0x001fe40007f1e0ff */
[----:B------:R-:W4:Y:S01]  /*62a0*/  LDL R43, [R1+0x2e0] ;  /* 0x0002e000012b7983 */ /* 0x000f220000100800 */
[----:B--2---:R-:W-:-:S03]  /*62b0*/  IMAD.X R5, R0, 0x1, R9, P1 ;  /* 0x0000000100057824 */ /* 0x004fc600008e0609 */
[----:B------:R-:W2:Y:S01]  /*62c0*/  LDL R9, [R1+0x2ec] ;  /* 0x0002ec0001097983 */ /* 0x000ea20000100800 */
[C---:B------:R-:W-:Y:S02]  /*62d0*/  ISETP.GT.AND P3, PT, R3.reuse, 0xb, PT ;  /* 0x0000000b0300780c */ /* 0x040fe40003f64270 */
[----:B------:R-:W-:Y:S02]  /*62e0*/  PRMT R52, RZ, 0x7610, R52 ;  /* 0x00007610ff347816 */ /* 0x000fe40000000034 */
[----:B------:R-:W-:Y:S02]  /*62f0*/  PRMT R18, RZ, 0x7610, R18 ;  /* 0x00007610ff127816 */ /* 0x000fe40000000012 */
[----:B------:R-:W-:-:S07]  /*6300*/  ISETP.GT.AND P2, PT, R3, 0xc, PT ;  /* 0x0000000c0300780c */ /* 0x000fce0003f44270 */
[----:B------:R0:W2:Y:S01]  /*6310*/  @P3 LDG.E.U8 R18, desc[UR14][R4.64] ;  /* 0x0000000e04123981 */ /* 0x0000a2000c1e1100 */
[----:B---3--:R-:W-:-:S03]  /*6320*/  IMAD.X R7, R0, 0x1, R8, P0 ;  /* 0x0000000100077824 */ /* 0x008fc600000e0608 */
[----:B------:R-:W3:Y:S01]  /*6330*/  LDL R8, [R1+0x2f4] ;  /* 0x0002f40001087983 */ /* 0x000ee20000100800 */
[----:B0-----:R-:W-:-:S03]  /*6340*/  IADD3 R4, P1, R2, R64, RZ ;  /* 0x0000004002047210 */ /* 0x001fc60007f3e0ff */
[----:B------:R0:W3:Y:S01]  /*6350*/  @P3 LDG.E.U8 R52, desc[UR14][R6.64] ;  /* 0x0000000e06343981 */ /* 0x0000e2000c1e1100 */
[----:B------:R-:W-:Y:S02]  /*6360*/  PRMT R17, RZ, 0x7610, R17 ;  /* 0x00007610ff117816 */ /* 0x000fe40000000011 */
[----:B------:R-:W-:Y:S01]  /*6370*/  PRMT R51, RZ, 0x7610, R51 ;  /* 0x00007610ff337816 */ /* 0x000fe20000000033 */
[----:B------:R-:W3:Y:S01]  /*6380*/  LDL R64, [R1+0x31c] ;  /* 0x00031c0001407983 */ /* 0x000ee20000100800 */
[----:B0-----:R-:W-:-:S03]  /*6390*/  IADD3 R6, P0, R2, R62, RZ ;  /* 0x0000003e02067210 */ /* 0x001fc60007f1e0ff */
[----:B------:R-:W3:Y:S01]  /*63a0*/  LDL R62, [R1+0x2fc] ;  /* 0x0002fc00013e7983 */ /* 0x000ee20000100800 */
[----:B------:R-:W-:-:S03]  /*63b0*/  IMAD.X R5, R0, 0x1, R60, P1 ;  /* 0x0000000100057824 */ /* 0x000fc600008e063c */
[----:B------:R-:W3:Y:S04]  /*63c0*/  LDL R60, [R1+0x304] ;  /* 0x00030400013c7983 */ /* 0x000ee80000100800 */
[----:B------:R0:W3:Y:S01]  /*63d0*/  @P2 LDG.E.U8 R17, desc[UR14][R4.64] ;  /* 0x0000000e04112981 */ /* 0x0000e2000c1e1100 */
[----:B------:R-:W-:-:S03]  /*63e0*/  IMAD.X R7, R0, 0x1, R55, P0 ;  /* 0x0000000100077824 */ /* 0x000fc600000e0637 */
[----:B------:R-:W3:Y:S04]  /*63f0*/  LDL R55, [R1+0x2f8] ;  /* 0x0002f80001377983 */ /* 0x000ee80000100800 */
[----:B------:R1:W3:Y:S01]  /*6400*/  @P2 LDG.E.U8 R51, desc[UR14][R6.64] ;  /* 0x0000000e06332981 */ /* 0x0002e2000c1e1100 */
[C---:B0-----:R-:W-:Y:S02]  /*6410*/  IADD3 R4, P1, R2.reuse, R63, RZ ;  /* 0x0000003f02047210 */ /* 0x041fe40007f3e0ff */
[----:B------:R-:W-:Y:S01]  /*6420*/  ISETP.GT.AND P3, PT, R3, 0xd, PT ;  /* 0x0000000d0300780c */ /* 0x000fe20003f64270 */
[----:B------:R-:W3:Y:S01]  /*6430*/  LDL R63, [R1+0x310] ;  /* 0x00031000013f7983 */ /* 0x000ee20000100800 */
[----:B-1----:R-:W-:-:S03]  /*6440*/  IADD3 R6, P0, R2, R54, RZ ;  /* 0x0000003602067210 */ /* 0x002fc60007f1e0ff */
[----:B------:R-:W3:Y:S01]  /*6450*/  LDL R54, [R1+0x300] ;  /* 0x0003000001367983 */ /* 0x000ee20000100800 */
[----:B------:R-:W-:Y:S01]  /*6460*/  PRMT R16, RZ, 0x7610, R16 ;  /* 0x00007610ff107816 */ /* 0x000fe20000000010 */
[C---:B----4-:R-:W-:Y:S02]  /*6470*/  IMAD.X R5, R0.reuse, 0x1, R47, P1 ;  /* 0x0000000100057824 */ /* 0x050fe400008e062f */
[----:B------:R-:W4:Y:S04]  /*6480*/  LDL R47, [R1+0x30c] ;  /* 0x00030c00012f7983 */ /* 0x000f280000100800 */
[----:B------:R2:W4:Y:S01]  /*6490*/  @P3 LDG.E.U8 R16, desc[UR14][R4.64] ;  /* 0x0000000e04103981 */ /* 0x000522000c1e1100 */
[----:B------:R-:W-:-:S03]  /*64a0*/  IMAD.X R7, R0, 0x1, R43, P0 ;  /* 0x0000000100077824 */ /* 0x000fc600000e062b */
[----:B------:R-:W4:Y:S01]  /*64b0*/  LDL R43, [R1+0x308] ;  /* 0x00030800012b7983 */ /* 0x000f220000100800 */
[----:B--2---:R-:W-:-:S05]  /*64c0*/  IADD3 R4, P1, R2, R9, RZ ;  /* 0x0000000902047210 */ /* 0x004fca0007f3e0ff */
[----:B------:R-:W-:Y:S02]  /*64d0*/  IMAD.X R5, R0, 0x1, R61, P1 ;  /* 0x0000000100057824 */ /* 0x000fe400008e063d */
[----:B------:R-:W2:Y:S01]  /*64e0*/  LDL R61, [R1+0x318] ;  /* 0x00031800013d7983 */ /* 0x000ea20000100800 */
[----:B------:R-:W-:Y:S02]  /*64f0*/  ISETP.GT.AND P2, PT, R3, 0xe, PT ;  /* 0x0000000e0300780c */ /* 0x000fe40003f44270 */
[----:B------:R-:W-:Y:S02]  /*6500*/  PRMT R50, RZ, 0x7610, R50 ;  /* 0x00007610ff327816 */ /* 0x000fe40000000032 */
[----:B------:R-:W-:-:S04]  /*6510*/  PRMT R11, RZ, 0x7610, R11 ;  /* 0x00007610ff0b7816 */ /* 0x000fc8000000000b */
[----:B------:R0:W2:Y:S05]  /*6520*/  @P3 LDG.E.U8 R50, desc[UR14][R6.64] ;  /* 0x0000000e06323981 */ /* 0x0000aa000c1e1100 */
[----:B------:R1:W2:Y:S01]  /*6530*/  @P2 LDG.E.U8 R11, desc[UR14][R4.64] ;  /* 0x0000000e040b2981 */ /* 0x0002a2000c1e1100 */
[----:B---3--:R-:W-:-:S05]  /*6540*/  IADD3 R8, P0, R2, R8, RZ ;  /* 0x0000000802087210 */ /* 0x008fca0007f1e0ff */
[----:B------:R-:W-:Y:S01]  /*6550*/  IMAD.X R9, R0, 0x1, R65, P0 ;  /* 0x0000000100097824 */ /* 0x000fe200000e0641 */
[C---:B0-----:R-:W-:Y:S01]  /*6560*/  IADD3 R6, P1, R2.reuse, R62, RZ ;  /* 0x0000003e02067210 */ /* 0x041fe20007f3e0ff */
[----:B------:R-:W3:Y:S04]  /*6570*/  LDL R65, [R1+0x328] ;  /* 0x0003280001417983 */ /* 0x000ee80000100800 */
[----:B------:R-:W3:Y:S01]  /*6580*/  LDL R62, [R1+0x324] ;  /* 0x00032400013e7983 */ /* 0x000ee20000100800 */
[----:B-1----:R-:W-:-:S03]  /*6590*/  IADD3 R4, P0, R2, R60, RZ ;  /* 0x0000003c02047210 */ /* 0x002fc60007f1e0ff */
[----:B------:R-:W3:Y:S01]  /*65a0*/  LDL R60, [R1+0x320] ;  /* 0x00032000013c7983 */ /* 0x000ee20000100800 */
[----:B------:R-:W-:-:S03]  /*65b0*/  IMAD.X R7, R0, 0x1, R55, P1 ;  /* 0x0000000100077824 */ /* 0x000fc600008e0637 */
[----:B------:R-:W3:Y:S01]  /*65c0*/  LDL R55, [R1+0x32c] ;  /* 0x00032c0001377983 */ /* 0x000ee20000100800 */
[----:B------:R-:W-:Y:S02]  /*65d0*/  PRMT R49, RZ, 0x7610, R49 ;  /* 0x00007610ff317816 */ /* 0x000fe40000000031 */
[----:B------:R-:W-:-:S04]  /*65e0*/  ISETP.GT.AND P3, PT, R3, 0xf, PT ;  /* 0x0000000f0300780c */ /* 0x000fc80003f64270 */
[----:B------:R4:W3:Y:S01]  /*65f0*/  @P2 LDG.E.U8 R49, desc[UR14][R8.64] ;  /* 0x0000000e08312981 */ /* 0x0008e2000c1e1100 */
[----:B------:R-:W-:-:S03]  /*6600*/  IMAD.X R5, R0, 0x1, R54, P0 ;  /* 0x0000000100057824 */ /* 0x000fc600000e0636 */
[----:B------:R-:W3:Y:S01]  /*6610*/  LDL R54, [R1+0x334] ;  /* 0x0003340001367983 */ /* 0x000ee20000100800 */
[----:B------:R-:W-:Y:S02]  /*6620*/  PRMT R10, RZ, 0x7610, R10 ;  /* 0x00007610ff0a7816 */ /* 0x000fe4000000000a */
[----:B------:R-:W-:-:S04]  /*6630*/  ISETP.GT.AND P4, PT, R3, 0x10, PT ;  /* 0x000000100300780c */ /* 0x000fc80003f84270 */
[----:B------:R0:W3:Y:S01]  /*6640*/  @P3 LDG.E.U8 R10, desc[UR14][R6.64] ;  /* 0x0000000e060a3981 */ /* 0x0000e2000c1e1100 */
[----:B------:R-:W-:Y:S02]  /*6650*/  PRMT R42, RZ, 0x7610, R42 ;  /* 0x00007610ff2a7816 */ /* 0x000fe4000000002a */
[----:B----4-:R-:W-:Y:S02]  /*6660*/  IADD3 R8, P1, R2, R47, RZ ;  /* 0x0000002f02087210 */ /* 0x010fe40007f3e0ff */
[----:B------:R-:W4:Y:S03]  /*6670*/  LDL R47, [R1+0x330] ;  /* 0x00033000012f7983 */ /* 0x000f260000100800 */
[----:B------:R-:W-:Y:S02]  /*6680*/  IMAD.X R9, R0, 0x1, R43, P1 ;  /* 0x0000000100097824 */ /* 0x000fe400008e062b */
[----:B------:R-:W4:Y:S01]  /*6690*/  LDL R43, [R1+0x33c] ;  /* 0x00033c00012b7983 */ /* 0x000f220000100800 */
[----:B0-----:R-:W-:-:S03]  /*66a0*/  IADD3 R6, P1, R2, R64, RZ ;  /* 0x0000004002067210 */ /* 0x001fc60007f3e0ff */
[----:B------:R-:W4:Y:S04]  /*66b0*/  LDL R64, [R1+0x338] ;  /* 0x0003380001407983 */ /* 0x000f280000100800 */
[----:B------:R-:W4:Y:S04]  /*66c0*/  @P4 LDG.E.U8 R42, desc[UR14][R8.64] ;  /* 0x0000000e082a4981 */ /* 0x000f28000c1e1100 */
[----:B------:R-:W4:Y:S01]  /*66d0*/  LDL R8, [R1+0x340] ;  /* 0x0003400001087983 */ /* 0x000f220000100800 */
[----:B------:R-:W-:Y:S02]  /*66e0*/  PRMT R48, RZ, 0x7610, R48 ;  /* 0x00007610ff307816 */ /* 0x000fe40000000030 */
[----:B------:R-:W-:Y:S01]  /*66f0*/  PRMT R41, RZ, 0x7610, R41 ;  /* 0x00007610ff297816 */ /* 0x000fe20000000029 */
[----:B------:R-:W4:Y:S04]  /*6700*/  LDL R9, [R1+0x360] ;  /* 0x0003600001097983 */ /* 0x000f280000100800 */
[----:B------:R0:W4:Y:S01]  /*6710*/  @P3 LDG.E.U8 R48, desc[UR14][R4.64] ;  /* 0x0000000e04303981 */ /* 0x000122000c1e1100 */
[----:B--2---:R-:W-:-:S03]  /*6720*/  IMAD.X R7, R0, 0x1, R61, P1 ;  /* 0x0000000100077824 */ /* 0x004fc600008e063d */
[----:B------:R-:W2:Y:S01]  /*6730*/  LDL R61, [R1+0x344] ;  /* 0x00034400013d7983 */ /* 0x000ea20000100800 */
[----:B0-----:R-:W-:Y:S02]  /*6740*/  IADD3 R4, P2, R2, R66, RZ ;  /* 0x0000004202047210 */ /* 0x001fe40007f5e0ff */
[----:B------:R-:W-:Y:S01]  /*6750*/  ISETP.GT.AND P0, PT, R3, 0x11, PT ;  /* 0x000000110300780c */ /* 0x000fe20003f04270 */
[----:B------:R-:W2:Y:S02]  /*6760*/  LDL R66, [R1+0x124] ;  /* 0x0001240001427983 */ /* 0x000ea40000100800 */
[----:B------:R-:W-:Y:S02]  /*6770*/  IMAD.X R5, R0, 0x1, R63, P2 ;  /* 0x0000000100057824 */ /* 0x000fe400010e063f */
[----:B------:R-:W2:Y:S04]  /*6780*/  LDL R63, [R1+0x34c] ;  /* 0x00034c00013f7983 */ /* 0x000ea80000100800 */
[----:B------:R3:W2:Y:S01]  /*6790*/  @P4 LDG.E.U8 R41, desc[UR14][R4.64] ;  /* 0x0000000e04294981 */ /* 0x0006a2000c1e1100 */
[----:B------:R-:W-:-:S02]  /*67a0*/  PRMT R31, RZ, 0x7610, R31 ;  /* 0x00007610ff1f7816 */ /* 0x000fc4000000001f */
[----:B------:R-:W-:-:S04]  /*67b0*/  PRMT R29, RZ, 0x7610, R29 ;  /* 0x00007610ff1d7816 */ /* 0x000fc8000000001d */
[----:B------:R0:W2:Y:S01]  /*67c0*/  @P0 LDG.E.U8 R31, desc[UR14][R6.64] ;  /* 0x0000000e061f0981 */ /* 0x0000a2000c1e1100 */
[----:B------:R-:W-:Y:S02]  /*67d0*/  ISETP.GT.AND P2, PT, R3, 0x12, PT ;  /* 0x000000120300780c */ /* 0x000fe40003f44270 */
[----:B---3--:R-:W-:Y:S02]  /*67e0*/  IADD3 R4, P1, R2, R62, RZ ;  /* 0x0000003e02047210 */ /* 0x008fe40007f3e0ff */
[----:B------:R-:W3:Y:S03]  /*67f0*/  LDL R62, [R1+0x348] ;  /* 0x00034800013e7983 */ /* 0x000ee60000100800 */
[----:B------:R-:W-:Y:S02]  /*6800*/  IMAD.X R5, R0, 0x1, R60, P1 ;  /* 0x0000000100057824 */ /* 0x000fe400008e063c */
[----:B------:R-:W3:Y:S01]  /*6810*/  LDL R60, [R1+0x354] ;  /* 0x00035400013c7983 */ /* 0x000ee20000100800 */
[----:B0-----:R-:W-:-:S03]  /*6820*/  IADD3 R6, P1, R2, R55, RZ ;  /* 0x0000003702067210 */ /* 0x001fc60007f3e0ff */
[----:B------:R0:W3:Y:S04]  /*6830*/  @P0 LDG.E.U8 R29, desc[UR14][R4.64] ;  /* 0x0000000e041d0981 */ /* 0x0000e8000c1e1100 */
[----:B------:R-:W3:Y:S01]  /*6840*/  LDL R55, [R1+0x350] ;  /* 0x0003500001377983 */ /* 0x000ee20000100800 */
[----:B------:R-:W-:Y:S02]  /*6850*/  PRMT R39, RZ, 0x7610, R39 ;  /* 0x00007610ff277816 */ /* 0x000fe40000000027 */
[----:B0-----:R-:W-:Y:S02]  /*6860*/  IADD3 R4, P0, R2, R54, RZ ;  /* 0x0000003602047210 */ /* 0x001fe40007f1e0ff */
[----:B------:R-:W3:Y:S01]  /*6870*/  LDL R54, [R1+0x35c] ;  /* 0x00035c0001367983 */ /* 0x000ee20000100800 */
[----:B------:R-:W-:Y:S01]  /*6880*/  IMAD.X R7, R0, 0x1, R65, P1 ;  /* 0x0000000100077824 */ /* 0x000fe200008e0641 */
[----:B------:R-:W-:-:S02]  /*6890*/  ISETP.GT.AND P1, PT, R3, 0x13, PT ;  /* 0x000000130300780c */ /* 0x000fc40003f24270 */
[----:B------:R-:W-:Y:S01]  /*68a0*/  PRMT R38, RZ, 0x7610, R38 ;  /* 0x00007610ff267816 */ /* 0x000fe20000000026 */
[----:B------:R-:W3:Y:S01]  /*68b0*/  LDL R65, [R1+0x3d4] ;  /* 0x0003d40001417983 */ /* 0x000ee20000100800 */
[----:B----4-:R-:W-:-:S03]  /*68c0*/  IMAD.X R5, R0, 0x1, R47, P0 ;  /* 0x0000000100057824 */ /* 0x010fc600000e062f */
[----:B------:R-:W4:Y:S04]  /*68d0*/  LDL R47, [R1+0x358] ;  /* 0x00035800012f7983 */ /* 0x000f280000100800 */
[----:B------:R0:W4:Y:S02]  /*68e0*/  @P2 LDG.E.U8 R39, desc[UR14][R4.64] ;  /* 0x0000000e04272981 */ /* 0x000124000c1e1100 */
[----:B0-----:R-:W-:Y:S02]  /*68f0*/  IADD3 R4, P0, R2, R43, RZ ;  /* 0x0000002b02047210 */ /* 0x001fe40007f1e0ff */
[----:B------:R-:W4:Y:S03]  /*6900*/  LDL R43, [R1+0x364] ;  /* 0x00036400012b7983 */ /* 0x000f260000100800 */
[----:B------:R-:W-:Y:S01]  /*6910*/  IMAD.X R5, R0, 0x1, R64, P0 ;  /* 0x0000000100057824 */ /* 0x000fe200000e0640 */
[----:B------:R-:W-:Y:S01]  /*6920*/  PRMT R40, RZ, 0x7610, R40 ;  /* 0x00007610ff287816 */ /* 0x000fe20000000028 */
[----:B------:R-:W4:Y:S04]  /*6930*/  LDL R64, [R1+0x3d0] ;  /* 0x0003d00001407983 */ /* 0x000f280000100800 */
[----:B------:R2:W4:Y:S04]  /*6940*/  @P1 LDG.E.U8 R38, desc[UR14][R4.64] ;  /* 0x0000000e04261981 */ /* 0x000528000c1e1100 */
[----:B------:R-:W4:Y:S04]  /*6950*/  @P2 LDG.E.U8 R40, desc[UR14][R6.64] ;  /* 0x0000000e06282981 */ /* 0x000f28000c1e1100 */
[----:B------:R-:W4:Y:S04]  /*6960*/  LDL R7, [R1+0x37c] ;  /* 0x00037c0001077983 */ /* 0x000f280000100800 */
[----:B------:R-:W4:Y:S01]  /*6970*/  LDL R6, [R1+0x378] ;  /* 0x0003780001067983 */ /* 0x000f220000100800 */
[----:B--2---:R-:W-:-:S03]  /*6980*/  IADD3 R4, P0, R2, R61, RZ ;  /* 0x0000003d02047210 */ /* 0x004fc60007f1e0ff */
[----:B------:R-:W2:Y:S02]  /*6990*/  LDL R61, [R1+0x370] ;  /* 0x00037000013d7983 */ /* 0x000ea40000100800 */
[----:B------:R-:W-:Y:S02]  /*69a0*/  IMAD.X R5, R0, 0x1, R8, P0 ;  /* 0x0000000100057824 */ /* 0x000fe400000e0608 */
[----:B------:R-:W2:Y:S01]  /*69b0*/  LDL R8, [R1+0x374] ;  /* 0x0003740001087983 */ /* 0x000ea20000100800 */
[----:B------:R-:W-:-:S06]  /*69c0*/  PRMT R30, RZ, 0x7610, R30 ;  /* 0x00007610ff1e7816 */ /* 0x000fcc000000001e */
[----:B------:R0:W2:Y:S01]  /*69d0*/  @P1 LDG.E.U8 R30, desc[UR14][R4.64] ;  /* 0x0000000e041e1981 */ /* 0x0000a2000c1e1100 */
[----:B------:R-:W-:Y:S02]  /*69e0*/  ISETP.GT.AND P1, PT, R3, 0x14, PT ;  /* 0x000000140300780c */ /* 0x000fe40003f24270 */
[----:B------:R-:W-:Y:S02]  /*69f0*/  PRMT R37, RZ, 0x7610, R37 ;  /* 0x00007610ff257816 */ /* 0x000fe40000000025 */
[----:B0-----:R-:W-:Y:S02]  /*6a00*/  IADD3 R4, P0, R2, R63, RZ ;  /* 0x0000003f02047210 */ /* 0x001fe40007f1e0ff */
[----:B------:R-:W-:Y:S01]  /*6a10*/  PRMT R36, RZ, 0x7610, R36 ;  /* 0x00007610ff247816 */ /* 0x000fe20000000024 */
[----:B------:R-:W2:Y:S02]  /*6a20*/  LDL R63, [R1+0x3dc] ;  /* 0x0003dc00013f7983 */ /* 0x000ea40000100800 */
[----:B---3--:R-:W-:Y:S01]  /*6a30*/  IMAD.X R5, R0, 0x1, R62, P0 ;  /* 0x0000000100057824 */ /* 0x008fe200000e063e */
[----:B------:R-:W-:Y:S01]  /*6a40*/  PRMT R28, RZ, 0x7610, R28 ;  /* 0x00007610ff1c7816 */ /* 0x000fe2000000001c */
[----:B------:R-:W3:Y:S04]  /*6a50*/  LDL R62, [R1+0x390] ;  /* 0x00039000013e7983 */ /* 0x000ee80000100800 */
[----:B------:R0:W3:Y:S02]  /*6a60*/  @P1 LDG.E.U8 R37, desc[UR14][R4.64] ;  /* 0x0000000e04251981 */ /* 0x0000e4000c1e1100 */
[----:B0-----:R-:W-:-:S02]  /*6a70*/  IADD3 R4, P0, R2, R60, RZ ;  /* 0x0000003c02047210 */ /* 0x001fc40007f1e0ff */
[----:B------:R-:W3:Y:S03]  /*6a80*/  LDL R60, [R1+0x384] ;  /* 0x00038400013c7983 */ /* 0x000ee60000100800 */
[----:B------:R-:W-:Y:S02]  /*6a90*/  IMAD.X R5, R0, 0x1, R55, P0 ;  /* 0x0000000100057824 */ /* 0x000fe400000e0637 */
[----:B------:R-:W3:Y:S04]  /*6aa0*/  LDL R55, [R1+0x380] ;  /* 0x0003800001377983 */ /* 0x000ee80000100800 */
[----:B------:R0:W3:Y:S01]  /*6ab0*/  @P1 LDG.E.U8 R36, desc[UR14][R4.64] ;  /* 0x0000000e04241981 */ /* 0x0000e2000c1e1100 */
[----:B------:R-:W-:-:S02]  /*6ac0*/  ISETP.GT.AND P1, PT, R3, 0x15, PT ;  /* 0x000000150300780c */ /* 0x000fc40003f24270 */
[----:B0-----:R-:W-:Y:S02]  /*6ad0*/  IADD3 R4, P0, R2, R54, RZ ;  /* 0x0000003602047210 */ /* 0x001fe40007f1e0ff */
[----:B------:R-:W3:Y:S01]  /*6ae0*/  LDL R54, [R1+0x38c] ;  /* 0x00038c0001367983 */ /* 0x000ee20000100800 */
[----:B------:R-:W-:Y:S02]  /*6af0*/  PRMT R26, RZ, 0x7610, R26 ;  /* 0x00007610ff1a7816 */ /* 0x000fe4000000001a */
[----:B----4-:R-:W-:Y:S02]  /*6b00*/  IMAD.X R5, R0, 0x1, R47, P0 ;  /* 0x0000000100057824 */ /* 0x010fe400000e062f */
[----:B------:R-:W4:Y:S04]  /*6b10*/  LDL R47, [R1+0x388] ;  /* 0x00038800012f7983 */ /* 0x000f280000100800 */
[----:B------:R0:W4:Y:S02]  /*6b20*/  @P1 LDG.E.U8 R28, desc[UR14][R4.64] ;  /* 0x0000000e041c1981 */ /* 0x000124000c1e1100 */
[----:B0-----:R-:W-:-:S02]  /*6b30*/  IADD3 R4, P0, R2, R43, RZ ;  /* 0x0000002b02047210 */ /* 0x001fc40007f1e0ff */
[----:B------:R-:W4:Y:S03]  /*6b40*/  LDL R43, [R1+0x394] ;  /* 0x00039400012b7983 */ /* 0x000f260000100800 */
[----:B------:R-:W-:Y:S02]  /*6b50*/  IMAD.X R5, R0, 0x1, R9, P0 ;  /* 0x0000000100057824 */ /* 0x000fe400000e0609 */
[----:B------:R-:W4:Y:S04]  /*6b60*/  LDL R9, [R1+0x39c] ;  /* 0x00039c0001097983 */ /* 0x000f280000100800 */
[----:B------:R2:W4:Y:S02]  /*6b70*/  @P1 LDG.E.U8 R26, desc[UR14][R4.64] ;  /* 0x0000000e041a1981 */ /* 0x000524000c1e1100 */
[----:B--2---:R-:W-:-:S02]  /*6b80*/  IADD3 R4, P0, R2, R8, RZ ;  /* 0x0000000802047210 */ /* 0x004fc40007f1e0ff */
[----:B------:R-:W2:Y:S01]  /*6b90*/  LDL R8, [R1+0x398] ;  /* 0x0003980001087983 */ /* 0x000ea20000100800 */
[----:B------:R-:W-:Y:S02]  /*6ba0*/  ISETP.GT.AND P1, PT, R3, 0x16, PT ;  /* 0x000000160300780c */ /* 0x000fe40003f24270 */
[----:B------:R-:W-:Y:S01]  /*6bb0*/  PRMT R35, RZ, 0x7610, R35 ;  /* 0x00007610ff237816 */ /* 0x000fe20000000023 */
[----:B------:R-:W-:Y:S02]  /*6bc0*/  IMAD.X R5, R0, 0x1, R61, P0 ;  /* 0x0000000100057824 */ /* 0x000fe400000e063d */
[----:B------:R-:W2:Y:S08]  /*6bd0*/  LDL R61, [R1+0x3a4] ;  /* 0x0003a400013d7983 */ /* 0x000eb00000100800 */
[----:B------:R0:W2:Y:S02]  /*6be0*/  @P1 LDG.E.U8 R35, desc[UR14][R4.64] ;  /* 0x0000000e04231981 */ /* 0x0000a4000c1e1100 */
[----:B0-----:R-:W-:-:S02]  /*6bf0*/  IADD3 R4, P0, R2, R7, RZ ;  /* 0x0000000702047210 */ /* 0x001fc40007f1e0ff */
[----:B------:R-:W2:Y:S03]  /*6c00*/  LDL R7, [R1+0x3a0] ;  /* 0x0003a00001077983 */ /* 0x000ea60000100800 */
[----:B------:R-:W-:Y:S02]  /*6c10*/  IMAD.X R5, R0, 0x1, R6, P0 ;  /* 0x0000000100057824 */ /* 0x000fe400000e0606 */
[----:B------:R-:W2:Y:S01]  /*6c20*/  LDL R6, [R1+0x3ac] ;  /* 0x0003ac0001067983 */ /* 0x000ea20000100800 */
[----:B------:R-:W-:-:S06]  /*6c30*/  PRMT R34, RZ, 0x7610, R34 ;  /* 0x00007610ff227816 */ /* 0x000fcc0000000022 */
[----:B------:R3:W2:Y:S01]  /*6c40*/  @P1 LDG.E.U8 R34, desc[UR14][R4.64] ;  /* 0x0000000e04221981 */ /* 0x0006a2000c1e1100 */
[----:B------:R-:W-:Y:S02]  /*6c50*/  ISETP.GT.AND P1, PT, R3, 0x17, PT ;  /* 0x000000170300780c */ /* 0x000fe40003f24270 */
[----:B------:R-:W-:Y:S02]  /*6c60*/  PRMT R33, RZ, 0x7610, R33 ;  /* 0x00007610ff217816 */ /* 0x000fe40000000021 */
[----:B---3--:R-:W-:Y:S02]  /*6c70*/  IADD3 R4, P0, R2, R60, RZ ;  /* 0x0000003c02047210 */ /* 0x008fe40007f1e0ff */
[----:B------:R-:W3:Y:S03]  /*6c80*/  LDL R60, [R1+0x3a8] ;  /* 0x0003a800013c7983 */ /* 0x000ee60000100800 */
[----:B------:R-:W-:-:S02]  /*6c90*/  IMAD.X R5, R0, 0x1, R55, P0 ;  /* 0x0000000100057824 */ /* 0x000fc400000e0637 */
[----:B------:R-:W3:Y:S04]  /*6ca0*/  LDL R55, [R1+0x3b4] ;  /* 0x0003b40001377983 */ /* 0x000ee80000100800 */
[----:B------:R0:W3:Y:S01]  /*6cb0*/  @P1 LDG.E.U8 R33, desc[UR14][R4.64] ;  /* 0x0000000e04211981 */ /* 0x0000e2000c1e1100 */
[----:B------:R-:W-:Y:S02]  /*6cc0*/  PRMT R27, RZ, 0x7610, R27 ;  /* 0x00007610ff1b7816 */ /* 0x000fe4000000001b */
[----:B0-----:R-:W-:Y:S02]  /*6cd0*/  IADD3 R4, P0, R2, R54, RZ ;  /* 0x0000003602047210 */ /* 0x001fe40007f1e0ff */
[----:B------:R-:W3:Y:S01]  /*6ce0*/  LDL R54, [R1+0x3b0] ;  /* 0x0003b00001367983 */ /* 0x000ee20000100800 */
[----:B------:R-:W-:-:S02]  /*6cf0*/  PRMT R32, RZ, 0x7610, R32 ;  /* 0x00007610ff207816 */ /* 0x000fc40000000020 */
[----:B----4-:R-:W-:Y:S02]  /*6d00*/  IMAD.X R5, R0, 0x1, R47, P0 ;  /* 0x0000000100057824 */ /* 0x010fe400000e062f */
[----:B------:R-:W4:Y:S04]  /*6d10*/  LDL R47, [R1+0x3bc] ;  /* 0x0003bc00012f7983 */ /* 0x000f280000100800 */
[----:B------:R0:W4:Y:S01]  /*6d20*/  @P1 LDG.E.U8 R27, desc[UR14][R4.64] ;  /* 0x0000000e041b1981 */ /* 0x000122000c1e1100 */
[----:B------:R-:W-:Y:S02]  /*6d30*/  ISETP.GT.AND P1, PT, R3, 0x18, PT ;  /* 0x000000180300780c */ /* 0x000fe40003f24270 */
[----:B0-----:R-:W-:Y:S02]  /*6d40*/  IADD3 R4, P0, R2, R43, RZ ;  /* 0x0000002b02047210 */ /* 0x001fe40007f1e0ff */
[----:B------:R-:W4:Y:S03]  /*6d50*/  LDL R43, [R1+0x3b8] ;  /* 0x0003b800012b7983 */ /* 0x000f260000100800 */
[----:B------:R-:W-:Y:S01]  /*6d60*/  IMAD.X R5, R0, 0x1, R62, P0 ;  /* 0x0000000100057824 */ /* 0x000fe200000e063e */
[----:B------:R-:W-:Y:S01]  /*6d70*/  PRMT R25, RZ, 0x7610, R25 ;  /* 0x00007610ff197816 */ /* 0x000fe20000000019 */
[----:B------:R-:W4:Y:S04]  /*6d80*/  LDL R62, [R1+0x3d8] ;  /* 0x0003d800013e7983 */ /* 0x000f280000100800 */
[----:B------:R0:W4:Y:S02]  /*6d90*/  @P1 LDG.E.U8 R32, desc[UR14][R4.64] ;  /* 0x0000000e04201981 */ /* 0x000124000c1e1100 */
[----:B0-----:R-:W-:-:S02]  /*6da0*/  IADD3 R4, P0, R2, R9, RZ ;  /* 0x0000000902047210 */ /* 0x001fc40007f1e0ff */
[----:B------:R-:W4:Y:S03]  /*6db0*/  LDL R9, [R1+0x3c4] ;  /* 0x0003c40001097983 */ /* 0x000f260000100800 */
[----:B--2---:R-:W-:Y:S02]  /*6dc0*/  IMAD.X R5, R0, 0x1, R8, P0 ;  /* 0x0000000100057824 */ /* 0x004fe400000e0608 */
[----:B------:R-:W2:Y:S04]  /*6dd0*/  LDL R8, [R1+0x3c0] ;  /* 0x0003c00001087983 */ /* 0x000ea80000100800 */
[----:B------:R0:W2:Y:S01]  /*6de0*/  @P1 LDG.E.U8 R25, desc[UR14][R4.64] ;  /* 0x0000000e04191981 */ /* 0x0000a2000c1e1100 */
[----:B------:R-:W-:-:S02]  /*6df0*/  ISETP.GT.AND P1, PT, R3, 0x19, PT ;  /* 0x000000190300780c */ /* 0x000fc40003f24270 */
[----:B------:R-:W-:Y:S02]  /*6e00*/  PRMT R24, RZ, 0x7610, R24 ;  /* 0x00007610ff187816 */ /* 0x000fe40000000018 */
[----:B0-----:R-:W-:Y:S02]  /*6e10*/  IADD3 R4, P0, R2, R61, RZ ;  /* 0x0000003d02047210 */ /* 0x001fe40007f1e0ff */
[----:B------:R-:W2:Y:S03]  /*6e20*/  LDL R61, [R1+0x3e4] ;  /* 0x0003e400013d7983 */ /* 0x000ea60000100800 */
[----:B------:R-:W-:Y:S02]  /*6e30*/  IMAD.X R5, R0, 0x1, R7, P0 ;  /* 0x0000000100057824 */ /* 0x000fe400000e0607 */
[----:B------:R-:W2:Y:S04]  /*6e40*/  LDL R7, [R1+0x3cc] ;  /* 0x0003cc0001077983 */ /* 0x000ea80000100800 */
[----:B------:R0:W2:Y:S02]  /*6e50*/  @P1 LDG.E.U8 R24, desc[UR14][R4.64] ;  /* 0x0000000e04181981 */ /* 0x0000a4000c1e1100 */
[----:B0-----:R-:W-:-:S02]  /*6e60*/  IADD3 R4, P0, R2, R6, RZ ;  /* 0x0000000602047210 */ /* 0x001fc40007f1e0ff */
[----:B------:R-:W2:Y:S01]  /*6e70*/  LDL R6, [R1+0x3c8] ;  /* 0x0003c80001067983 */ /* 0x000ea20000100800 */
[----:B------:R-:W-:Y:S02]  /*6e80*/  PRMT R252, RZ, 0x7610, R252 ;  /* 0x00007610fffc7816 */ /* 0x000fe400000000fc */
[----:B---3--:R-:W-:Y:S02]  /*6e90*/  IMAD.X R5, R0, 0x1, R60, P0 ;  /* 0x0000000100057824 */ /* 0x008fe400000e063c */
[----:B------:R-:W3:Y:S04]  /*6ea0*/  LDL R60, [R1+0x3e0] ;  /* 0x0003e000013c7983 */ /* 0x000ee80000100800 */
[----:B------:R0:W3:Y:S01]  /*6eb0*/  @P1 LDG.E.U8 R252, desc[UR14][R4.64] ;  /* 0x0000000e04fc1981 */ /* 0x0000e2000c1e1100 */
[----:B------:R-:W-:-:S02]  /*6ec0*/  ISETP.GT.AND P1, PT, R3, 0x1a, PT ;  /* 0x0000001a0300780c */ /* 0x000fc40003f24270 */
[----:B------:R-:W-:Y:S02]  /*6ed0*/  PRMT R251, RZ, 0x7610, R251 ;  /* 0x00007610fffb7816 */ /* 0x000fe400000000fb */
[----:B0-----:R-:W-:Y:S02]  /*6ee0*/  IADD3 R4, P0, R2, R55, RZ ;  /* 0x0000003702047210 */ /* 0x001fe40007f1e0ff */
[----:B------:R-:W3:Y:S03]  /*6ef0*/  LDL R55, [R1+0x3ec] ;  /* 0x0003ec0001377983 */ /* 0x000ee60000100800 */
[----:B------:R-:W-:Y:S02]  /*6f00*/  IMAD.X R5, R0, 0x1, R54, P0 ;  /* 0x0000000100057824 */ /* 0x000fe400000e0636 */
[----:B------:R-:W3:Y:S04]  /*6f10*/  LDL R54, [R1+0x3e8] ;  /* 0x0003e80001367983 */ /* 0x000ee80000100800 */
[----:B------:R4:W3:Y:S01]  /*6f20*/  @P1 LDG.E.U8 R251, desc[UR14][R4.64] ;  /* 0x0000000e04fb1981 */ /* 0x0008e2000c1e1100 */
[----:B------:R-:W-:-:S02]  /*6f30*/  PRMT R250, RZ, 0x7610, R250 ;  /* 0x00007610fffa7816 */ /* 0x000fc400000000fa */
[----:B----4-:R-:W-:Y:S02]  /*6f40*/  IADD3 R4, P0, R2, R47, RZ ;  /* 0x0000002f02047210 */ /* 0x010fe40007f1e0ff */
[----:B------:R-:W4:Y:S03]  /*6f50*/  LDL R47, [R1+0x3f4] ;  /* 0x0003f400012f7983 */ /* 0x000f260000100800 */
[----:B------:R-:W-:Y:S02]  /*6f60*/  IMAD.X R5, R0, 0x1, R43, P0 ;  /* 0x0000000100057824 */ /* 0x000fe400000e062b */
[----:B------:R-:W4:Y:S04]  /*6f70*/  LDL R43, [R1+0x3f0] ;  /* 0x0003f000012b7983 */ /* 0x000f280000100800 */
[----:B------:R0:W4:Y:S02]  /*6f80*/  @P1 LDG.E.U8 R250, desc[UR14][R4.64] ;  /* 0x0000000e04fa1981 */ /* 0x000124000c1e1100 */
[----:B0-----:R-:W-:-:S02]  /*6f90*/  IADD3 R4, P0, R2, R9, RZ ;  /* 0x0000000902047210 */ /* 0x001fc40007f1e0ff */
[----:B------:R-:W4:Y:S03]  /*6fa0*/  LDL R9, [R1+0x3fc] ;  /* 0x0003fc0001097983 */ /* 0x000f260000100800 */
[----:B--2---:R-:W-:Y:S02]  /*6fb0*/  IMAD.X R5, R0, 0x1, R8, P0 ;  /* 0x0000000100057824 */ /* 0x004fe400000e0608 */
[----:B------:R-:W2:Y:S01]  /*6fc0*/  LDL R8, [R1+0x3f8] ;  /* 0x0003f80001087983 */ /* 0x000ea20000100800 */
[----:B------:R-:W-:Y:S02]  /*6fd0*/  ISETP.GT.AND P1, PT, R3, 0x1b, PT ;  /* 0x0000001b0300780c */ /* 0x000fe40003f24270 */
[----:B------:R-:W-:Y:S02]  /*6fe0*/  PRMT R249, RZ, 0x7610, R249 ;  /* 0x00007610fff97816 */ /* 0x000fe400000000f9 */
[----:B------:R-:W-:-:S09]  /*6ff0*/  PRMT R248, RZ, 0x7610, R248 ;  /* 0x00007610fff87816 */ /* 0x000fd200000000f8 */
[----:B------:R0:W2:Y:S02]  /*7000*/  @P1 LDG.E.U8 R249, desc[UR14][R4.64] ;  /* 0x0000000e04f91981 */ /* 0x0000a4000c1e1100 */
[----:B0-----:R-:W-:Y:S02]  /*7010*/  IADD3 R4, P0, R2, R7, RZ ;  /* 0x0000000702047210 */ /* 0x001fe40007f1e0ff */
[----:B------:R-:W-:Y:S01]  /*7020*/  PRMT R247, RZ, 0x7610, R247 ;  /* 0x00007610fff77816 */ /* 0x000fe200000000f7 */
[----:B------:R-:W2:Y:S02]  /*7030*/  LDL R7, [R1+0x404] ;  /* 0x0004040001077983 */ /* 0x000ea40000100800 */
[----:B------:R-:W-:Y:S01]  /*7040*/  IMAD.X R5, R0, 0x1, R6, P0 ;  /* 0x0000000100057824 */ /* 0x000fe200000e0606 */
[----:B------:R-:W-:Y:S01]  /*7050*/  PRMT R246, RZ, 0x7610, R246 ;  /* 0x00007610fff67816 */ /* 0x000fe200000000f6 */
[----:B------:R-:W2:Y:S04]  /*7060*/  LDL R6, [R1+0x400] ;  /* 0x0004000001067983 */ /* 0x000ea80000100800 */
[----:B------:R0:W2:Y:S01]  /*7070*/  @P1 LDG.E.U8 R248, desc[UR14][R4.64] ;  /* 0x0000000e04f81981 */ /* 0x0000a2000c1e1100 */
[----:B------:R-:W-:-:S02]  /*7080*/  ISETP.GT.AND P1, PT, R3, 0x1c, PT ;  /* 0x0000001c0300780c */ /* 0x000fc40003f24270 */
[----:B0-----:R-:W-:-:S05]  /*7090*/  IADD3 R4, P0, R2, R65, RZ ;  /* 0x0000004102047210 */ /* 0x001fca0007f1e0ff */
[----:B------:R-:W-:-:S06]  /*70a0*/  IMAD.X R5, R0, 0x1, R64, P0 ;  /* 0x0000000100057824 */ /* 0x000fcc00000e0640 */
[----:B------:R0:W2:Y:S02]  /*70b0*/  @P1 LDG.E.U8 R247, desc[UR14][R4.64] ;  /* 0x0000000e04f71981 */ /* 0x0000a4000c1e1100 */
[----:B0-----:R-:W-:Y:S02]  /*70c0*/  IADD3 R4, P0, R2, R63, RZ ;  /* 0x0000003f02047210 */ /* 0x001fe40007f1e0ff */
[----:B------:R-:W-:Y:S01]  /*70d0*/  PRMT R245, RZ, 0x7610, R245 ;  /* 0x00007610fff57816 */ /* 0x000fe200000000f5 */
[----:B------:R-:W2:Y:S02]  /*70e0*/  LDL R63, [R1+0x114] ;  /* 0x00011400013f7983 */ /* 0x000ea40000100800 */
[----:B------:R-:W-:-:S05]  /*70f0*/  IMAD.X R5, R0, 0x1, R62, P0 ;  /* 0x0000000100057824 */ /* 0x000fca00000e063e */
[----:B------:R0:W2:Y:S01]  /*7100*/  @P1 LDG.E.U8 R246, desc[UR14][R4.64] ;  /* 0x0000000e04f61981 */ /* 0x0000a2000c1e1100 */
[----:B------:R-:W-:Y:S02]  /*7110*/  ISETP.GT.AND P1, PT, R3, 0x1d, PT ;  /* 0x0000001d0300780c */ /* 0x000fe40003f24270 */
[----:B0-----:R-:W-:-:S05]  /*7120*/  IADD3 R4, P0, R2, R61, RZ ;  /* 0x0000003d02047210 */ /* 0x001fca0007f1e0ff */
[----:B---3--:R-:W-:Y:S01]  /*7130*/  IMAD.X R5, R0, 0x1, R60, P0 ;  /* 0x0000000100057824 */ /* 0x008fe200000e063c */
[----:B------:R-:W-:Y:S01]  /*7140*/  PRMT R244, RZ, 0x7610, R244 ;  /* 0x00007610fff47816 */ /* 0x000fe200000000f4 */
[----:B------:R-:W3:Y:S04]  /*7150*/  LDL R60, [R1+0x120] ;  /* 0x00012000013c7983 */ /* 0x000ee80000100800 */
[----:B------:R0:W3:Y:S02]  /*7160*/  @P1 LDG.E.U8 R245, desc[UR14][R4.64] ;  /* 0x0000000e04f51981 */ /* 0x0000e4000c1e1100 */
[----:B0-----:R-:W-:Y:S02]  /*7170*/  IADD3 R4, P0, R2, R55, RZ ;  /* 0x0000003702047210 */ /* 0x001fe40007f1e0ff */
[----:B------:R-:W-:Y:S01]  /*7180*/  PRMT R243, RZ, 0x7610, R243 ;  /* 0x00007610fff37816 */ /* 0x000fe200000000f3 */
[----:B------:R-:W3:Y:S02]  /*7190*/  LDL R55, [R1+0x11c] ;  /* 0x00011c0001377983 */ /* 0x000ee40000100800 */
[----:B------:R-:W-:-:S02]  /*71a0*/  IMAD.X R5, R0, 0x1, R54, P0 ;  /* 0x0000000100057824 */ /* 0x000fc400000e0636 */
[----:B------:R-:W3:Y:S04]  /*71b0*/  LDL R54, [R1+0x128] ;  /* 0x0001280001367983 */ /* 0x000ee80000100800 */
[----:B------:R4:W3:Y:S01]  /*71c0*/  @P1 LDG.E.U8 R244, desc[UR14][R4.64] ;  /* 0x0000000e04f41981 */ /* 0x0008e2000c1e1100 */
[----:B------:R-:W-:Y:S02]  /*71d0*/  ISETP.GT.AND P1, PT, R3, 0x1e, PT ;  /* 0x0000001e0300780c */ /* 0x000fe40003f24270 */
[----:B----4-:R-:W-:Y:S02]  /*71e0*/  IADD3 R4, P0, R2, R47, RZ ;  /* 0x0000002f02047210 */ /* 0x010fe40007f1e0ff */
[----:B------:R-:W4:Y:S03]  /*71f0*/  LDL R47, [R1+0x408] ;  /* 0x00040800012f7983 */ /* 0x000f260000100800 */
[----:B------:R-:W-:-:S02]  /*7200*/  IMAD.X R5, R0, 0x1, R43, P0 ;  /* 0x0000000100057824 */ /* 0x000fc400000e062b */
[----:B------:R-:W3:Y:S04]  /*7210*/  LDL R43, [R1+0x214] ;  /* 0x00021400012b7983 */ /* 0x000ee80000100800 */
[----:B------:R0:W3:Y:S02]  /*7220*/  @P1 LDG.E.U8 R243, desc[UR14][R4.64] ;  /* 0x0000000e04f31981 */ /* 0x0000e4000c1e1100 */
[----:B0-----:R-:W-:-:S05]  /*7230*/  IADD3 R4, P0, R2, R9, RZ ;  /* 0x0000000902047210 */ /* 0x001fca0007f1e0ff */
[----:B--2---:R-:W-:Y:S02]  /*7240*/  IMAD.X R5, R0, 0x1, R8, P0 ;  /* 0x0000000100057824 */ /* 0x004fe400000e0608 */
[----:B------:R-:W2:Y:S04]  /*7250*/  LDL R8, [R1+0x40c] ;  /* 0x00040c0001087983 */ /* 0x000ea80000100800 */
[----:B------:R0:W-:Y:S04]  /*7260*/  STL [R1+0x430], R2 ;  /* 0x0004300201007387 */ /* 0x0001e80000100800 */
[----:B------:R-:W3:Y:S04]  /*7270*/  LDL R62, [R1+0x130] ;  /* 0x00013000013e7983 */ /* 0x000ee80000100800 */
[----:B------:R-:W3:Y:S04]  /*7280*/  LDL R65, [R1+0x12c] ;  /* 0x00012c0001417983 */ /* 0x000ee80000100800 */
[----:B------:R-:W3:Y:S04]  /*7290*/  LDL R64, [R1+0x138] ;  /* 0x0001380001407983 */ /* 0x000ee80000100800 */
[----:B------:R-:W3:Y:S01]  /*72a0*/  LDL R61, [R1+0x134] ;  /* 0x00013400013d7983 */ /* 0x000ee20000100800 */
[----:B------:R-:W-:-:S06]  /*72b0*/  PRMT R242, RZ, 0x7610, R242 ;  /* 0x00007610fff27816 */ /* 0x000fcc00000000f2 */
[----:B------:R1:W3:Y:S01]  /*72c0*/  @P1 LDG.E.U8 R242, desc[UR14][R4.64] ;  /* 0x0000000e04f21981 */ /* 0x0002e2000c1e1100 */
[----:B------:R-:W-:Y:S02]  /*72d0*/  ISETP.GT.AND P1, PT, R3, 0x1f, PT ;  /* 0x0000001f0300780c */ /* 0x000fe40003f24270 */
[----:B------:R-:W-:Y:S02]  /*72e0*/  LOP3.LUT R11, R11, 0xffff, RZ, 0xc0, !PT ;  /* 0x0000ffff0b0b7812 */ /* 0x000fe400078ec0ff */
[----:B------:R-:W-:Y:S02]  /*72f0*/  LOP3.LUT R10, R10, 0xffff, RZ, 0xc0, !PT ;  /* 0x0000ffff0a0a7812 */ /* 0x000fe400078ec0ff */
[----:B-1----:R-:W-:-:S05]  /*7300*/  IADD3 R4, P0, R2, R7, RZ ;  /* 0x0000000702047210 */ /* 0x002fca0007f1e0ff */
[----:B------:R-:W-:Y:S01]  /*7310*/  IMAD.X R5, R0, 0x1, R6, P0 ;  /* 0x0000000100057824 */ /* 0x000fe200000e0606 */
[--C-:B------:R-:W-:Y:S02]  /*7320*/  PRMT R7, R11, 0x3340, R10.reuse ;  /* 0x000033400b077816 */ /* 0x100fe4000000000a */
[----:B------:R-:W-:Y:S02]  /*7330*/  PRMT R241, RZ, 0x7610, R241 ;  /* 0x00007610fff17816 */ /* 0x000fe400000000f1 */
[----:B------:R-:W-:-:S04]  /*7340*/  PRMT R10, RZ, 0x7610, R10 ;  /* 0x00007610ff0a7816 */ /* 0x000fc8000000000a */
[----:B------:R1:W3:Y:S01]  /*7350*/  @P1 LDG.E.U8 R241, desc[UR14][R4.64] ;  /* 0x0000000e04f11981 */ /* 0x0002e2000c1e1100 */
[----:B------:R-:W-:Y:S02]  /*7360*/  LOP3.LUT R221, R221, 0xffff, RZ, 0xc0, !PT ;  /* 0x0000ffffdddd7812 */ /* 0x000fe400078ec0ff */
[----:B------:R-:W-:Y:S02]  /*7370*/  LOP3.LUT R220, R220, 0xffff, RZ, 0xc0, !PT ;  /* 0x0000ffffdcdc7812 */ /* 0x000fe400078ec0ff */
[----:B------:R-:W-:Y:S02]  /*7380*/  LOP3.LUT R219, R219, 0xffff, RZ, 0xc0, !PT ;  /* 0x0000ffffdbdb7812 */ /* 0x000fe400078ec0ff */
[----:B------:R-:W-:Y:S02]  /*7390*/  LOP3.LUT R218, R218, 0xffff, RZ, 0xc0, !PT ;  /* 0x0000ffffdada7812 */ /* 0x000fe400078ec0ff */
[----:B------:R-:W-:Y:S02]  /*73a0*/  LOP3.LUT R217, R217, 0xffff, RZ, 0xc0, !PT ;  /* 0x0000ffffd9d97812 */ /* 0x000fe400078ec0ff */
[----:B------:R-:W-:-:S02]  /*73b0*/  LOP3.LUT R216, R216, 0xffff, RZ, 0xc0, !PT ;  /* 0x0000ffffd8d87812 */ /* 0x000fc400078ec0ff */
        /* <DEDUP_REMOVED lines=8> */
[----:B------:R-:W-:Y:S02]  /*7440*/  PRMT R220, R221, 0x3340, R220 ;  /* 0x00003340dddc7816 */ /* 0x000fe400000000dc */
[----:B-1----:R-:W-:Y:S02]  /*7450*/  PRMT R4, R219, 0x3340, R218 ;  /* 0x00003340db047816 */ /* 0x002fe400000000da */
[----:B------:R-:W-:Y:S02]  /*7460*/  PRMT R216, R217, 0x3340, R216 ;  /* 0x00003340d9d87816 */ /* 0x000fe400000000d8 */
[----:B------:R-:W-:-:S02]  /*7470*/  PRMT R5, R23, 0x3340, R22 ;  /* 0x0000334017057816 */ /* 0x000fc40000000016 */
[----:B------:R-:W-:Y:S02]  /*7480*/  PRMT R20, R21, 0x3340, R20 ;  /* 0x0000334015147816 */ /* 0x000fe40000000014 */
[----:B------:R-:W-:Y:S02]  /*7490*/  PRMT R6, R19, 0x3340, R18 ;  /* 0x0000334013067816 */ /* 0x000fe40000000012 */
[----:B------:R-:W-:Y:S02]  /*74a0*/  PRMT R16, R17, 0x3340, R16 ;  /* 0x0000334011107816 */ /* 0x000fe40000000010 */
[----:B------:R-:W-:Y:S02]  /*74b0*/  PRMT R4, R220, 0x5410, R4 ;  /* 0x00005410dc047816 */ /* 0x000fe40000000004 */
[----:B------:R-:W-:Y:S02]  /*74c0*/  PRMT R5, R216, 0x5410, R5 ;  /* 0x00005410d8057816 */ /* 0x000fe40000000005 */
[----:B------:R-:W-:-:S02]  /*74d0*/  PRMT R6, R20, 0x5410, R6 ;  /* 0x0000541014067816 */ /* 0x000fc40000000006 */
[----:B------:R-:W-:Y:S02]  /*74e0*/  PRMT R7, R16, 0x5410, R7 ;  /* 0x0000541010077816 */ /* 0x000fe40000000007 */
[----:B------:R-:W-:Y:S02]  /*74f0*/  PRMT R240, RZ, 0x7610, R240 ;  /* 0x00007610fff07816 */ /* 0x000fe400000000f0 */
[----:B------:R-:W-:Y:S02]  /*7500*/  PRMT R239, RZ, 0x7610, R239 ;  /* 0x00007610ffef7816 */ /* 0x000fe400000000ef */
[----:B------:R-:W-:Y:S02]  /*7510*/  PRMT R238, RZ, 0x7610, R238 ;  /* 0x00007610ffee7816 */ /* 0x000fe400000000ee */
[----:B------:R-:W-:Y:S02]  /*7520*/  PRMT R237, RZ, 0x7610, R237 ;  /* 0x00007610ffed7816 */ /* 0x000fe400000000ed */
[----:B--2---:R-:W-:-:S02]  /*7530*/  IADD3 R8, P0, R2, R8, RZ ;  /* 0x0000000802087210 */ /* 0x004fc40007f1e0ff */
[----:B0-----:R-:W2:Y:S03]  /*7540*/  LDL.LU R2, [R1+0x1c4] ;  /* 0x0001c40001027983 */ /* 0x001ea60000300800 */
[----:B----4-:R-:W-:-:S05]  /*7550*/  IMAD.X R9, R0, 0x1, R47, P0 ;  /* 0x0000000100097824 */ /* 0x010fca00000e062f */
[----:B------:R-:W4:Y:S01]  /*7560*/  @P1 LDG.E.U8 R10, desc[UR14][R8.64] ;  /* 0x0000000e080a1981 */ /* 0x000f22000c1e1100 */
[----:B------:R-:W-:Y:S01]  /*7570*/  BAR.SYNC.DEFER_BLOCKING 0x0 ;  /* 0x0000000000007b1d */ /* 0x000fe20000010000 */
[----:B------:R-:W-:Y:S02]  /*7580*/  ISETP.GE.AND P0, PT, R230, R3, PT ;  /* 0x00000003e600720c */ /* 0x000fe40003f06270 */
[----:B------:R-:W-:-:S03]  /*7590*/  SHF.R.S32.HI R47, RZ, 0x1f, R15 ;  /* 0x0000001fff2f7819 */ /* 0x000fc6000001140f */
[----:B------:R0:W-:Y:S04]  /*75a0*/  STL [R1+0x424], R0 ;  /* 0x0004240001007387 */ /* 0x0001e80000100800 */
[----:B------:R-:W2:Y:S04]  /*75b0*/  LDL R11, [R1+0x158] ;  /* 0x00015800010b7983 */ /* 0x000ea80000100800 */
[----:B------:R-:W4:Y:S04]  /*75c0*/  LDL R9, [R1+0x160] ;  /* 0x0001600001097983 */ /* 0x000f280000100800 */
[----:B0-----:R-:W2:Y:S04]  /*75d0*/  LDL R0, [R1+0x13c] ;  /* 0x00013c0001007983 */ /* 0x001ea80000100800 */
[----:B---3--:R0:W-:Y:S04]  /*75e0*/  STS.128 [R43+UR12], R4 ;  /* 0x000000042b007988 */ /* 0x0081e80008000c0c */
[----:B------:R-:W3:Y:S04]  /*75f0*/  LDL R8, [R1+0x15c] ;  /* 0x00015c0001087983 */ /* 0x000ee80000100800 */
[----:B0-----:R-:W4:Y:S01]  /*7600*/  LDL R6, [R1+0x140] ;  /* 0x0001400001067983 */ /* 0x001f220000100800 */
[----:B------:R-:W-:-:S03]  /*7610*/  IADD3 R4, P1, R15, R67, RZ ;  /* 0x000000430f047210 */ /* 0x000fc60007f3e0ff */
[----:B------:R-:W3:Y:S02]  /*7620*/  LDL R7, [R1+0x164] ;  /* 0x0001640001077983 */ /* 0x000ee40000100800 */
[----:B------:R-:W-:Y:S02]  /*7630*/  IMAD.X R5, R47, 0x1, R63, P1 ;  /* 0x000000012f057824 */ /* 0x000fe400008e063f */
[----:B------:R-:W3:Y:S04]  /*7640*/  LDL R63, [R1+0x148] ;  /* 0x00014800013f7983 */ /* 0x000ee80000100800 */
[----:B------:R0:W3:Y:S02]  /*7650*/  @!P0 LDG.E.U8 R240, desc[UR14][R4.64] ;  /* 0x0000000e04f08981 */ /* 0x0000e4000c1e1100 */
[----:B0-----:R-:W-:-:S02]  /*7660*/  IADD3 R4, P1, R15, R60, RZ ;  /* 0x0000003c0f047210 */ /* 0x001fc40007f3e0ff */
[----:B------:R-:W3:Y:S03]  /*7670*/  LDL R60, [R1+0x144] ;  /* 0x00014400013c7983 */ /* 0x000ee60000100800 */
[----:B------:R-:W-:Y:S02]  /*7680*/  IMAD.X R5, R47, 0x1, R55, P1 ;  /* 0x000000012f057824 */ /* 0x000fe400008e0637 */
[----:B------:R-:W3:Y:S04]  /*7690*/  LDL R55, [R1+0x150] ;  /* 0x0001500001377983 */ /* 0x000ee80000100800 */
[----:B------:R0:W3:Y:S02]  /*76a0*/  @!P0 LDG.E.U8 R239, desc[UR14][R4.64] ;  /* 0x0000000e04ef8981 */ /* 0x0000e4000c1e1100 */
[----:B0-----:R-:W-:-:S02]  /*76b0*/  IADD3 R4, P1, R15, R54, RZ ;  /* 0x000000360f047210 */ /* 0x001fc40007f3e0ff */
[----:B------:R-:W3:Y:S03]  /*76c0*/  LDL R54, [R1+0x14c] ;  /* 0x00014c0001367983 */ /* 0x000ee60000100800 */
[----:B------:R-:W-:-:S05]  /*76d0*/  IMAD.X R5, R47, 0x1, R66, P1 ;  /* 0x000000012f057824 */ /* 0x000fca00008e0642 */
[----:B------:R0:W3:Y:S02]  /*76e0*/  @!P0 LDG.E.U8 R238, desc[UR14][R4.64] ;  /* 0x0000000e04ee8981 */ /* 0x0000e4000c1e1100 */
[----:B0-----:R-:W-:Y:S02]  /*76f0*/  IADD3 R4, P1, R15, R62, RZ ;  /* 0x0000003e0f047210 */ /* 0x001fe40007f3e0ff */
[----:B------:R-:W3:Y:S03]  /*7700*/  LDL R62, [R1+0x154] ;  /* 0x00015400013e7983 */ /* 0x000ee60000100800 */
[----:B------:R-:W-:Y:S01]  /*7710*/  IMAD.X R5, R47, 0x1, R65, P1 ;  /* 0x000000012f057824 */ /* 0x000fe200008e0641 */
[----:B------:R-:W-:Y:S01]  /*7720*/  PRMT R236, RZ, 0x7610, R236 ;  /* 0x00007610ffec7816 */ /* 0x000fe200000000ec */
[----:B------:R-:W3:Y:S04]  /*7730*/  LDL R65, [R1+0x190] ;  /* 0x0001900001417983 */ /* 0x000ee80000100800 */
[----:B------:R0:W3:Y:S02]  /*7740*/  @!P0 LDG.E.U8 R237, desc[UR14][R4.64] ;  /* 0x0000000e04ed8981 */ /* 0x0000e4000c1e1100 */
[----:B0-----:R-:W-:-:S02]  /*7750*/  IADD3 R4, P1, R15, R64, RZ ;  /* 0x000000400f047210 */ /* 0x001fc40007f3e0ff */
[----:B------:R-:W-:Y:S01]  /*7760*/  PRMT R235, RZ, 0x7610, R235 ;  /* 0x00007610ffeb7816 */ /* 0x000fe200000000eb */
[----:B------:R-:W3:Y:S02]  /*7770*/  LDL R64, [R1+0x198] ;  /* 0x0001980001407983 */ /* 0x000ee40000100800 */
[----:B------:R-:W-:Y:S02]  /*7780*/  IMAD.X R5, R47, 0x1, R61, P1 ;  /* 0x000000012f057824 */ /* 0x000fe400008e063d */
[----:B------:R-:W3:Y:S04]  /*7790*/  LDL R61, [R1+0x168] ;  /* 0x00016800013d7983 */ /* 0x000ee80000100800 */
[----:B------:R4:W3:Y:S01]  /*77a0*/  @!P0 LDG.E.U8 R236, desc[UR14][R4.64] ;  /* 0x0000000e04ec8981 */ /* 0x0008e2000c1e1100 */
[----:B------:R-:W-:-:S02]  /*77b0*/  PRMT R234, RZ, 0x7610, R234 ;  /* 0x00007610ffea7816 */ /* 0x000fc400000000ea */
[----:B------:R-:W-:Y:S02]  /*77c0*/  PRMT R233, RZ, 0x7610, R233 ;  /* 0x00007610ffe97816 */ /* 0x000fe400000000e9 */
[----:B------:R-:W-:Y:S02]  /*77d0*/  PRMT R232, RZ, 0x7610, R232 ;  /* 0x00007610ffe87816 */ /* 0x000fe400000000e8 */
[----:B------:R-:W-:Y:S02]  /*77e0*/  PRMT R231, RZ, 0x7610, R231 ;  /* 0x00007610ffe77816 */ /* 0x000fe400000000e7 */
[----:B----4-:R-:W-:Y:S02]  /*77f0*/  IADD3 R4, P1, R15, R6, RZ ;  /* 0x000000060f047210 */ /* 0x010fe40007f3e0ff */
[----:B------:R-:W4:Y:S03]  /*7800*/  LDL R6, [R1+0x170] ;  /* 0x0001700001067983 */ /* 0x000f260000100800 */
[----:B--2---:R-:W-:-:S02]  /*7810*/  IMAD.X R5, R47, 0x1, R0, P1 ;  /* 0x000000012f057824 */ /* 0x004fc400008e0600 */
[----:B------:R-:W2:Y:S04]  /*7820*/  LDL R0, [R1+0x16c] ;  /* 0x00016c0001007983 */ /* 0x000ea80000100800 */
[----:B------:R3:W2:Y:S02]  /*7830*/  @!P0 LDG.E.U8 R235, desc[UR14][R4.64] ;  /* 0x0000000e04eb8981 */ /* 0x0006a4000c1e1100 */
[----:B---3--:R-:W-:Y:S02]  /*7840*/  IADD3 R4, P1, R15, R63, RZ ;  /* 0x0000003f0f047210 */ /* 0x008fe40007f3e0ff */
[----:B------:R-:W-:Y:S01]  /*7850*/  PRMT R229, RZ, 0x7610, R229 ;  /* 0x00007610ffe57816 */ /* 0x000fe200000000e5 */
[----:B------:R-:W3:Y:S02]  /*7860*/  LDL R63, [R1+0x194] ;  /* 0x00019400013f7983 */ /* 0x000ee40000100800 */
[----:B------:R-:W-:-:S02]  /*7870*/  IMAD.X R5, R47, 0x1, R60, P1 ;  /* 0x000000012f057824 */ /* 0x000fc400008e063c */
[----:B------:R-:W3:Y:S04]  /*7880*/  LDL R60, [R1+0x178] ;  /* 0x00017800013c7983 */ /* 0x000ee80000100800 */
[----:B------:R0:W3:Y:S02]  /*7890*/  @!P0 LDG.E.U8 R234, desc[UR14][R4.64] ;  /* 0x0000000e04ea8981 */ /* 0x0000e4000c1e1100 */
[----:B0-----:R-:W-:Y:S02]  /*78a0*/  IADD3 R4, P1, R15, R55, RZ ;  /* 0x000000370f047210 */ /* 0x001fe40007f3e0ff */
[----:B------:R-:W3:Y:S03]  /*78b0*/  LDL R55, [R1+0x174] ;  /* 0x0001740001377983 */ /* 0x000ee60000100800 */
[----:B------:R-:W-:-:S02]  /*78c0*/  IMAD.X R5, R47, 0x1, R54, P1 ;  /* 0x000000012f057824 */ /* 0x000fc400008e0636 */
[----:B------:R-:W3:Y:S04]  /*78d0*/  LDL R54, [R1+0x180] ;  /* 0x0001800001367983 */ /* 0x000ee80000100800 */
        /* <DEDUP_REMOVED lines=14> */
[----:B------:R-:W-:Y:S02]  /*79c0*/  IMAD.X R5, R47, 0x1, R7, P1 ;  /* 0x000000012f057824 */ /* 0x000fe400008e0607 */
[----:B------:R-:W3:Y:S04]  /*79d0*/  LDL R7, [R1+0x18c] ;  /* 0x00018c0001077983 */ /* 0x000ee80000100800 */
[----:B------:R4:W3:Y:S01]  /*79e0*/  @!P0 LDG.E.U8 R229, desc[UR14][R4.64] ;  /* 0x0000000e04e58981 */ /* 0x0008e2000c1e1100 */
[----:B------:R-:W-:-:S02]  /*79f0*/  PRMT R227, RZ, 0x7610, R227 ;  /* 0x00007610ffe37816 */ /* 0x000fc400000000e3 */
[----:B------:R-:W-:Y:S02]  /*7a00*/  PRMT R226, RZ, 0x7610, R226 ;  /* 0x00007610ffe27816 */ /* 0x000fe400000000e2 */
[----:B------:R-:W-:Y:S02]  /*7a10*/  PRMT R225, RZ, 0x7610, R225 ;  /* 0x00007610ffe17816 */ /* 0x000fe400000000e1 */
[----:B----4-:R-:W-:Y:S02]  /*7a20*/  IADD3 R4, P1, R15, R6, RZ ;  /* 0x000000060f047210 */ /* 0x010fe40007f3e0ff */
[----:B------:R-:W4:Y:S03]  /*7a30*/  LDL R6, [R1+0x1a0] ;  /* 0x0001a00001067983 */ /* 0x000f260000100800 */
[----:B--2---:R-:W-:Y:S02]  /*7a40*/  IMAD.X R5, R47, 0x1, R0, P1 ;  /* 0x000000012f057824 */ /* 0x004fe400008e0600 */
[----:B------:R-:W2:Y:S04]  /*7a50*/  LDL R0, [R1+0x19c] ;  /* 0x00019c0001007983 */ /* 0x000ea80000100800 */
[----:B------:R3:W2:Y:S02]  /*7a60*/  @!P0 LDG.E.U8 R228, desc[UR14][R4.64] ;  /* 0x0000000e04e48981 */ /* 0x0006a4000c1e1100 */
[----:B---3--:R-:W-:-:S02]  /*7a70*/  IADD3 R4, P1, R15, R60, RZ ;  /* 0x0000003c0f047210 */ /* 0x008fc40007f3e0ff */
        /* <DEDUP_REMOVED lines=14> */
[----:B0-----:R-:W-:-:S05]  /*7b60*/  IADD3 R4, P1, R15, R65, RZ ;  /* 0x000000410f047210 */ /* 0x001fca0007f3e0ff */
[----:B------:R-:W-:Y:S02]  /*7b70*/  IMAD.X R5, R47, 0x1, R7, P1 ;  /* 0x000000012f057824 */ /* 0x000fe400008e0607 */
[----:B------:R-:W3:Y:S01]  /*7b80*/  LDL R7, [R1+0x1c8] ;  /* 0x0001c80001077983 */ /* 0x000ee20000100800 */
[----:B------:R-:W-:-:S06]  /*7b90*/  PRMT R224, RZ, 0x7610, R224 ;  /* 0x00007610ffe07816 */ /* 0x000fcc00000000e0 */
[----:B------:R0:W3:Y:S01]  /*7ba0*/  @!P0 LDG.E.U8 R224, desc[UR14][R4.64] ;  /* 0x0000000e04e08981 */ /* 0x0000e2000c1e1100 */
[----:B------:R-:W-:Y:S02]  /*7bb0*/  PRMT R223, RZ, 0x7610, R223 ;  /* 0x00007610ffdf7816 */ /* 0x000fe400000000df */
[----:B0-----:R-:W-:-:S05]  /*7bc0*/  IADD3 R4, P1, R15, R64, RZ ;  /* 0x000000400f047210 */ /* 0x001fca0007f3e0ff */
[----:B------:R-:W-:-:S05]  /*7bd0*/  IMAD.X R5, R47, 0x1, R63, P1 ;  /* 0x000000012f057824 */ /* 0x000fca00008e063f */
[----:B------:R4:W3:Y:S01]  /*7be0*/  @!P0 LDG.E.U8 R223, desc[UR14][R4.64] ;  /* 0x0000000e04df8981 */ /* 0x0008e2000c1e1100 */
[----:B------:R-:W-:Y:S02]  /*7bf0*/  PRMT R222, RZ, 0x7610, R222 ;  /* 0x00007610ffde7816 */ /* 0x000fe400000000de */
[----:B------:R-:W-:Y:S02]  /*7c00*/  PRMT R221, RZ, 0x7610, R221 ;  /* 0x00007610ffdd7816 */ /* 0x000fe400000000dd */
[----:B------:R-:W-:Y:S02]  /*7c10*/  PRMT R220, RZ, 0x7610, R220 ;  /* 0x00007610ffdc7816 */ /* 0x000fe400000000dc */
[----:B------:R-:W-:Y:S02]  /*7c20*/  PRMT R219, RZ, 0x7610, R219 ;  /* 0x00007610ffdb7816 */ /* 0x000fe400000000db */
[----:B------:R-:W-:Y:S02]  /*7c30*/  PRMT R218, RZ, 0x7610, R218 ;  /* 0x00007610ffda7816 */ /* 0x000fe400000000da */
[----:B----4-:R-:W-:-:S02]  /*7c40*/  IADD3 R4, P1, R15, R6, RZ ;  /* 0x000000060f047210 */ /* 0x010fc40007f3e0ff */
[----:B------:R-:W4:Y:S03]  /*7c50*/  LDL R6, [R1+0x1d0] ;  /* 0x0001d00001067983 */ /* 0x000f260000100800 */
[----:B--2---:R-:W-:Y:S02]  /*7c60*/  IMAD.X R5, R47, 0x1, R0, P1 ;  /* 0x000000012f057824 */ /* 0x004fe400008e0600 */
[----:B------:R-:W2:Y:S04]  /*7c70*/  LDL R0, [R1+0x1cc] ;  /* 0x0001cc0001007983 */ /* 0x000ea80000100800 */
[----:B------:R0:W2:Y:S02]  /*7c80*/  @!P0 LDG.E.U8 R222, desc[UR14][R4.64] ;  /* 0x0000000e04de8981 */ /* 0x0000a4000c1e1100 */
[----:B0-----:R-:W-:-:S05]  /*7c90*/  IADD3 R4, P1, R15, R62, RZ ;  /* 0x0000003e0f047210 */ /* 0x001fca0007f3e0ff */
[----:B------:R-:W-:-:S05]  /*7ca0*/  IMAD.X R5, R47, 0x1, R61, P1 ;  /* 0x000000012f057824 */ /* 0x000fca00008e063d */
[----:B------:R3:W2:Y:S02]  /*7cb0*/  @!P0 LDG.E.U8 R221, desc[UR14][R4.64] ;  /* 0x0000000e04dd8981 */ /* 0x0006a4000c1e1100 */
[----:B---3--:R-:W-:-:S05]  /*7cc0*/  IADD3 R4, P1, R15, R60, RZ ;  /* 0x0000003c0f047210 */ /* 0x008fca0007f3e0ff */
[----:B------:R-:W-:Y:S02]  /*7cd0*/  IMAD.X R5, R47, 0x1, R55, P1 ;  /* 0x000000012f057824 */ /* 0x000fe400008e0637 */
        /* <DEDUP_REMOVED lines=9> */
[----:B------:R-:W-:-:S05]  /*7d70*/  IMAD.X R5, R47, 0x1, R8, P1 ;  /* 0x000000012f057824 */ /* 0x000fca00008e0608 */
[----:B------:R0:W3:Y:S04]  /*7d80*/  @!P0 LDG.E.U8 R218, desc[UR14][R4.64] ;  /* 0x0000000e04da8981 */ /* 0x0000e8000c1e1100 */
[----:B------:R1:W-:Y:S01]  /*7d90*/  STL [R1+0x434], R2 ;  /* 0x0004340201007387 */ /* 0x0003e20000100800 */
[----:B0-----:R-:W-:-:S05]  /*7da0*/  IADD3 R4, P1, R15, R7, RZ ;  /* 0x000000070f047210 */ /* 0x001fca0007f3e0ff */
[----:B------:R-:W-:Y:S02]  /*7db0*/  IMAD.X R5, R47, 0x1, R2, P1 ;  /* 0x000000012f057824 */ /* 0x000fe400008e0602 */
[----:B-1----:R-:W3:Y:S01]  /*7dc0*/  LDL.LU R2, [R1+0x1d8] ;  /* 0x0001d80001027983 */ /* 0x002ee20000300800 */
[----:B------:R-:W-:Y:S02]  /*7dd0*/  PRMT R217, RZ, 0x7610, R217 ;  /* 0x00007610ffd97816 */ /* 0x000fe400000000d9 */
[----:B------:R-:W-:Y:S01]  /*7de0*/  PRMT R216, RZ, 0x7610, R216 ;  /* 0x00007610ffd87816 */ /* 0x000fe200000000d8 */
[----:B------:R-:W3:Y:S04]  /*7df0*/  LDL R8, [R1+0x1f0] ;  /* 0x0001f00001087983 */ /* 0x000ee80000100800 */
[----:B------:R0:W3:Y:S02]  /*7e00*/  @!P0 LDG.E.U8 R217, desc[UR14][R4.64] ;  /* 0x0000000e04d98981 */ /* 0x0000e4000c1e1100 */
[----:B0-----:R-:W-:-:S02]  /*7e10*/  LOP3.LUT R5, R59, 0xffff, RZ, 0xc0, !PT ;  /* 0x0000ffff3b057812 */ /* 0x001fc400078ec0ff */
[----:B------:R-:W-:-:S04]  /*7e20*/  LOP3.LUT R4, R58, 0xffff, RZ, 0xc0, !PT ;  /* 0x0000ffff3a047812 */ /* 0x000fc800078ec0ff */
[----:B------:R-:W-:Y:S02]  /*7e30*/  PRMT R7, R5, 0x3340, R4 ;  /* 0x0000334005077816 */ /* 0x000fe40000000004 */
[----:B------:R-:W-:Y:S02]  /*7e40*/  PRMT R23, RZ, 0x7610, R23 ;  /* 0x00007610ff177816 */ /* 0x000fe40000000017 */
[----:B------:R-:W-:Y:S02]  /*7e50*/  PRMT R22, RZ, 0x7610, R22 ;  /* 0x00007610ff167816 */ /* 0x000fe40000000016 */
[----:B----4-:R-:W-:-:S05]  /*7e60*/  IADD3 R4, P1, R15, R6, RZ ;  /* 0x000000060f047210 */ /* 0x010fca0007f3e0ff */
[----:B--2---:R-:W-:Y:S02]  /*7e70*/  IMAD.X R5, R47, 0x1, R0, P1 ;  /* 0x000000012f057824 */ /* 0x004fe400008e0600 */
[----:B------:R-:W2:Y:S04]  /*7e80*/  LDL.LU R0, [R1+0x1e4] ;  /* 0x0001e40001007983 */ /* 0x000ea80000300800 */
[----:B------:R0:W4:Y:S02]  /*7e90*/  @!P0 LDG.E.U8 R216, desc[UR14][R4.64] ;  /* 0x0000000e04d88981 */ /* 0x000124000c1e1100 */
[----:B0-----:R-:W-:Y:S02]  /*7ea0*/  LOP3.LUT R5, R57, 0xffff, RZ, 0xc0, !PT ;  /* 0x0000ffff39057812 */ /* 0x001fe400078ec0ff */
[----:B------:R-:W-:-:S04]  /*7eb0*/  LOP3.LUT R4, R56, 0xffff, RZ, 0xc0, !PT ;  /* 0x0000ffff38047812 */ /* 0x000fc800078ec0ff */
[----:B------:R-:W-:Y:S02]  /*7ec0*/  PRMT R6, R5, 0x3340, R4 ;  /* 0x0000334005067816 */ /* 0x000fe40000000004 */
[----:B---3--:R-:W-:-:S05]  /*7ed0*/  IADD3 R4, P1, R15, R2, RZ ;  /* 0x000000020f047210 */ /* 0x008fca0007f3e0ff */
[----:B------:R-:W-:Y:S01]  /*7ee0*/  IMAD.X R5, R47, 0x1, R55, P1 ;  /* 0x000000012f057824 */ /* 0x000fe200008e0637 */
[----:B------:R0:W-:Y:S04]  /*7ef0*/  STL [R1+0x438], R2 ;  /* 0x0004380201007387 */ /* 0x0001e80000100800 */
[----:B------:R1:W3:Y:S04]  /*7f00*/  @!P0 LDG.E.U8 R23, desc[UR14][R4.64] ;  /* 0x0000000e04178981 */ /* 0x0002e8000c1e1100 */
[----:B0-----:R-:W4:Y:S01]  /*7f10*/  LDL R2, [R1+0x1f8] ;  /* 0x0001f80001027983 */ /* 0x001f220000100800 */
[----:B-1----:R-:W-:-:S02]  /*7f20*/  LOP3.LUT R5, R45, 0xffff, RZ, 0xc0, !PT ;  /* 0x0000ffff2d057812 */ /* 0x002fc400078ec0ff */
[----:B------:R-:W-:Y:S02]  /*7f30*/  LOP3.LUT R4, R14, 0xffff, RZ, 0xc0, !PT ;  /* 0x0000ffff0e047812 */ /* 0x000fe400078ec0ff */
[----:B------:R-:W3:Y:S02]  /*7f40*/  LDL.LU R14, [R1+0x1ec] ;  /* 0x0001ec00010e7983 */ /* 0x000ee40000300800 */
[----:B------:R-:W-:Y:S02]  /*7f50*/  PRMT R45, R5, 0x3340, R4 ;  /* 0x00003340052d7816 */ /* 0x000fe40000000004 */
[----:B------:R-:W-:-:S05]  /*7f60*/  IADD3 R4, P1, R15, R54, RZ ;  /* 0x000000360f047210 */ /* 0x000fca0007f3e0ff */
[----:B------:R-:W-:-:S05]  /*7f70*/  IMAD.X R5, R47, 0x1, R11, P1 ;  /* 0x000000012f057824 */ /* 0x000fca00008e060b */
[----:B------:R0:W4:Y:S02]  /*7f80*/  @!P0 LDG.E.U8 R22, desc[UR14][R4.64] ;  /* 0x0000000e04168981 */ /* 0x000124000c1e1100 */
[----:B0-----:R-:W-:Y:S02]  /*7f90*/  LOP3.LUT R4, R13, 0xffff, RZ, 0xc0, !PT ;  /* 0x0000ffff0d047812 */ /* 0x001fe400078ec0ff */
[----:B------:R-:W4:Y:S01]  /*7fa0*/  LDL.LU R13, [R1+0x1f4] ;  /* 0x0001f400010d7983 */ /* 0x000f220000300800 */
[----:B------:R-:W-:-:S04]  /*7fb0*/  LOP3.LUT R5, R46, 0xffff, RZ, 0xc0, !PT ;  /* 0x0000ffff2e057812 */ /* 0x000fc800078ec0ff */
[----:B------:R-:W-:Y:S02]  /*7fc0*/  PRMT R46, R5, 0x3340, R4 ;  /* 0x00003340052e7816 */ /* 0x000fe40000000004 */
[----:B------:R-:W-:Y:S02]  /*7fd0*/  IADD3 R4, P1, R15, R9, RZ ;  /* 0x000000090f047210 */ /* 0x000fe40007f3e0ff */
[----:B------:R-:W-:Y:S02]  /*7fe0*/  PRMT R21, RZ, 0x7610, R21 ;  /* 0x00007610ff157816 */ /* 0x000fe40000000015 */
[----:B------:R-:W-:Y:S01]  /*7ff0*/  PRMT R20, RZ, 0x7610, R20 ;  /* 0x00007610ff147816 */ /* 0x000fe20000000014 */
[----:B--2---:R-:W-:-:S05]  /*8000*/  IMAD.X R5, R47, 0x1, R0, P1 ;  /* 0x000000012f057824 */ /* 0x004fca00008e0600 */
[----:B------:R0:W2:Y:S02]  /*8010*/  @!P0 LDG.E.U8 R21, desc[UR14][R4.64] ;  /* 0x0000000e04158981 */ /* 0x0000a4000c1e1100 */
[----:B0-----:R-:W-:Y:S02]  /*8020*/  LOP3.LUT R5, R44, 0xffff, RZ, 0xc0, !PT ;  /* 0x0000ffff2c057812 */ /* 0x001fe400078ec0ff */
[----:B------:R-:W-:-:S04]  /*8030*/  LOP3.LUT R4, R12, 0xffff, RZ, 0xc0, !PT ;  /* 0x0000ffff0c047812 */ /* 0x000fc800078ec0ff */
[----:B------:R-:W-:Y:S02]  /*8040*/  PRMT R44, R5, 0x3340, R4 ;  /* 0x00003340052c7816 */ /* 0x000fe40000000004 */
[----:B------:R-:W-:Y:S01]  /*8050*/  IADD3 R4, P1, R15, R8, RZ ;  /* 0x000000080f047210 */ /* 0x000fe20007f3e0ff */
[----:B------:R0:W-:Y:S04]  /*8060*/  STL [R1+0x42c], R0 ;  /* 0x00042c0001007387 */ /* 0x0001e80000100800 */
[----:B0-----:R-:W2:Y:S04]  /*8070*/  LDL.LU R0, [R1+0x200] ;  /* 0x0002000001007983 */ /* 0x001ea80000300800 */
[----:B------:R-:W2:Y:S01]  /*8080*/  LDL.LU R12, [R1+0x1fc] ;  /* 0x0001fc00010c7983 */ /* 0x000ea20000300800 */
[----:B---3--:R-:W-:-:S05]  /*8090*/  IMAD.X R5, R47, 0x1, R14, P1 ;  /* 0x000000012f057824 */ /* 0x008fca00008e060e */
[----:B------:R0:W3:Y:S02]  /*80a0*/  @!P0 LDG.E.U8 R20, desc[UR14][R4.64] ;  /* 0x0000000e04148981 */ /* 0x0000e4000c1e1100 */
[----:B0-----:R-:W-:Y:S02]  /*80b0*/  LOP3.LUT R5, R53, 0xffff, RZ, 0xc0, !PT ;  /* 0x0000ffff35057812 */ /* 0x001fe400078ec0ff */
[----:B------:R-:W-:-:S04]  /*80c0*/  LOP3.LUT R4, R52, 0xffff, RZ, 0xc0, !PT ;  /* 0x0000ffff34047812 */ /* 0x000fc800078ec0ff */
[----:B------:R-:W-:Y:S02]  /*80d0*/  PRMT R11, R5, 0x3340, R4 ;  /* 0x00003340050b7816 */ /* 0x000fe40000000004 */
[----:B----4-:R-:W-:Y:S01]  /*80e0*/  IADD3 R4, P1, R15, R2, RZ ;  /* 0x000000020f047210 */ /* 0x010fe20007f3e0ff */
[----:B------:R-:W-:Y:S04]  /*80f0*/  STL [R1+0x43c], R14 ;  /* 0x00043c0e01007387 */ /* 0x000fe80000100800 */
[----:B------:R-:W4:Y:S01]  /*8100*/  LDL.LU R230, [R1+0x204] ;  /* 0x0002040001e67983 */ /* 0x000f220000300800 */
[----:B------:R-:W-:-:S03]  /*8110*/  IMAD.X R5, R47, 0x1, R13, P1 ;  /* 0x000000012f057824 */ /* 0x000fc600008e060d */
[----:B------:R0:W-:Y:S04]  /*8120*/  STL [R1+0x428], R13 ;  /* 0x0004280d01007387 */ /* 0x0001e80000100800 */
[----:B0-----:R-:W3:Y:S04]  /*8130*/  LDL.LU R13, [R1+0x208] ;  /* 0x00020800010d7983 */ /* 0x001ee80000300800 */
[----:B------:R-:W4:Y:S04]  /*8140*/  LDL.LU R14, [R1+0x110] ;  /* 0x00011000010e7983 */ /* 0x000f280000300800 */
[----:B------:R-:W4:Y:S01]  /*8150*/  LDL.LU R2, [R1+0x10c] ;  /* 0x00010c0001027983 */ /* 0x000f220000300800 */
[----:B------:R-:W-:-:S06]  /*8160*/  PRMT R19, RZ, 0x7610, R19 ;  /* 0x00007610ff137816 */ /* 0x000fcc0000000013 */
[----:B------:R0:W4:Y:S01]  /*8170*/  @!P0 LDG.E.U8 R19, desc[UR14][R4.64] ;  /* 0x0000000e04138981 */ /* 0x000122000c1e1100 */
[----:B------:R-:W-:Y:S02]  /*8180*/  PRMT R18, RZ, 0x7610, R18 ;  /* 0x00007610ff127816 */ /* 0x000fe40000000012 */
[----:B0-----:R-:W-:Y:S02]  /*8190*/  LOP3.LUT R5, R51, 0xffff, RZ, 0xc0, !PT ;  /* 0x0000ffff33057812 */ /* 0x001fe400078ec0ff */
[----:B------:R-:W-:-:S04]  /*81a0*/  LOP3.LUT R4, R50, 0xffff, RZ, 0xc0, !PT ;  /* 0x0000ffff32047812 */ /* 0x000fc800078ec0ff */
[----:B------:R-:W-:Y:S02]  /*81b0*/  PRMT R9, R5, 0x3340, R4 ;  /* 0x0000334005097816 */ /* 0x000fe40000000004 */
[----:B------:R-:W-:Y:S02]  /*81c0*/  PRMT R17, RZ, 0x7610, R17 ;  /* 0x00007610ff117816 */ /* 0x000fe40000000011 */
[----:B------:R-:W-:Y:S02]  /*81d0*/  PRMT R16, RZ, 0x7610, R16 ;  /* 0x00007610ff107816 */ /* 0x000fe40000000010 */
[----:B--2---:R-:W-:-:S05]  /*81e0*/  IADD3 R4, P1, R15, R0, RZ ;  /* 0x000000000f047210 */ /* 0x004fca0007f3e0ff */
[----:B------:R-:W-:-:S05]  /*81f0*/  IMAD.X R5, R47, 0x1, R12, P1 ;  /* 0x000000012f057824 */ /* 0x000fca00008e060c */
[----:B------:R0:W2:Y:S02]  /*8200*/  @!P0 LDG.E.U8 R18, desc[UR14][R4.64] ;  /* 0x0000000e04128981 */ /* 0x0000a4000c1e1100 */
[----:B0-----:R-:W-:Y:S02]  /*8210*/  LOP3.LUT R5, R49, 0xffff, RZ, 0xc0, !PT ;  /* 0x0000ffff31057812 */ /* 0x001fe400078ec0ff */
[----:B------:R-:W-:-:S04]  /*8220*/  LOP3.LUT R4, R48, 0xffff, RZ, 0xc0, !PT ;  /* 0x0000ffff30047812 */ /* 0x000fc800078ec0ff */
[----:B------:R-:W-:Y:S02]  /*8230*/  PRMT R8, R5, 0x3340, R4 ;  /* 0x0000334005087816 */ /* 0x000fe40000000004 */
[----:B---3--:R-:W-:-:S05]  /*8240*/  IADD3 R4, P1, R15, R13, RZ ;  /* 0x0000000d0f047210 */ /* 0x008fca0007f3e0ff */
[----:B----4-:R-:W-:-:S05]  /*8250*/  IMAD.X R5, R47, 0x1, R230, P1 ;  /* 0x000000012f057824 */ /* 0x010fca00008e06e6 */
[----:B------:R0:W3:Y:S02]  /*8260*/  @!P0 LDG.E.U8 R17, desc[UR14][R4.64] ;  /* 0x0000000e04118981 */ /* 0x0000e4000c1e1100 */
[----:B0-----:R-:W-:Y:S02]  /*8270*/  PRMT R4, R7, 0x5410, R6 ;  /* 0x0000541007047816 */ /* 0x001fe40000000006 */
[----:B------:R-:W-:-:S05]  /*8280*/  IADD3 R6, P1, R15, R14, RZ ;  /* 0x0000000e0f067210 */ /* 0x000fca0007f3e0ff */
[----:B------:R-:W-:Y:S01]  /*8290*/  IMAD.X R7, R47, 0x1, R2, P1 ;  /* 0x000000012f077824 */ /* 0x000fe200008e0602 */
[----:B------:R-:W-:-:S04]  /*82a0*/  PRMT R5, R45, 0x5410, R46 ;  /* 0x000054102d057816 */ /* 0x000fc8000000002e */
[----:B------:R0:W4:Y:S02]  /*82b0*/  @!P0 LDG.E.U8 R16, desc[UR14][R6.64] ;  /* 0x0000000e06108981 */ /* 0x000124000c1e1100 */
[----:B0-----:R-:W-:Y:S02]  /*82c0*/  PRMT R6, R44, 0x5410, R11 ;  /* 0x000054102c067816 */ /* 0x001fe4000000000b */
[----:B------:R-:W-:-:S05]  /*82d0*/  PRMT R7, R9, 0x5410, R8 ;  /* 0x0000541009077816 */ /* 0x000fca0000000008 */
[----:B------:R0:W-:Y:S02]  /*82e0*/  STS.128 [R43+UR12+0x1000], R4 ;  /* 0x001000042b007988 */ /* 0x0001e40008000c0c */
[----:B0-----:R-:W-:Y:S02]  /*82f0*/  LOP3.LUT R7, R42, 0xffff, RZ, 0xc0, !PT ;  /* 0x0000ffff2a077812 */ /* 0x001fe400078ec0ff */
[----:B------:R-:W-:-:S04]  /*8300*/  LOP3.LUT R6, R31, 0xffff, RZ, 0xc0, !PT ;  /* 0x0000ffff1f067812 */ /* 0x000fc800078ec0ff */
[----:B------:R-:W-:Y:S02]  /*8310*/  PRMT R31, R7, 0x3340, R6 ;  /* 0x00003340071f7816 */ /* 0x000fe40000000006 */
[----:B------:R-:W-:Y:S02]  /*8320*/  LOP3.LUT R7, R40, 0xffff, RZ, 0xc0, !PT ;  /* 0x0000ffff28077812 */ /* 0x000fe400078ec0ff */
        /* <DEDUP_REMOVED lines=9> */
[----:B------:R-:W2:Y:S01]  /*83c0*/  LDL R24, [R1+0x414] ;  /* 0x0004140001187983 */ /* 0x000ea20000100800 */
        /* <DEDUP_REMOVED lines=13> */
[----:B------:R-:W-:Y:S02]  /*84a0*/  LOP3.LUT R4, R252, 0xffff, RZ, 0xc0, !PT ;  /* 0x0000fffffc047812 */ /* 0x000fe400078ec0ff */
[----:B------:R-:W-:Y:S02]  /*84b0*/  LOP3.LUT R7, R32, 0xffff, RZ, 0xc0, !PT ;  /* 0x0000ffff20077812 */ /* 0x000fe400078ec0ff */
[----:B------:R-:W-:Y:S02]  /*84c0*/  PRMT R252, R5, 0x3340, R4 ;  /* 0x0000334005fc7816 */ /* 0x000fe40000000004 */
[----:B------:R-:W-:-:S02]  /*84d0*/  LOP3.LUT R5, R250, 0xffff, RZ, 0xc0, !PT ;  /* 0x0000fffffa057812 */ /* 0x000fc400078ec0ff */
[----:B------:R-:W-:Y:S02]  /*84e0*/  LOP3.LUT R4, R248, 0xffff, RZ, 0xc0, !PT ;  /* 0x0000fffff8047812 */ /* 0x000fe400078ec0ff */
[----:B------:R-:W-:Y:S02]  /*84f0*/  PRMT R25, R7, 0x3340, R6 ;  /* 0x0000334007197816 */ /* 0x000fe40000000006 */
[----:B------:R-:W-:Y:S02]  /*8500*/  PRMT R248, R5, 0x3340, R4 ;  /* 0x0000334005f87816 */ /* 0x000fe40000000004 */
[----:B------:R-:W-:Y:S02]  /*8510*/  LOP3.LUT R7, R251, 0xffff, RZ, 0xc0, !PT ;  /* 0x0000fffffb077812 */ /* 0x000fe400078ec0ff */
[----:B------:R-:W-:Y:S02]  /*8520*/  LOP3.LUT R6, R249, 0xffff, RZ, 0xc0, !PT ;  /* 0x0000fffff9067812 */ /* 0x000fe400078ec0ff */
        /* <DEDUP_REMOVED lines=8> */
[----:B------:R-:W-:Y:S02]  /*85b0*/  LOP3.LUT R4, R242, 0xffff, RZ, 0xc0, !PT ;  /* 0x0000fffff2047812 */ /* 0x000fe400078ec0ff */
[----:B------:R-:W-:Y:S02]  /*85c0*/  LOP3.LUT R10, R10, 0xffff, RZ, 0xc0, !PT ;  /* 0x0000ffff0a0a7812 */ /* 0x000fe400078ec0ff */
[----:B------:R-:W-:Y:S02]  /*85d0*/  PRMT R245, R7, 0x3340, R6 ;  /* 0x0000334007f57816 */ /* 0x000fe40000000006 */
        /* <DEDUP_REMOVED lines=9> */
[----:B------:R-:W-:Y:S01]  /*8670*/  PRMT R7, R244, 0x5410, R7 ;  /* 0x00005410f4077816 */ /* 0x000fe20000000007 */
[----:B--2---:R-:W-:Y:S04]  /*8680*/  STS.128 [R24+UR12], R8 ;  /* 0x0000000818007988 */ /* 0x004fe80008000c0c */
[----:B------:R0:W-:Y:S04]  /*8690*/  STS.128 [R24+UR12+0x1000], R4 ;  /* 0x0010000418007988 */ /* 0x0001e80008000c0c */
[----:B0-----:R-:W2:Y:S04]  /*86a0*/  LDL.LU.64 R24, [R1] ;  /* 0x0000000001187983 */ /* 0x001ea80000300a00 */
[----:B------:R-:W2:Y:S04]  /*86b0*/  LDL.LU.64 R26, [R1+0x8] ;  /* 0x00000800011a7983 */ /* 0x000ea80000300a00 */
        /* <DEDUP_REMOVED lines=29> */
[----:B------:R-:W2:Y:S01]  /*8890*/  LDL.LU.64 R86, [R1+0xf8] ;  /* 0x0000f80001567983 */ /* 0x000ea20000300a00 */
[----:B------:R-:W0:Y:S01]  /*88a0*/  S2R R9, SR_TID.X ;  /* 0x0000000000097919 */ /* 0x000e220000002100 */
[----:B------:R-:W-:Y:S01]  /*88b0*/  UMOV UR4, UR13 ;  /* 0x0000000d00047c82 */ /* 0x000fe20008000000 */
[----:B------:R-:W-:Y:S01]  /*88c0*/  UMOV UR5, 0xc0000010 ;  /* 0xc000001000057882 */ /* 0x000fe20000000000 */
[----:B------:R-:W2:Y:S01]  /*88d0*/  LDL.LU R5, [R1+0x100] ;  /* 0x0001000001057983 */ /* 0x000ea20000300800 */
[----:B0-----:R-:W-:-:S05]  /*88e0*/  LOP3.LUT R9, R9, 0x7f, RZ, 0xc0, !PT ;  /* 0x0000007f09097812 */ /* 0x001fca00078ec0ff */
[----:B------:R-:W-:Y:S04]  /*88f0*/  STS.U8 [R9+UR12+0x2f00], R240 ;  /* 0x002f00f009007988 */ /* 0x000fe8000800000c */
[----:B------:R-:W-:Y:S04]  /*8900*/  STS.U8 [R9+UR12+0x2e00], R238 ;  /* 0x002e00ee09007988 */ /* 0x000fe8000800000c */
[----:B------:R-:W-:Y:S04]  /*8910*/  STS.U8 [R9+UR12+0x2d00], R236 ;  /* 0x002d00ec09007988 */ /* 0x000fe8000800000c */
[----:B------:R-:W-:Y:S04]  /*8920*/  STS.U8 [R9+UR12+0x2c00], R234 ;  /* 0x002c00ea09007988 */ /* 0x000fe8000800000c */
[----:B------:R-:W-:Y:S04]  /*8930*/  STS.U8 [R9+UR12+0x2b00], R232 ;  /* 0x002b00e809007988 */ /* 0x000fe8000800000c */
[----:B------:R-:W-:Y:S04]  /*8940*/  STS.U8 [R9+UR12+0x2a00], R229 ;  /* 0x002a00e509007988 */ /* 0x000fe8000800000c */
[----:B------:R-:W-:Y:S04]  /*8950*/  STS.U8 [R9+UR12+0x2900], R227 ;  /* 0x002900e309007988 */ /* 0x000fe8000800000c */
[----:B------:R-:W-:Y:S01]  /*8960*/  STS.U8 [R9+UR12+0x2800], R225 ;  /* 0x002800e109007988 */ /* 0x000fe2000800000c */
[----:B------:R-:W-:-:S03]  /*8970*/  LOP3.LUT R8, R9, 0x10, RZ, 0x3c, !PT ;  /* 0x0000001009087812 */ /* 0x000fc600078e3cff */
[----:B------:R-:W-:Y:S04]  /*8980*/  STS.U8 [R9+UR12+0x2700], R223 ;  /* 0x002700df09007988 */ /* 0x000fe8000800000c */
[----:B------:R-:W-:Y:S04]  /*8990*/  STS.U8 [R9+UR12+0x2600], R221 ;  /* 0x002600dd09007988 */ /* 0x000fe8000800000c */
[----:B------:R-:W-:Y:S04]  /*89a0*/  STS.U8 [R9+UR12+0x2500], R219 ;  /* 0x002500db09007988 */ /* 0x000fe8000800000c */
[----:B------:R-:W-:Y:S04]  /*89b0*/  STS.U8 [R9+UR12+0x2400], R217 ;  /* 0x002400d909007988 */ /* 0x000fe8000800000c */
[----:B------:R-:W-:Y:S04]  /*89c0*/  STS.U8 [R9+UR12+0x2300], R23 ;  /* 0x0023001709007988 */ /* 0x000fe8000800000c */
[----:B------:R-:W-:Y:S04]  /*89d0*/  STS.U8 [R9+UR12+0x2200], R21 ;  /* 0x0022001509007988 */ /* 0x000fe8000800000c */
[----:B------:R-:W-:Y:S04]  /*89e0*/  STS.U8 [R9+UR12+0x2100], R19 ;  /* 0x0021001309007988 */ /* 0x000fe8000800000c */
[----:B---3--:R-:W-:Y:S04]  /*89f0*/  STS.U8 [R9+UR12+0x2000], R17 ;  /* 0x0020001109007988 */ /* 0x008fe8000800000c */
[----:B------:R-:W-:Y:S04]  /*8a00*/  STS.U8 [R8+UR12+0x2080], R18 ;  /* 0x0020801208007988 */ /* 0x000fe8000800000c */
        /* <DEDUP_REMOVED lines=14> */
[----:B----4-:R-:W-:Y:S01]  /*8af0*/  STS.U8 [R8+UR12+0x2f80], R16 ;  /* 0x002f801008007988 */ /* 0x010fe2000800000c */
[----:B------:R0:W-:Y:S06]  /*8b00*/  MEMBAR.ALL.CTA ;  /* 0x0000000000007992 */ /* 0x0001ec0000008000 */
[----:B0-----:R-:W0:Y:S02]  /*8b10*/  FENCE.VIEW.ASYNC.S ;  /* 0x00000000000073c6 */ /* 0x001e240000000000 */
[----:B0-----:R-:W-:Y:S06]  /*8b20*/  BAR.SYNC.DEFER_BLOCKING 0x0 ;  /* 0x0000000000007b1d */ /* 0x001fec0000010000 */
[----:B--2---:R-:W-:-:S06]  /*8b30*/  WARPGROUP.ARRIVE ;  /* 0x00000000000079c5 */ /* 0x004fcc0000000000 */
[----:B------:R-:W-:Y:S01]  /*8b40*/  QGMMA.64x128x32.F32.E5M2.E5M2 R24, gdesc[UR4], R24, gsb0 ;  /* 0x01e00000041879f3 */ /* 0x000fe20008003818 */
[----:B------:R-:W-:Y:S02]  /*8b50*/  IADD3 R14, P0, R14, UR24, RZ ;  /* 0x000000180e0e7c10 */ /* 0x000fe4000ff1e0ff */
[----:B------:R-:W-:Y:S02]  /*8b60*/  WARPGROUP.DEPBAR.LE gsb0, 0x0 ;  /* 0x00008000000079c5 */ /* 0x000fe40000010000 */
[----:B------:R-:W-:Y:S04]  /*8b70*/  STL.64 [R1], R24 ;  /* 0x0000001801007387 */ /* 0x000fe80000100a00 */
        /* <DEDUP_REMOVED lines=31> */
[----:B0-----:R-:W2:Y:S04]  /*8d70*/  LDL.LU.64 R86, [R1+0x538] ;  /* 0x0005380001567983 */ /* 0x001ea80000300a00 */
        /* <DEDUP_REMOVED lines=31> */
[----:B------:R-:W3:Y:S04]  /*8f70*/  LDL.LU R236, [R1+0x118] ;  /* 0x0001180001ec7983 */ /* 0x000ee80000300800 */
[----:B------:R-:W4:Y:S04]  /*8f80*/  LDL.LU R238, [R1+0x120] ;  /* 0x0001200001ee7983 */ /* 0x000f280000300800 */
[----:B------:R-:W2:Y:S04]  /*8f90*/  LDL.LU R240, [R1+0x128] ;  /* 0x0001280001f07983 */ /* 0x000ea80000300800 */
        /* <DEDUP_REMOVED lines=18> */
[----:B------:R0:W-:Y:S04]  /*90c0*/  STL [R1+0x110], R14 ;  /* 0x0001100e01007387 */ /* 0x0001e80000100800 */
[----:B0-----:R-:W2:Y:S04]  /*90d0*/  LDL.LU R14, [R1+0x43c] ;  /* 0x00043c00010e7983 */ /* 0x001ea80000300800 */
[----:B------:R-:W2:Y:S01]  /*90e0*/  LDL.LU R243, [R1+0x14c] ;  /* 0x00014c0001f37983 */ /* 0x000ea20000300800 */
[----:B------:R-:W-:Y:S01]  /*90f0*/  VIADD R5, R5, 0xffffffff ;  /* 0xffffffff05057836 */ /* 0x000fe20000000000 */
[----:B------:R-:W-:-:S04]  /*9100*/  IADD3.X R2, R2, UR25, RZ, P0, !PT ;  /* 0x0000001902027c10 */ /* 0x000fc800087fe4ff */
[----:B------:R-:W-:Y:S01]  /*9110*/  STL [R1+0x100], R5 ;  /* 0x0001000501007387 */ /* 0x000fe20000100800 */
[----:B---3--:R-:W-:Y:S02]  /*9120*/  IADD3 R236, P1, R236, UR24, RZ ;  /* 0x00000018ecec7c10 */ /* 0x008fe4000ff3e0ff */
[----:B----4-:R-:W-:-:S03]  /*9130*/  IADD3 R238, P2, R238, UR24, RZ ;  /* 0x00000018eeee7c10 */ /* 0x010fc6000ff5e0ff */
[----:B------:R-:W-:Y:S01]  /*9140*/  STL [R1+0x118], R236 ;  /* 0x000118ec01007387 */ /* 0x000fe20000100800 */
[----:B--2---:R-:W-:-:S03]  /*9150*/  IADD3 R240, P3, R240, UR24, RZ ;  /* 0x00000018f0f07c10 */ /* 0x004fc6000ff7e0ff */
[----:B------:R-:W-:Y:S01]  /*9160*/  STL [R1+0x120], R238 ;  /* 0x000120ee01007387 */ /* 0x000fe20000100800 */
[----:B------:R-:W-:-:S03]  /*9170*/  IADD3 R4, P4, R4, UR24, RZ ;  /* 0x0000001804047c10 */ /* 0x000fc6000ff9e0ff */
[----:B------:R-:W-:Y:S01]  /*9180*/  STL [R1+0x128], R240 ;  /* 0x000128f001007387 */ /* 0x000fe20000100800 */
[----:B------:R-:W-:-:S03]  /*9190*/  IADD3 R6, P5, R6, UR24, RZ ;  /* 0x0000001806067c10 */ /* 0x000fc6000ffbe0ff */
[----:B------:R-:W-:Y:S01]  /*91a0*/  STL [R1+0x130], R4 ;  /* 0x0001300401007387 */ /* 0x000fe20000100800 */
[----:B------:R-:W-:-:S03]  /*91b0*/  IADD3 R7, P6, R7, UR24, RZ ;  /* 0x0000001807077c10 */ /* 0x000fc6000ffde0ff */
[----:B------:R0:W-:Y:S01]  /*91c0*/  STL [R1+0x10c], R2 ;  /* 0x00010c0201007387 */ /* 0x0001e20000100800 */
[----:B------:R-:W-:-:S03]  /*91d0*/  IADD3 R8, P0, R8, UR24, RZ ;  /* 0x0000001808087c10 */ /* 0x000fc6000ff1e0ff */
[----:B------:R-:W-:Y:S01]  /*91e0*/  STL [R1+0x138], R6 ;  /* 0x0001380601007387 */ /* 0x000fe20000100800 */
[----:B------:R-:W-:-:S03]  /*91f0*/  IADD3.X R9, R9, UR25, RZ, P1, !PT ;  /* 0x0000001909097c10 */ /* 0x000fc60008ffe4ff */
[----:B0-----:R-:W2:Y:S01]  /*9200*/  LDL.LU R2, [R1+0x438] ;  /* 0x0004380001027983 */ /* 0x001ea20000300800 */
[----:B------:R-:W-:Y:S02]  /*9210*/  IADD3 R10, P1, R10, UR24, RZ ;  /* 0x000000180a0a7c10 */ /* 0x000fe4000ff3e0ff */
[----:B------:R-:W-:Y:S01]  /*9220*/  IADD3.X R11, R11, UR25, RZ, P2, !PT ;  /* 0x000000190b0b7c10 */ /* 0x000fe200097fe4ff */
[----:B------:R-:W-:Y:S01]  /*9230*/  STL [R1+0x140], R7 ;  /* 0x0001400701007387 */ /* 0x000fe20000100800 */
[----:B------:R-:W-:-:S03]  /*9240*/  IADD3 R246, P2, R246, UR24, RZ ;  /* 0x00000018f6f67c10 */ /* 0x000fc6000ff5e0ff */
[----:B------:R-:W-:Y:S01]  /*9250*/  STL [R1+0x148], R8 ;  /* 0x0001480801007387 */ /* 0x000fe20000100800 */
[----:B------:R-:W-:-:S03]  /*9260*/  IADD3.X R244, R244, UR25, RZ, P3, !PT ;  /* 0x00000019f4f47c10 */ /* 0x000fc60009ffe4ff */
[----:B------:R-:W-:Y:S01]  /*9270*/  STL [R1+0x114], R9 ;  /* 0x0001140901007387 */ /* 0x000fe20000100800 */
[----:B------:R-:W-:-:S03]  /*9280*/  IADD3 R245, P3, R245, UR24, RZ ;  /* 0x00000018f5f57c10 */ /* 0x000fc6000ff7e0ff */
[----:B------:R0:W-:Y:S01]  /*9290*/  STL [R1+0x158], R246 ;  /* 0x000158f601007387 */ /* 0x0001e20000100800 */
[----:B------:R-:W-:-:S03]  /*92a0*/  IADD3.X R252, R252, UR25, RZ, P4, !PT ;  /* 0x00000019fcfc7c10 */ /* 0x000fc6000a7fe4ff */
[----:B------:R-:W-:Y:S01]  /*92b0*/  STL [R1+0x150], R10 ;  /* 0x0001500a01007387 */ /* 0x000fe20000100800 */
[----:B------:R-:W-:-:S03]  /*92c0*/  IADD3 R248, P4, R248, UR24, RZ ;  /* 0x00000018f8f87c10 */ /* 0x000fc6000ff9e0ff */
[----:B0-----:R-:W3:Y:S01]  /*92d0*/  LDL.LU R246, [R1+0x188] ;  /* 0x0001880001f67983 */ /* 0x001ee20000300800 */
[----:B------:R-:W-:-:S03]  /*92e0*/  IADD3.X R249, R249, UR25, RZ, P5, !PT ;  /* 0x00000019f9f97c10 */ /* 0x000fc6000affe4ff */
[----:B------:R-:W-:Y:S01]  /*92f0*/  STL [R1+0x11c], R11 ;  /* 0x00011c0b01007387 */ /* 0x000fe20000100800 */
[----:B------:R-:W-:-:S03]  /*9300*/  IADD3 R241, P5, R241, UR24, RZ ;  /* 0x00000018f1f17c10 */ /* 0x000fc6000ffbe0ff */
[----:B------:R-:W-:Y:S01]  /*9310*/  STL [R1+0x124], R244 ;  /* 0x000124f401007387 */ /* 0x000fe20000100800 */
[----:B------:R-:W-:-:S03]  /*9320*/  IADD3.X R242, R242, UR25, RZ, P6, !PT ;  /* 0x00000019f2f27c10 */ /* 0x000fc6000b7fe4ff */
[----:B------:R-:W-:Y:S01]  /*9330*/  STL [R1+0x160], R245 ;  /* 0x000160f501007387 */ /* 0x000fe20000100800 */
[----:B------:R-:W-:-:S03]  /*9340*/  IADD3 R247, P6, R247, UR24, RZ ;  /* 0x00000018f7f77c10 */ /* 0x000fc6000ffde0ff */
[----:B------:R-:W-:Y:S04]  /*9350*/  STL [R1+0x12c], R252 ;  /* 0x00012cfc01007387 */ /* 0x000fe80000100800 */
[----:B------:R-:W-:Y:S01]  /*9360*/  STL [R1+0x168], R248 ;  /* 0x000168f801007387 */ /* 0x000fe20000100800 */
[----:B------:R-:W-:-:S03]  /*9370*/  IADD3.X R250, R250, UR25, RZ, P0, !PT ;  /* 0x00000019fafa7c10 */ /* 0x000fc600087fe4ff */
[----:B------:R-:W-:Y:S04]  /*9380*/  STL [R1+0x134], R249 ;  /* 0x000134f901007387 */ /* 0x000fe80000100800 */
[----:B------:R-:W4:Y:S01]  /*9390*/  LDL.LU R225, [R1+0x154] ;  /* 0x0001540001e17983 */ /* 0x000f220000300800 */
[----:B------:R-:W-:-:S03]  /*93a0*/  IADD3 R251, P0, R251, UR24, RZ ;  /* 0x00000018fbfb7c10 */ /* 0x000fc6000ff1e0ff */
[----:B------:R-:W-:Y:S04]  /*93b0*/  STL [R1+0x170], R241 ;  /* 0x000170f101007387 */ /* 0x000fe80000100800 */
[----:B------:R-:W2:Y:S04]  /*93c0*/  LDL.LU R227, [R1+0x190] ;  /* 0x0001900001e37983 */ /* 0x000ea80000300800 */
[----:B------:R-:W-:Y:S04]  /*93d0*/  STL [R1+0x13c], R242 ;  /* 0x00013cf201007387 */ /* 0x000fe80000100800 */
[----:B------:R-:W2:Y:S04]  /*93e0*/  LDL.LU R229, [R1+0x15c] ;  /* 0x00015c0001e57983 */ /* 0x000ea80000300800 */
[----:B------:R0:W-:Y:S01]  /*93f0*/  STL [R1+0x178], R247 ;  /* 0x000178f701007387 */ /* 0x0001e20000100800 */
[----:B------:R-:W-:-:S03]  /*9400*/  IADD3.X R243, R243, UR25, RZ, P1, !PT ;  /* 0x00000019f3f37c10 */ /* 0x000fc60008ffe4ff */
[----:B0-----:R-:W2:Y:S04]  /*9410*/  LDL.LU R247, [R1+0x198] ;  /* 0x0001980001f77983 */ /* 0x001ea80000300800 */
[----:B------:R0:W-:Y:S04]  /*9420*/  STL [R1+0x144], R250 ;  /* 0x000144fa01007387 */ /* 0x0001e80000100800 */
[----:B0-----:R-:W2:Y:S04]  /*9430*/  LDL.LU R250, [R1+0x164] ;  /* 0x0001640001fa7983 */ /* 0x001ea80000300800 */
[----:B------:R0:W-:Y:S04]  /*9440*/  STL [R1+0x180], R251 ;  /* 0x000180fb01007387 */ /* 0x0001e80000100800 */
[----:B0-----:R-:W2:Y:S04]  /*9450*/  LDL.LU R251, [R1+0x1a0] ;  /* 0x0001a00001fb7983 */ /* 0x001ea80000300800 */
[----:B------:R-:W2:Y:S04]  /*9460*/  LDL.LU R232, [R1+0x16c] ;  /* 0x00016c0001e87983 */ /* 0x000ea80000300800 */
[----:B------:R-:W2:Y:S04]  /*9470*/  LDL.LU R234, [R1+0x1a8] ;  /* 0x0001a80001ea7983 */ /* 0x000ea80000300800 */
[----:B------:R-:W2:Y:S04]  /*9480*/  LDL.LU R236, [R1+0x174] ;  /* 0x0001740001ec7983 */ /* 0x000ea80000300800 */
[----:B------:R0:W-:Y:S04]  /*9490*/  STL [R1+0x14c], R243 ;  /* 0x00014cf301007387 */ /* 0x0001e80000100800 */
        /* <DEDUP_REMOVED lines=12> */
[----:B------:R-:W2:Y:S01]  /*9560*/  LDL.LU R248, [R1+0x1ac] ;  /* 0x0001ac0001f87983 */ /* 0x000ea20000300800 */
[----:B---3--:R-:W-:-:S05]  /*9570*/  IADD3 R246, P1, R246, UR24, RZ ;  /* 0x00000018f6f67c10 */ /* 0x008fca000ff3e0ff */
[----:B------:R1:W-:Y:S04]  /*9580*/  STL [R1+0x188], R246 ;  /* 0x000188f601007387 */ /* 0x0003e80000100800 */
[----:B------:R-:W3:Y:S04]  /*9590*/  LDL.LU R249, [R1+0x1e8] ;  /* 0x0001e80001f97983 */ /* 0x000ee80000300800 */
[----:B------:R-:W3:Y:S04]  /*95a0*/  LDL.LU R241, [R1+0x1b4] ;  /* 0x0001b40001f17983 */ /* 0x000ee80000300800 */
[----:B------:R-:W3:Y:S04]  /*95b0*/  LDL.LU R242, [R1+0x1f0] ;  /* 0x0001f00001f27983 */ /* 0x000ee80000300800 */
[----:B0-----:R-:W3:Y:S04]  /*95c0*/  LDL.LU R243, [R1+0x1bc] ;  /* 0x0001bc0001f37983 */ /* 0x001ee80000300800 */
[----:B-1----:R-:W3:Y:S01]  /*95d0*/  LDL.LU R246, [R1+0x1f8] ;  /* 0x0001f80001f67983 */ /* 0x002ee20000300800 */
[----:B----4-:R-:W-:-:S05]  /*95e0*/  IADD3.X R225, R225, UR25, RZ, P2, !PT ;  /* 0x00000019e1e17c10 */ /* 0x010fca00097fe4ff */
[----:B------:R-:W-:Y:S01]  /*95f0*/  STL [R1+0x154], R225 ;  /* 0x000154e101007387 */ /* 0x000fe20000100800 */
[----:B--2---:R-:W-:Y:S02]  /*9600*/  IADD3 R227, P2, R227, UR24, RZ ;  /* 0x00000018e3e37c10 */ /* 0x004fe4000ff5e0ff */
[----:B------:R-:W-:Y:S02]  /*9610*/  IADD3.X R229, R229, UR25, RZ, P3, !PT ;  /* 0x00000019e5e57c10 */ /* 0x000fe40009ffe4ff */
[----:B------:R-:W-:-:S05]  /*9620*/  IADD3 R247, P3, R247, UR24, RZ ;  /* 0x00000018f7f77c10 */ /* 0x000fca000ff7e0ff */
[----:B------:R0:W-:Y:S04]  /*9630*/  STL [R1+0x198], R247 ;  /* 0x000198f701007387 */ /* 0x0001e80000100800 */
[----:B------:R-:W-:Y:S01]  /*9640*/  STL [R1+0x190], R227 ;  /* 0x000190e301007387 */ /* 0x000fe20000100800 */
[----:B------:R-:W-:-:S03]  /*9650*/  IADD3.X R250, R250, UR25, RZ, P4, !PT ;  /* 0x00000019fafa7c10 */ /* 0x000fc6000a7fe4ff */
[----:B0-----:R-:W2:Y:S04]  /*9660*/  LDL.LU R247, [R1+0x1cc] ;  /* 0x0001cc0001f77983 */ /* 0x001ea80000300800 */
[----:B------:R-:W-:Y:S04]  /*9670*/  STL [R1+0x15c], R229 ;  /* 0x00015ce501007387 */ /* 0x000fe80000100800 */
[----:B------:R0:W-:Y:S01]  /*9680*/  STL [R1+0x164], R250 ;  /* 0x000164fa01007387 */ /* 0x0001e20000100800 */
[----:B------:R-:W-:Y:S02]  /*9690*/  IADD3 R251, P4, R251, UR24, RZ ;  /* 0x00000018fbfb7c10 */ /* 0x000fe4000ff9e0ff */
[----:B------:R-:W-:Y:S01]  /*96a0*/  IADD3.X R232, R232, UR25, RZ, P5, !PT ;  /* 0x00000019e8e87c10 */ /* 0x000fe2000affe4ff */
[----:B0-----:R-:W4:Y:S01]  /*96b0*/  LDL.LU R250, [R1+0x1d4] ;  /* 0x0001d40001fa7983 */ /* 0x001f220000300800 */
[----:B------:R-:W-:-:S03]  /*96c0*/  IADD3 R234, P5, R234, UR24, RZ ;  /* 0x00000018eaea7c10 */ /* 0x000fc6000ffbe0ff */
[----:B------:R0:W-:Y:S01]  /*96d0*/  STL [R1+0x1a0], R251 ;  /* 0x0001a0fb01007387 */ /* 0x0001e20000100800 */
[----:B------:R-:W-:-:S03]  /*96e0*/  IADD3.X R236, R236, UR25, RZ, P6, !PT ;  /* 0x00000019ecec7c10 */ /* 0x000fc6000b7fe4ff */
[----:B0-----:R-:W4:Y:S01]  /*96f0*/  LDL.LU R251, [R1+0x1dc] ;  /* 0x0001dc0001fb7983 */ /* 0x001f220000300800 */
[----:B------:R-:W-:-:S03]  /*9700*/  IADD3 R238, P6, R238, UR24, RZ ;  /* 0x00000018eeee7c10 */ /* 0x000fc6000ffde0ff */
[----:B------:R-:W-:Y:S01]  /*9710*/  STL [R1+0x16c], R232 ;  /* 0x00016ce801007387 */ /* 0x000fe20000100800 */
[----:B------:R-:W-:-:S03]  /*9720*/  IADD3.X R240, R240, UR25, RZ, P0, !PT ;  /* 0x00000019f0f07c10 */ /* 0x000fc600087fe4ff */
[----:B------:R-:W-:Y:S01]  /*9730*/  STL [R1+0x1a8], R234 ;  /* 0x0001a8ea01007387 */ /* 0x000fe20000100800 */
[----:B------:R-:W-:-:S03]  /*9740*/  IADD3 R4, P0, R4, UR24, RZ ;  /* 0x0000001804047c10 */ /* 0x000fc6000ff1e0ff */
[----:B------:R-:W-:Y:S01]  /*9750*/  STL [R1+0x174], R236 ;  /* 0x000174ec01007387 */ /* 0x000fe20000100800 */
[----:B------:R-:W-:-:S03]  /*9760*/  IADD3.X R6, R6, UR25, RZ, P1, !PT ;  /* 0x0000001906067c10 */ /* 0x000fc60008ffe4ff */
[----:B------:R-:W-:Y:S01]  /*9770*/  STL [R1+0x1b0], R238 ;  /* 0x0001b0ee01007387 */ /* 0x000fe20000100800 */
[----:B------:R-:W-:-:S03]  /*9780*/  IADD3 R7, P1, R7, UR24, RZ ;  /* 0x0000001807077c10 */ /* 0x000fc6000ff3e0ff */
[----:B------:R-:W-:Y:S01]  /*9790*/  STL [R1+0x17c], R240 ;  /* 0x00017cf001007387 */ /* 0x000fe20000100800 */
[----:B------:R-:W-:-:S03]  /*97a0*/  IADD3.X R8, R8, UR25, RZ, P2, !PT ;  /* 0x0000001908087c10 */ /* 0x000fc600097fe4ff */
[----:B------:R0:W-:Y:S01]  /*97b0*/  STL [R1+0x1b8], R4 ;  /* 0x0001b80401007387 */ /* 0x0001e20000100800 */
[----:B------:R-:W-:-:S03]  /*97c0*/  IADD3 R9, P2, R9, UR24, RZ ;  /* 0x0000001809097c10 */ /* 0x000fc6000ff5e0ff */
[----:B------:R-:W-:Y:S01]  /*97d0*/  STL [R1+0x184], R6 ;  /* 0x0001840601007387 */ /* 0x000fe20000100800 */
[----:B------:R-:W-:-:S03]  /*97e0*/  IADD3.X R10, R10, UR25, RZ, P3, !PT ;  /* 0x000000190a0a7c10 */ /* 0x000fc60009ffe4ff */
[----:B------:R-:W-:Y:S01]  /*97f0*/  STL [R1+0x1c0], R7 ;  /* 0x0001c00701007387 */ /* 0x000fe20000100800 */
[----:B------:R-:W-:Y:S01]  /*9800*/  IADD3 R11, P3, R11, UR24, RZ ;  /* 0x000000180b0b7c10 */ /* 0x000fe2000ff7e0ff */
[----:B------:R-:W-:Y:S01]  /*9810*/  WARPGROUP.ARRIVE ;  /* 0x00000000000079c5 */ /* 0x000fe20000000000 */
[----:B------:R-:W-:Y:S01]  /*9820*/  UMOV UR10, UR6 ;  /* 0x00000006000a7c82 */ /* 0x000fe20008000000 */
[----:B------:R-:W-:Y:S01]  /*9830*/  IADD3.X R244, R244, UR25, RZ, P4, !PT ;  /* 0x00000019f4f47c10 */ /* 0x000fe2000a7fe4ff */
[----:B------:R-:W-:Y:S01]  /*9840*/  UMOV UR11, UR7 ;  /* 0x00000007000b7c82 */ /* 0x000fe20008000000 */
[----:B------:R-:W-:Y:S01]  /*9850*/  IADD3 R2, P4, R2, UR24, RZ ;  /* 0x0000001802027c10 */ /* 0x000fe2000ff9e0ff */
[----:B------:R-:W-:Y:S01]  /*9860*/  STL [R1+0x18c], R8 ;  /* 0x00018c0801007387 */ /* 0x000fe20000100800 */
[----:B------:R-:W-:Y:S01]  /*9870*/  IADD3.X R245, R245, UR25, RZ, P5, !PT ;  /* 0x00000019f5f57c10 */ /* 0x000fe2000affe4ff */
[----:B------:R-:W-:Y:S01]  /*9880*/  QGMMA.64x128x32.F32.E5M2.E5M2 R152, gdesc[UR8], R152, gsb0 ;  /* 0x01e00000089879f3 */ /* 0x000fe20008003898 */
[----:B------:R-:W-:Y:S01]  /*9890*/  UMOV UR18, UR6 ;  /* 0x0000000600127c82 */ /* 0x000fe20008000000 */
[----:B------:R-:W-:Y:S01]  /*98a0*/  STL [R1+0x1c8], R9 ;  /* 0x0001c80901007387 */ /* 0x000fe20000100800 */
[----:B------:R-:W-:Y:S01]  /*98b0*/  UMOV UR19, UR7 ;  /* 0x0000000700137c82 */ /* 0x000fe20008000000 */
[----:B------:R-:W-:Y:S01]  /*98c0*/  UMOV UR22, UR6 ;  /* 0x0000000600167c82 */ /* 0x000fe20008000000 */
[----:B------:R-:W-:Y:S01]  /*98d0*/  UMOV UR23, UR7 ;  /* 0x0000000700177c82 */ /* 0x000fe20008000000 */
[----:B------:R-:W-:Y:S01]  /*98e0*/  STL [R1+0x194], R10 ;  /* 0x0001940a01007387 */ /* 0x000fe20000100800 */
[----:B------:R-:W-:Y:S01]  /*98f0*/  IADD3.X R248, R248, UR25, RZ, P6, !PT ;  /* 0x00000019f8f87c10 */ /* 0x000fe2000b7fe4ff */
[----:B0-----:R-:W0:Y:S02]  /*9900*/  LDC R4, c[0x0][0x238] ;  /* 0x00008e00ff047b82 */ /* 0x001e240000000800 */
[----:B------:R1:W-:Y:S04]  /*9910*/  STL [R1+0x1d8], R2 ;  /* 0x0001d80201007387 */ /* 0x0003e80000100800 */
[----:B------:R-:W-:Y:S04]  /*9920*/  STL [R1+0x1d0], R11 ;  /* 0x0001d00b01007387 */ /* 0x000fe80000100800 */
[----:B-1----:R-:W2:Y:S01]  /*9930*/  LDL.LU R2, [R1+0x434] ;  /* 0x0004340001027983 */ /* 0x002ea20000300800 */
[----:B------:R-:W-:-:S03]  /*9940*/  IADD3 R252, P5, R252, UR24, RZ ;  /* 0x00000018fcfc7c10 */ /* 0x000fc6000ffbe0ff */
[----:B------:R-:W-:Y:S04]  /*9950*/  STL [R1+0x19c], R244 ;  /* 0x00019cf401007387 */ /* 0x000fe80000100800 */
[----:B------:R-:W-:Y:S04]  /*9960*/  STL [R1+0x1a4], R245 ;  /* 0x0001a4f501007387 */ /* 0x000fe80000100800 */
[----:B------:R-:W-:Y:S04]  /*9970*/  STL [R1+0x1e0], R252 ;  /* 0x0001e0fc01007387 */ /* 0x000fe80000100800 */
[----:B------:R-:W-:Y:S01]  /*9980*/  STL [R1+0x1ac], R248 ;  /* 0x0001acf801007387 */ /* 0x000fe20000100800 */
[----:B---3--:R-:W-:-:S02]  /*9990*/  IADD3 R249, P6, R249, UR24, RZ ;  /* 0x00000018f9f97c10 */ /* 0x008fc4000ffde0ff */
[----:B------:R-:W-:-:S03]  /*99a0*/  IADD3.X R241, R241, UR25, RZ, P0, !PT ;  /* 0x00000019f1f17c10 */ /* 0x000fc600087fe4ff */
[----:B------:R-:W-:Y:S01]  /*99b0*/  STL [R1+0x1e8], R249 ;  /* 0x0001e8f901007387 */ /* 0x000fe20000100800 */
[----:B------:R-:W-:-:S03]  /*99c0*/  IADD3 R242, P0, R242, UR24, RZ ;  /* 0x00000018f2f27c10 */ /* 0x000fc6000ff1e0ff */
[----:B------:R-:W-:Y:S01]  /*99d0*/  STL [R1+0x1b4], R241 ;  /* 0x0001b4f101007387 */ /* 0x000fe20000100800 */
[----:B------:R-:W-:-:S03]  /*99e0*/  IADD3.X R243, R243, UR25, RZ, P1, !PT ;  /* 0x00000019f3f37c10 */ /* 0x000fc60008ffe4ff */
[----:B------:R-:W-:Y:S01]  /*99f0*/  STL [R1+0x1f0], R242 ;  /* 0x0001f0f201007387 */ /* 0x000fe20000100800 */
[----:B------:R-:W-:Y:S02]  /*9a00*/  IADD3 R246, P1, R246, UR24, RZ ;  /* 0x00000018f6f67c10 */ /* 0x000fe4000ff3e0ff */
[----:B--2---:R-:W-:Y:S02]  /*9a10*/  IADD3.X R2, R2, UR25, RZ, P2, !PT ;  /* 0x0000001902027c10 */ /* 0x004fe400097fe4ff */
[----:B------:R-:W-:-:S03]  /*9a20*/  IADD3 R0, P2, R0, UR24, RZ ;  /* 0x0000001800007c10 */ /* 0x000fc6000ff5e0ff */
[----:B------:R1:W-:Y:S04]  /*9a30*/  STL [R1+0x1c4], R2 ;  /* 0x0001c40201007387 */ /* 0x0003e80000100800 */
[----:B------:R-:W-:Y:S04]  /*9a40*/  STL [R1+0x1bc], R243 ;  /* 0x0001bcf301007387 */ /* 0x000fe80000100800 */
[----:B-1----:R-:W2:Y:S04]  /*9a50*/  LDL.LU R2, [R1+0x430] ;  /* 0x0004300001027983 */ /* 0x002ea80000300800 */
[----:B------:R-:W-:Y:S04]  /*9a60*/  STL [R1+0x1f8], R246 ;  /* 0x0001f8f601007387 */ /* 0x000fe80000100800 */
[----:B------:R1:W-:Y:S04]  /*9a70*/  STL [R1+0x200], R0 ;  /* 0x0002000001007387 */ /* 0x0003e80000100800 */
[----:B-1----:R-:W3:Y:S01]  /*9a80*/  LDL.LU R0, [R1+0x42c] ;  /* 0x00042c0001007983 */ /* 0x002ee20000300800 */
[----:B------:R-:W-:-:S02]  /*9a90*/  IADD3.X R247, R247, UR25, RZ, P3, !PT ;  /* 0x00000019f7f77c10 */ /* 0x000fc40009ffe4ff */
[----:B------:R-:W-:-:S05]  /*9aa0*/  IADD3 R13, P3, R13, UR24, RZ ;  /* 0x000000180d0d7c10 */ /* 0x000fca000ff7e0ff */
[----:B------:R1:W-:Y:S04]  /*9ab0*/  STL [R1+0x208], R13 ;  /* 0x0002080d01007387 */ /* 0x0003e80000100800 */
[----:B-1----:R-:W2:Y:S01]  /*9ac0*/  LDL.LU R13, [R1+0x428] ;  /* 0x00042800010d7983 */ /* 0x002ea20000300800 */
[----:B----4-:R-:W-:Y:S02]  /*9ad0*/  IADD3.X R250, R250, UR25, RZ, P4, !PT ;  /* 0x00000019fafa7c10 */ /* 0x010fe4000a7fe4ff */
[----:B------:R-:W-:Y:S01]  /*9ae0*/  IADD3.X R251, R251, UR25, RZ, P5, !PT ;  /* 0x00000019fbfb7c10 */ /* 0x000fe2000affe4ff */
[----:B------:R-:W-:Y:S04]  /*9af0*/  STL [R1+0x1cc], R247 ;  /* 0x0001ccf701007387 */ /* 0x000fe80000100800 */
[----:B------:R-:W-:Y:S01]  /*9b00*/  STL [R1+0x1d4], R250 ;  /* 0x0001d4fa01007387 */ /* 0x000fe20000100800 */
[----:B------:R-:W-:-:S02]  /*9b10*/  WARPGROUP.DEPBAR.LE gsb0, 0x0 ;  /* 0x00008000000079c5 */ /* 0x000fc40000010000 */
[----:B------:R-:W-:-:S06]  /*9b20*/  WARPGROUP.ARRIVE ;  /* 0x00000000000079c5 */ /* 0x000fcc0000000000 */
[----:B------:R-:W-:Y:S01]  /*9b30*/  QGMMA.64x128x32.F32.E5M2.E5M2 R88, gdesc[UR16], R88, gsb0 ;  /* 0x01e00000105879f3 */ /* 0x000fe20008003858 */
[----:B------:R-:W-:Y:S02]  /*9b40*/  IADD3.X R14, R14, UR25, RZ, P0, !PT ;  /* 0x000000190e0e7c10 */ /* 0x000fe400087fe4ff */
[----:B---3--:R-:W-:-:S05]  /*9b50*/  IADD3.X R0, R0, UR25, RZ, P6, !PT ;  /* 0x0000001900007c10 */ /* 0x008fca000b7fe4ff */
[----:B------:R1:W-:Y:S04]  /*9b60*/  STL [R1+0x1e4], R0 ;  /* 0x0001e40001007387 */ /* 0x0003e80000100800 */
[----:B------:R-:W-:Y:S04]  /*9b70*/  STL [R1+0x1dc], R251 ;  /* 0x0001dcfb01007387 */ /* 0x000fe80000100800 */
[----:B-1----:R-:W3:Y:S01]  /*9b80*/  LDL.LU R0, [R1+0x424] ;  /* 0x0004240001007983 */ /* 0x002ee20000300800 */
[----:B------:R-:W-:Y:S02]  /*9b90*/  WARPGROUP.DEPBAR.LE gsb0, 0x0 ;  /* 0x00008000000079c5 */ /* 0x000fe40000010000 */
[----:B------:R-:W-:-:S06]  /*9ba0*/  WARPGROUP.ARRIVE ;  /* 0x00000000000079c5 */ /* 0x000fcc0000000000 */
[----:B------:R-:W-:Y:S01]  /*9bb0*/  QGMMA.64x128x32.F32.E5M2.E5M2 R24, gdesc[UR20], R24, gsb0 ;  /* 0x01e00000141879f3 */ /* 0x000fe20008003818 */
[----:B--2---:R-:W-:Y:S01]  /*9bc0*/  IADD3.X R13, R13, UR25, RZ, P1, !PT ;  /* 0x000000190d0d7c10 */ /* 0x004fe20008ffe4ff */
[----:B------:R1:W-:Y:S01]  /*9bd0*/  STL [R1+0x1ec], R14 ;  /* 0x0001ec0e01007387 */ /* 0x0003e20000100800 */
[----:B------:R-:W-:Y:S02]  /*9be0*/  IADD3.X R12, R12, UR25, RZ, P2, !PT ;  /* 0x000000190c0c7c10 */ /* 0x000fe400097fe4ff */
[----:B------:R-:W-:Y:S01]  /*9bf0*/  IADD3.X R230, R230, UR25, RZ, P3, !PT ;  /* 0x00000019e6e67c10 */ /* 0x000fe20009ffe4ff */
[----:B-1----:R1:W5:Y:S04]  /*9c00*/  LDL.LU R14, [R1+0x420] ;  /* 0x00042000010e7983 */ /* 0x0023680000300800 */
[----:B------:R2:W-:Y:S04]  /*9c10*/  STL [R1+0x1f4], R13 ;  /* 0x0001f40d01007387 */ /* 0x0005e80000100800 */
[----:B--2---:R1:W5:Y:S04]  /*9c20*/  LDL.LU R13, [R1+0x41c] ;  /* 0x00041c00010d7983 */ /* 0x0043680000300800 */
[----:B------:R2:W-:Y:S04]  /*9c30*/  STL [R1+0x1fc], R12 ;  /* 0x0001fc0c01007387 */ /* 0x0005e80000100800 */
[----:B--2---:R1:W5:Y:S04]  /*9c40*/  LDL.LU R12, [R1+0x418] ;  /* 0x00041800010c7983 */ /* 0x0043680000300800 */
[----:B------:R2:W-:Y:S02]  /*9c50*/  STL [R1+0x204], R230 ;  /* 0x000204e601007387 */ /* 0x0005e40000100800 */
[----:B--2---:R-:W2:Y:S01]  /*9c60*/  S2R R230, SR_TID.X ;  /* 0x0000000000e67919 */ /* 0x004ea20000002100 */
[----:B------:R-:W-:Y:S01]  /*9c70*/  ISETP.NE.U32.AND P5, PT, R5, RZ, PT ;  /* 0x000000ff0500720c */ /* 0x000fe20003fa5070 */
[----:B0-----:R-:W-:-:S05]  /*9c80*/  IMAD.SHL.U32 R4, R4, 0x20, RZ ;  /* 0x0000002004047824 */ /* 0x001fca00078e00ff */
[----:B------:R-:W-:Y:S01]  /*9c90*/  IADD3 R2, P4, R4, R2, RZ ;  /* 0x0000000204027210 */ /* 0x000fe20007f9e0ff */
[----:B------:R-:W-:Y:S01]  /*9ca0*/  VIADD R3, R3, 0xffffffe0 ;  /* 0xffffffe003037836 */ /* 0x000fe20000000000 */
[----:B--2---:R-:W-:Y:S01]  /*9cb0*/  LOP3.LUT R230, R230, 0x1f, RZ, 0xc0, !PT ;  /* 0x0000001fe6e67812 */ /* 0x004fe200078ec0ff */
[----:B------:R-:W-:Y:S02]  /*9cc0*/  WARPGROUP.DEPBAR.LE gsb0, 0x0 ;  /* 0x00008000000079c5 */ /* 0x000fe40000010000 */
[----:B---3--:R-:W-:Y:S02]  /*9cd0*/  LEA.HI.X.SX32 R0, R4, R0, 0x1, P4 ;  /* 0x0000000004007211 */ /* 0x008fe400020f0eff */
[----:B-1----:R-:W-:Y:S06]  /*9ce0*/  @P5 BRA `(.L_x_1) ;  /* 0xffffffb800605947 */ /* 0x002fec000383ffff */
.L_x_0:
[----:B------:R0:W-:Y:S01]  /*9cf0*/  STL [R1+0x430], R84 ;  /* 0x0004305401007387 */ /* 0x0001e20000100800 */
[----:B------:R-:W-:Y:S01]  /*9d00*/  F2FP.SATFINITE.E5M2.F32.PACK_AB_MERGE_C R120, R121, R120, RZ ;  /* 0x000000787978723e */ /* 0x000fe200048060ff */
[----:B------:R-:W-:Y:S01]  /*9d10*/  ULDC UR4, c[0x0][0x22c] ;  /* 0x00008b0000047ab9 */ /* 0x000fe20000000800 */
[----:B------:R-:W-:Y:S01]  /*9d20*/  F2FP.SATFINITE.E5M2.F32.PACK_AB_MERGE_C R116, R117, R116, RZ ;  /* 0x000000747574723e */ /* 0x000fe200048060ff */
[----:B------:R-:W2:Y:S01]  /*9d30*/  LDL.LU R7, [R1+0x4] ;  /* 0x0000040001077983 */ /* 0x000ea20000300800 */
[----:B------:R-:W-:Y:S01]  /*9d40*/  F2FP.SATFINITE.E5M2.F32.PACK_AB_MERGE_C R114, R115, R114, RZ ;  /* 0x000000727372723e */ /* 0x000fe200048060ff */
[----:B------:R-:W-:Y:S01]  /*9d50*/  ULDC UR5, c[0x0][0x22c] ;  /* 0x00008b0000057ab9 */ /* 0x000fe20000000800 */
[----:B------:R-:W-:Y:S01]  /*9d60*/  F2FP.SATFINITE.E5M2.F32.PACK_AB_MERGE_C R152, R153, R152, RZ ;  /* 0x000000989998723e */ /* 0x000fe200048060ff */
[----:B------:R-:W-:Y:S01]  /*9d70*/  ULDC.64 UR6, c[0x0][0x228] ;  /* 0x00008a0000067ab9 */ /* 0x000fe20000000a00 */
[----:B------:R-:W-:Y:S01]  /*9d80*/  F2FP.SATFINITE.E5M2.F32.PACK_AB_MERGE_C R154, R155, R154, RZ ;  /* 0x0000009a9b9a723e */ /* 0x000fe200048060ff */
[----:B0-----:R-:W2:Y:S01]  /*9d90*/  LDL.LU R84, [R1] ;  /* 0x0000000001547983 */ /* 0x001ea20000300800 */
[----:B------:R-:W-:Y:S01]  /*9da0*/  F2FP.SATFINITE.E5M2.F32.PACK_AB_MERGE_C R90, R91, R90, RZ ;  /* 0x0000005a5b5a723e */ /* 0x000fe200048060ff */
[----:B------:R-:W-:Y:S01]  /*9db0*/  ULDC.64 UR28, c[0x0][0x228] ;  /* 0x00008a00001c7ab9 */ /* 0x000fe20000000a00 */
[----:B------:R-:W-:Y:S01]  /*9dc0*/  F2FP.SATFINITE.E5M2.F32.PACK_AB_MERGE_C R27, R27, R26, RZ ;  /* 0x0000001a1b1b723e */ /* 0x000fe200048060ff */
[----:B------:R0:W-:Y:S01]  /*9dd0*/  STL [R1+0x42c], R85 ;  /* 0x00042c5501007387 */ /* 0x0001e20000100800 */
[----:B------:R-:W-:Y:S01]  /*9de0*/  F2FP.SATFINITE.E5M2.F32.PACK_AB_MERGE_C R110, R111, R110, RZ ;  /* 0x0000006e6f6e723e */ /* 0x000fe200048060ff */
[----:B------:R-:W-:Y:S01]  /*9df0*/  ULDC UR8, c[0x0][0x248] ;  /* 0x0000920000087ab9 */ /* 0x000fe20000000800 */
[----:B------:R-:W-:Y:S01]  /*9e00*/  F2FP.SATFINITE.E5M2.F32.PACK_AB_MERGE_C R88, R89, R88, RZ ;  /* 0x000000585958723e */ /* 0x000fe200048060ff */
[----:B------:R-:W-:Y:S01]  /*9e10*/  ULDC.64 UR10, c[0x0][0x228] ;  /* 0x00008a00000a7ab9 */ /* 0x000fe20000000a00 */
[----:B------:R-:W-:Y:S01]  /*9e20*/  F2FP.SATFINITE.E5M2.F32.PACK_AB_MERGE_C R118, R119, R118, RZ ;  /* 0x000000767776723e */ /* 0x000fe200048060ff */
[----:B------:R-:W-:Y:S01]  /*9e30*/  ULDC.64 UR16, c[0x0][0x228] ;  /* 0x00008a0000107ab9 */ /* 0x000fe20000000a00 */
[----:B------:R-:W-:Y:S01]  /*9e40*/  F2FP.SATFINITE.E5M2.F32.PACK_AB_MERGE_C R108, R109, R108, RZ ;  /* 0x0000006c6d6c723e */ /* 0x000fe200048060ff */
[----:B------:R-:W-:Y:S01]  /*9e50*/  ULDC.64 UR20, c[0x0][0x228] ;  /* 0x00008a0000147ab9 */ /* 0x000fe20000000a00 */
[----:B------:R-:W-:Y:S01]  /*9e60*/  F2FP.SATFINITE.E5M2.F32.PACK_AB_MERGE_C R112, R113, R112, RZ ;  /* 0x000000707170723e */ /* 0x000fe200048060ff */
[----:B0-----:R-:W3:Y:S01]  /*9e70*/  LDL.LU R85, [R1+0x8] ;  /* 0x0000080001557983 */ /* 0x001ee20000300800 */
[----:B------:R-:W-:Y:S01]  /*9e80*/  F2FP.SATFINITE.E5M2.F32.PACK_AB_MERGE_C R92, R93, R92, RZ ;  /* 0x0000005c5d5c723e */ /* 0x000fe200048060ff */
[----:B------:R-:W-:Y:S01]  /*9e90*/  ULDC.64 UR18, c[0x0][0x228] ;  /* 0x00008a0000127ab9 */ /* 0x000fe20000000a00 */
[----:B------:R-:W-:Y:S01]  /*9ea0*/  F2FP.SATFINITE.E5M2.F32.PACK_AB_MERGE_C R94, R95, R94, RZ ;  /* 0x0000005e5f5e723e */ /* 0x000fe200048060ff */
[----:B------:R-:W3:Y:S01]  /*9eb0*/  LDL.LU R5, [R1+0xc] ;  /* 0x00000c0001057983 */ /* 0x000ee20000300800 */
[----:B------:R-:W-:Y:S01]  /*9ec0*/  F2FP.SATFINITE.E5M2.F32.PACK_AB_MERGE_C R156, R157, R156, RZ ;  /* 0x0000009c9d9c723e */ /* 0x000fe200048060ff */
[----:B------:R-:W-:Y:S01]  /*9ed0*/  ULDC.64 UR24, c[0x0][0x228] ;  /* 0x00008a0000187ab9 */ /* 0x000fe20000000a00 */
[----:B------:R-:W-:Y:S01]  /*9ee0*/  F2FP.SATFINITE.E5M2.F32.PACK_AB_MERGE_C R158, R159, R158, RZ ;  /* 0x0000009e9f9e723e */ /* 0x000fe200048060ff */
[----:B-----5:R0:W-:Y:S01]  /*9ef0*/  STL [R1+0x428], R12 ;  /* 0x0004280c01007387 */ /* 0x0201e20000100800 */
[----:B------:R-:W-:Y:S01]  /*9f00*/  F2FP.SATFINITE.E5M2.F32.PACK_AB_MERGE_C R104, R105, R104, RZ ;  /* 0x000000686968723e */ /* 0x000fe200048060ff */
[----:B------:R-:W-:Y:S01]  /*9f10*/  ULDC.64 UR22, c[0x0][0x228] ;  /* 0x00008a0000167ab9 */ /* 0x000fe20000000a00 */
[----:B------:R-:W-:Y:S01]  /*9f20*/  F2FP.SATFINITE.E5M2.F32.PACK_AB_MERGE_C R106, R107, R106, RZ ;  /* 0x0000006a6b6a723e */ /* 0x000fe200048060ff */
[----:B------:R-:W-:Y:S01]  /*9f30*/  ULDC.64 UR26, c[0x0][0x228] ;  /* 0x00008a00001a7ab9 */ /* 0x000fe20000000a00 */
[----:B0-----:R-:W4:Y:S04]  /*9f40*/  LDL.LU R12, [R1+0x10] ;  /* 0x00001000010c7983 */ /* 0x001f280000300800 */
[----:B------:R-:W4:Y:S04]  /*9f50*/  LDL.LU R3, [R1+0x14] ;  /* 0x0000140001037983 */ /* 0x000f280000300800 */
[----:B------:R0:W-:Y:S04]  /*9f60*/  STL [R1+0x424], R86 ;  /* 0x0004245601007387 */ /* 0x0001e80000100800 */
        /* <DEDUP_REMOVED lines=58> */
[----:B------:R-:W4:Y:S01]  /*a310*/  LDL.LU R226, [R1+0xf4] ;  /* 0x0000f40001e27983 */ /* 0x000f220000300800 */
[----:B--2---:R-:W-:-:S03]  /*a320*/  F2FP.SATFINITE.E5M2.F32.PACK_AB_MERGE_C R7, R7, R84, RZ ;  /* 0x000000540707723e */ /* 0x004fc600048060ff */
[----:B------:R-:W2:Y:S04]  /*a330*/  LDL.LU R228, [R1+0xf8] ;  /* 0x0000f80001e47983 */ /* 0x000ea80000300800 */
[----:B------:R-:W2:Y:S04]  /*a340*/  LDL.LU R227, [R1+0xfc] ;  /* 0x0000fc0001e37983 */ /* 0x000ea80000300800 */
[----:B------:R-:W2:Y:S01]  /*a350*/  LDL.LU R84, [R1+0x430] ;  /* 0x0004300001547983 */ /* 0x000ea20000300800 */
[----:B---3--:R-:W-:-:S03]  /*a360*/  F2FP.SATFINITE.E5M2.F32.PACK_AB_MERGE_C R5, R5, R85, RZ ;  /* 0x000000550505723e */ /* 0x008fc600048060ff */
[----:B------:R-:W2:Y:S01]  /*a370*/  LDL.LU R85, [R1+0x42c] ;  /* 0x00042c0001557983 */ /* 0x000ea20000300800 */
[----:B----4-:R-:W-:-:S03]  /*a380*/  F2FP.SATFINITE.E5M2.F32.PACK_AB_MERGE_C R3, R3, R12, RZ ;  /* 0x0000000c0303723e */ /* 0x010fc600048060ff */
[----:B------:R-:W3:Y:S01]  /*a390*/  LDL.LU R12, [R1+0x428] ;  /* 0x00042800010c7983 */ /* 0x000ee20000300800 */
[----:B------:R-:W-:-:S03]  /*a3a0*/  F2FP.SATFINITE.E5M2.F32.PACK_AB_MERGE_C R0, R0, R86, RZ ;  /* 0x000000560000723e */ /* 0x000fc600048060ff */
[----:B------:R-:W4:Y:S01]  /*a3b0*/  LDL.LU R86, [R1+0x424] ;  /* 0x0004240001567983 */ /* 0x000f220000300800 */
[----:B------:R-:W-:-:S03]  /*a3c0*/  F2FP.SATFINITE.E5M2.F32.PACK_AB_MERGE_C R2, R2, R87, RZ ;  /* 0x000000570202723e */ /* 0x000fc600048060ff */
[----:B------:R-:W4:Y:S01]  /*a3d0*/  LDL.LU R87, [R1+0x420] ;  /* 0x0004200001577983 */ /* 0x000f220000300800 */
[----:B------:R-:W0:Y:S01]  /*a3e0*/  S2R R121, SR_TID.X ;  /* 0x0000000000797919 */ /* 0x000e220000002100 */
[----:B------:R-:W-:Y:S02]  /*a3f0*/  F2FP.SATFINITE.E5M2.F32.PACK_AB_MERGE_C R117, R29, R28, RZ ;  /* 0x0000001c1d75723e */ /* 0x000fe400048060ff */
[----:B------:R-:W-:Y:S02]  /*a400*/  F2FP.SATFINITE.E5M2.F32.PACK_AB_MERGE_C R115, R25, R24, RZ ;  /* 0x000000181973723e */ /* 0x000fe400048060ff */
[----:B------:R-:W-:Y:S02]  /*a410*/  LOP3.LUT R7, R7, 0xffff, RZ, 0xc0, !PT ;  /* 0x0000ffff07077812 */ /* 0x000fe400078ec0ff */
[----:B------:R-:W-:Y:S02]  /*a420*/  LOP3.LUT R152, R152, 0xffff, RZ, 0xc0, !PT ;  /* 0x0000ffff98987812 */ /* 0x000fe400078ec0ff */
[----:B------:R-:W-:-:S02]  /*a430*/  F2FP.SATFINITE.E5M2.F32.PACK_AB_MERGE_C R111, R39, R38, RZ ;  /* 0x00000026276f723e */ /* 0x000fc400048060ff */
[----:B------:R-:W-:Y:S02]  /*a440*/  LOP3.LUT R5, R5, 0xffff, RZ, 0xc0, !PT ;  /* 0x0000ffff05057812 */ /* 0x000fe400078ec0ff */
[----:B------:R-:W-:Y:S02]  /*a450*/  LOP3.LUT R115, R115, 0xffff, RZ, 0xc0, !PT ;  /* 0x0000ffff73737812 */ /* 0x000fe400078ec0ff */
[----:B------:R-:W-:Y:S02]  /*a460*/  LOP3.LUT R154, R154, 0xffff, RZ, 0xc0, !PT ;  /* 0x0000ffff9a9a7812 */ /* 0x000fe400078ec0ff */
[----:B------:R-:W-:Y:S02]  /*a470*/  LOP3.LUT R90, R90, 0xffff, RZ, 0xc0, !PT ;  /* 0x0000ffff5a5a7812 */ /* 0x000fe400078ec0ff */
[----:B------:R-:W-:Y:S02]  /*a480*/  F2FP.SATFINITE.E5M2.F32.PACK_AB_MERGE_C R119, R31, R30, RZ ;  /* 0x0000001e1f77723e */ /* 0x000fe400048060ff */
[----:B------:R-:W-:-:S02]  /*a490*/  F2FP.SATFINITE.E5M2.F32.PACK_AB_MERGE_C R109, R37, R36, RZ ;  /* 0x00000024256d723e */ /* 0x000fc400048060ff */
[----:B------:R-:W-:Y:S02]  /*a4a0*/  F2FP.SATFINITE.E5M2.F32.PACK_AB_MERGE_C R113, R35, R34, RZ ;  /* 0x000000222371723e */ /* 0x000fe400048060ff */
[----:B------:R-:W-:Y:S02]  /*a4b0*/  LOP3.LUT R88, R88, 0xffff, RZ, 0xc0, !PT ;  /* 0x0000ffff58587812 */ /* 0x000fe400078ec0ff */
[----:B------:R-:W-:Y:S02]  /*a4c0*/  LOP3.LUT R92, R92, 0xffff, RZ, 0xc0, !PT ;  /* 0x0000ffff5c5c7812 */ /* 0x000fe400078ec0ff */
[----:B------:R-:W-:Y:S02]  /*a4d0*/  LOP3.LUT R94, R94, 0xffff, RZ, 0xc0, !PT ;  /* 0x0000ffff5e5e7812 */ /* 0x000fe400078ec0ff */
[----:B------:R-:W-:Y:S01]  /*a4e0*/  LOP3.LUT R156, R156, 0xffff, RZ, 0xc0, !PT ;  /* 0x0000ffff9c9c7812 */ /* 0x000fe200078ec0ff */
[C---:B0-----:R-:W-:Y:S01]  /*a4f0*/  IMAD.SHL.U32 R28, R121.reuse, 0x40, RZ ;  /* 0x00000040791c7824 */ /* 0x041fe200078e00ff */
[----:B------:R-:W-:Y:S01]  /*a500*/  LOP3.LUT R158, R158, 0xffff, RZ, 0xc0, !PT ;  /* 0x0000ffff9e9e7812 */ /* 0x000fe200078ec0ff */
[----:B------:R-:W-:Y:S01]  /*a510*/  IMAD.SHL.U32 R24, R121, 0x10, RZ ;  /* 0x0000001079187824 */ /* 0x000fe200078e00ff */
[----:B------:R-:W-:-:S02]  /*a520*/  F2FP.SATFINITE.E5M2.F32.PACK_AB_MERGE_C R105, R45, R44, RZ ;  /* 0x0000002c2d69723e */ /* 0x000fc400048060ff */
[----:B------:R-:W-:Y:S02]  /*a530*/  LOP3.LUT R29, R28, 0x400, RZ, 0xc0, !PT ;  /* 0x000004001c1d7812 */ /* 0x000fe400078ec0ff */
[----:B------:R-:W-:Y:S02]  /*a540*/  LOP3.LUT R24, R24, 0xf0, RZ, 0xc0, !PT ;  /* 0x000000f018187812 */ /* 0x000fe400078ec0ff */
[----:B------:R-:W-:Y:S02]  /*a550*/  F2FP.SATFINITE.E5M2.F32.PACK_AB_MERGE_C R107, R47, R46, RZ ;  /* 0x0000002e2f6b723e */ /* 0x000fe400048060ff */
[----:B------:R-:W-:Y:S02]  /*a560*/  IADD3 R24, R29, UR12, R24 ;  /* 0x0000000c1d187c10 */ /* 0x000fe4000fffe018 */
[----:B------:R-:W-:Y:S02]  /*a570*/  LOP3.LUT R39, R27, 0xffff, RZ, 0xc0, !PT ;  /* 0x0000ffff1b277812 */ /* 0x000fe400078ec0ff */
[----:B------:R-:W-:-:S02]  /*a580*/  SHF.R.U32.HI R27, RZ, 0x8, R7 ;  /* 0x00000008ff1b7819 */ /* 0x000fc40000011607 */
[----:B------:R-:W-:Y:S02]  /*a590*/  SHF.R.U32.HI R30, RZ, 0x8, R152 ;  /* 0x00000008ff1e7819 */ /* 0x000fe40000011698 */
[----:B------:R-:W-:Y:S02]  /*a5a0*/  F2FP.SATFINITE.E5M2.F32.PACK_AB_MERGE_C R25, R33, R32, RZ ;  /* 0x000000202119723e */ /* 0x000fe400048060ff */
[----:B------:R-:W-:Y:S02]  /*a5b0*/  SHF.R.U32.HI R37, RZ, 0x8, R115 ;  /* 0x00000008ff257819 */ /* 0x000fe40000011673 */
[----:B------:R-:W-:Y:S02]  /*a5c0*/  SHF.R.U32.HI R32, RZ, 0x8, R154 ;  /* 0x00000008ff207819 */ /* 0x000fe4000001169a */
[----:B------:R-:W-:Y:S02]  /*a5d0*/  SHF.R.U32.HI R38, RZ, 0x8, R39 ;  /* 0x00000008ff267819 */ /* 0x000fe40000011627 */
[----:B------:R-:W-:-:S02]  /*a5e0*/  F2FP.SATFINITE.E5M2.F32.PACK_AB_MERGE_C R35, R41, R40, RZ ;  /* 0x000000282923723e */ /* 0x000fc400048060ff */
[----:B------:R-:W-:Y:S02]  /*a5f0*/  LOP3.LUT R40, R27, 0xffff, RZ, 0xc0, !PT ;  /* 0x0000ffff1b287812 */ /* 0x000fe400078ec0ff */
[----:B------:R-:W-:Y:S02]  /*a600*/  SHF.R.U32.HI R33, RZ, 0x8, R88 ;  /* 0x00000008ff217819 */ /* 0x000fe40000011658 */
[----:B------:R-:W-:Y:S02]  /*a610*/  LOP3.LUT R3, R3, 0xffff, RZ, 0xc0, !PT ;  /* 0x0000ffff03037812 */ /* 0x000fe400078ec0ff */
[----:B------:R-:W-:Y:S02]  /*a620*/  LOP3.LUT R33, R33, 0xffff, RZ, 0xc0, !PT ;  /* 0x0000ffff21217812 */ /* 0x000fe400078ec0ff */
[----:B------:R-:W-:Y:S02]  /*a630*/  F2FP.SATFINITE.E5M2.F32.PACK_AB_MERGE_C R36, R43, R42, RZ ;  /* 0x0000002a2b24723e */ /* 0x000fe400048060ff */
[----:B------:R-:W-:-:S02]  /*a640*/  LOP3.LUT R117, R117, 0xffff, RZ, 0xc0, !PT ;  /* 0x0000ffff75757812 */ /* 0x000fc400078ec0ff */
[----:B------:R-:W-:Y:S02]  /*a650*/  PRMT R41, R3, 0x3340, R92 ;  /* 0x0000334003297816 */ /* 0x000fe4000000005c */
[----:B------:R-:W-:Y:S02]  /*a660*/  LOP3.LUT R119, R119, 0xffff, RZ, 0xc0, !PT ;  /* 0x0000ffff77777812 */ /* 0x000fe400078ec0ff */
[----:B------:R-:W-:Y:S02]  /*a670*/  SHF.R.U32.HI R42, RZ, 0x8, R94 ;  /* 0x00000008ff2a7819 */ /* 0x000fe4000001165e */
[----:B------:R-:W-:Y:S02]  /*a680*/  SHF.R.U32.HI R45, RZ, 0x8, R117 ;  /* 0x00000008ff2d7819 */ /* 0x000fe40000011675 */
[----:B------:R-:W-:Y:S02]  /*a690*/  SHF.R.U32.HI R46, RZ, 0x8, R119 ;  /* 0x00000008ff2e7819 */ /* 0x000fe40000011677 */
[----:B------:R-:W-:-:S02]  /*a6a0*/  LOP3.LUT R42, R42, 0xffff, RZ, 0xc0, !PT ;  /* 0x0000ffff2a2a7812 */ /* 0x000fc400078ec0ff */
[----:B------:R-:W-:Y:S02]  /*a6b0*/  F2FP.SATFINITE.E5M2.F32.PACK_AB_MERGE_C R4, R4, R13, RZ ;  /* 0x0000000d0404723e */ /* 0x000fe400048060ff */
[----:B------:R-:W-:Y:S01]  /*a6c0*/  F2FP.SATFINITE.E5M2.F32.PACK_AB_MERGE_C R96, R97, R96, RZ ;  /* 0x000000606160723e */ /* 0x000fe200048060ff */
[----:B------:R-:W2:Y:S01]  /*a6d0*/  LDL.LU R13, [R1+0x41c] ;  /* 0x00041c00010d7983 */ /* 0x000ea20000300800 */
[----:B------:R-:W-:Y:S02]  /*a6e0*/  F2FP.SATFINITE.E5M2.F32.PACK_AB_MERGE_C R98, R99, R98, RZ ;  /* 0x000000626362723e */ /* 0x000fe400048060ff */
[----:B------:R-:W-:Y:S02]  /*a6f0*/  F2FP.SATFINITE.E5M2.F32.PACK_AB_MERGE_C R160, R161, R160, RZ ;  /* 0x000000a0a1a0723e */ /* 0x000fe400048060ff */
[----:B------:R-:W-:Y:S02]  /*a700*/  F2FP.SATFINITE.E5M2.F32.PACK_AB_MERGE_C R162, R163, R162, RZ ;  /* 0x000000a2a3a2723e */ /* 0x000fe400048060ff */
[----:B------:R-:W-:-:S02]  /*a710*/  F2FP.SATFINITE.E5M2.F32.PACK_AB_MERGE_C R43, R49, R48, RZ ;  /* 0x00000030312b723e */ /* 0x000fc400048060ff */
[----:B------:R-:W-:Y:S02]  /*a720*/  F2FP.SATFINITE.E5M2.F32.PACK_AB_MERGE_C R44, R51, R50, RZ ;  /* 0x00000032332c723e */ /* 0x000fe400048060ff */
        /* <DEDUP_REMOVED lines=8> */
[----:B------:R-:W-:Y:S02]  /*a7b0*/  F2FP.SATFINITE.E5M2.F32.PACK_AB_MERGE_C R93, R53, R52, RZ ;  /* 0x00000034355d723e */ /* 0x000fe400048060ff */
[----:B------:R-:W-:Y:S02]  /*a7c0*/  SHF.R.U32.HI R52, RZ, 0x8, R113 ;  /* 0x00000008ff347819 */ /* 0x000fe40000011671 */
[----:B------:R-:W-:-:S02]  /*a7d0*/  SHF.R.U32.HI R49, RZ, 0x8, R25 ;  /* 0x00000008ff317819 */ /* 0x000fc40000011619 */
[----:B------:R-:W-:Y:S02]  /*a7e0*/  F2FP.SATFINITE.E5M2.F32.PACK_AB_MERGE_C R6, R6, R14, RZ ;  /* 0x0000000e0606723e */ /* 0x000fe400048060ff */
[----:B------:R-:W-:Y:S01]  /*a7f0*/  F2FP.SATFINITE.E5M2.F32.PACK_AB_MERGE_C R100, R101, R100, RZ ;  /* 0x000000646564723e */ /* 0x000fe200048060ff */
[----:B------:R-:W2:Y:S01]  /*a800*/  LDL.LU R14, [R1+0x418] ;  /* 0x00041800010e7983 */ /* 0x000ea20000300800 */
[----:B------:R-:W-:Y:S02]  /*a810*/  F2FP.SATFINITE.E5M2.F32.PACK_AB_MERGE_C R8, R8, R230, RZ ;  /* 0x000000e60808723e */ /* 0x000fe400048060ff */
[----:B------:R-:W-:Y:S02]  /*a820*/  LOP3.LUT R49, R49, 0xffff, RZ, 0xc0, !PT ;  /* 0x0000ffff31317812 */ /* 0x000fe400078ec0ff */
[----:B------:R-:W-:Y:S02]  /*a830*/  F2FP.SATFINITE.E5M2.F32.PACK_AB_MERGE_C R102, R103, R102, RZ ;  /* 0x000000666766723e */ /* 0x000fe400048060ff */
[----:B------:R-:W-:-:S02]  /*a840*/  F2FP.SATFINITE.E5M2.F32.PACK_AB_MERGE_C R99, R61, R60, RZ ;  /* 0x0000003c3d63723e */ /* 0x000fc400048060ff */
[----:B------:R-:W-:Y:S02]  /*a850*/  LOP3.LUT R6, R6, 0xffff, RZ, 0xc0, !PT ;  /* 0x0000ffff06067812 */ /* 0x000fe400078ec0ff */
[----:B------:R-:W-:Y:S02]  /*a860*/  LOP3.LUT R60, R8, 0xffff, RZ, 0xc0, !PT ;  /* 0x0000ffff083c7812 */ /* 0x000fe400078ec0ff */
[----:B------:R-:W-:Y:S02]  /*a870*/  F2FP.SATFINITE.E5M2.F32.PACK_AB_MERGE_C R166, R167, R166, RZ ;  /* 0x000000a6a7a6723e */ /* 0x000fe400048060ff */
[----:B------:R-:W-:Y:S02]  /*a880*/  F2FP.SATFINITE.E5M2.F32.PACK_AB_MERGE_C R164, R165, R164, RZ ;  /* 0x000000a4a5a4723e */ /* 0x000fe400048060ff */
[----:B------:R-:W-:Y:S02]  /*a890*/  LOP3.LUT R166, R166, 0xffff, RZ, 0xc0, !PT ;  /* 0x0000ffffa6a67812 */ /* 0x000fe400078ec0ff */
[----:B------:R-:W-:-:S02]  /*a8a0*/  LOP3.LUT R111, R111, 0xffff, RZ, 0xc0, !PT ;  /* 0x0000ffff6f6f7812 */ /* 0x000fc400078ec0ff */
[----:B------:R-:W-:Y:S02]  /*a8b0*/  LOP3.LUT R164, R164, 0xffff, RZ, 0xc0, !PT ;  /* 0x0000ffffa4a47812 */ /* 0x000fe400078ec0ff */
[----:B------:R-:W-:Y:S02]  /*a8c0*/  LOP3.LUT R109, R109, 0xffff, RZ, 0xc0, !PT ;  /* 0x0000ffff6d6d7812 */ /* 0x000fe400078ec0ff */
[----:B------:R-:W-:Y:S02]  /*a8d0*/  F2FP.SATFINITE.E5M2.F32.PACK_AB_MERGE_C R95, R55, R54, RZ ;  /* 0x00000036375f723e */ /* 0x000fe400048060ff */
[----:B------:R-:W-:Y:S02]  /*a8e0*/  F2FP.SATFINITE.E5M2.F32.PACK_AB_MERGE_C R51, R59, R58, RZ ;  /* 0x0000003a3b33723e */ /* 0x000fe400048060ff */
[----:B------:R-:W-:Y:S02]  /*a8f0*/  SHF.R.U32.HI R55, RZ, 0x8, R111 ;  /* 0x00000008ff377819 */ /* 0x000fe4000001166f */
[----:B------:R-:W-:-:S02]  /*a900*/  F2FP.SATFINITE.E5M2.F32.PACK_AB_MERGE_C R9, R9, R15, RZ ;  /* 0x0000000f0909723e */ /* 0x000fc400048060ff */
[----:B------:R-:W-:Y:S02]  /*a910*/  SHF.R.U32.HI R54, RZ, 0x8, R109 ;  /* 0x00000008ff367819 */ /* 0x000fe4000001166d */
[----:B------:R-:W-:Y:S02]  /*a920*/  F2FP.SATFINITE.E5M2.F32.PACK_AB_MERGE_C R10, R10, R252, RZ ;  /* 0x000000fc0a0a723e */ /* 0x000fe400048060ff */
[----:B------:R-:W-:Y:S02]  /*a930*/  F2FP.SATFINITE.E5M2.F32.PACK_AB_MERGE_C R168, R169, R168, RZ ;  /* 0x000000a8a9a8723e */ /* 0x000fe400048060ff */
[----:B------:R-:W-:Y:S02]  /*a940*/  F2FP.SATFINITE.E5M2.F32.PACK_AB_MERGE_C R170, R171, R170, RZ ;  /* 0x000000aaabaa723e */ /* 0x000fe400048060ff */
[----:B------:R-:W-:Y:S02]  /*a950*/  F2FP.SATFINITE.E5M2.F32.PACK_AB_MERGE_C R97, R65, R64, RZ ;  /* 0x000000404161723e */ /* 0x000fe400048060ff */
[----:B------:R-:W-:-:S02]  /*a960*/  LOP3.LUT R55, R55, 0xffff, RZ, 0xc0, !PT ;  /* 0x0000ffff37377812 */ /* 0x000fc400078ec0ff */
[----:B------:R-:W-:Y:S02]  /*a970*/  LOP3.LUT R54, R54, 0xffff, RZ, 0xc0, !PT ;  /* 0x0000ffff36367812 */ /* 0x000fe400078ec0ff */
[----:B------:R-:W-:Y:S02]  /*a980*/  LOP3.LUT R9, R9, 0xffff, RZ, 0xc0, !PT ;  /* 0x0000ffff09097812 */ /* 0x000fe400078ec0ff */
[----:B------:R-:W-:Y:S02]  /*a990*/  LOP3.LUT R104, R104, 0xffff, RZ, 0xc0, !PT ;  /* 0x0000ffff68687812 */ /* 0x000fe400078ec0ff */
[----:B------:R-:W-:Y:S02]  /*a9a0*/  F2FP.SATFINITE.E5M2.F32.PACK_AB_MERGE_C R91, R71, R70, RZ ;  /* 0x00000046475b723e */ /* 0x000fe400048060ff */
[----:B------:R-:W-:Y:S02]  /*a9b0*/  LOP3.LUT R10, R10, 0xffff, RZ, 0xc0, !PT ;  /* 0x0000ffff0a0a7812 */ /* 0x000fe400078ec0ff */
[----:B------:R-:W-:-:S02]  /*a9c0*/  LOP3.LUT R168, R168, 0xffff, RZ, 0xc0, !PT ;  /* 0x0000ffffa8a87812 */ /* 0x000fc400078ec0ff */
[----:B------:R-:W-:Y:S02]  /*a9d0*/  LOP3.LUT R35, R35, 0xffff, RZ, 0xc0, !PT ;  /* 0x0000ffff23237812 */ /* 0x000fe400078ec0ff */
[----:B------:R-:W-:Y:S02]  /*a9e0*/  F2FP.SATFINITE.E5M2.F32.PACK_AB_MERGE_C R103, R63, R62, RZ ;  /* 0x0000003e3f67723e */ /* 0x000fe400048060ff */
[----:B------:R-:W-:Y:S02]  /*a9f0*/  LOP3.LUT R170, R170, 0xffff, RZ, 0xc0, !PT ;  /* 0x0000ffffaaaa7812 */ /* 0x000fe400078ec0ff */
[----:B------:R-:W-:Y:S02]  /*aa00*/  F2FP.SATFINITE.E5M2.F32.PACK_AB_MERGE_C R15, R249, R250, RZ ;  /* 0x000000faf90f723e */ /* 0x000fe400048060ff */
[----:B------:R-:W-:Y:S02]  /*aa10*/  F2FP.SATFINITE.E5M2.F32.PACK_AB_MERGE_C R172, R173, R172, RZ ;  /* 0x000000acadac723e */ /* 0x000fe400048060ff */
[----:B------:R-:W-:-:S02]  /*aa20*/  F2FP.SATFINITE.E5M2.F32.PACK_AB_MERGE_C R11, R11, R251, RZ ;  /* 0x000000fb0b0b723e */ /* 0x000fc400048060ff */
[----:B------:R-:W-:Y:S02]  /*aa30*/  F2FP.SATFINITE.E5M2.F32.PACK_AB_MERGE_C R174, R175, R174, RZ ;  /* 0x000000aeafae723e */ /* 0x000fe400048060ff */
[----:B------:R-:W-:Y:S02]  /*aa40*/  LOP3.LUT R15, R15, 0xffff, RZ, 0xc0, !PT ;  /* 0x0000ffff0f0f7812 */ /* 0x000fe400078ec0ff */
[----:B------:R-:W-:Y:S02]  /*aa50*/  LOP3.LUT R172, R172, 0xffff, RZ, 0xc0, !PT ;  /* 0x0000ffffacac7812 */ /* 0x000fe400078ec0ff */
[----:B------:R-:W-:Y:S02]  /*aa60*/  LOP3.LUT R105, R105, 0xffff, RZ, 0xc0, !PT ;  /* 0x0000ffff69697812 */ /* 0x000fe400078ec0ff */
[----:B------:R-:W-:Y:S02]  /*aa70*/  F2FP.SATFINITE.E5M2.F32.PACK_AB_MERGE_C R26, R57, R56, RZ ;  /* 0x00000038391a723e */ /* 0x000fe400048060ff */
[----:B------:R-:W-:-:S02]  /*aa80*/  LOP3.LUT R11, R11, 0xffff, RZ, 0xc0, !PT ;  /* 0x0000ffff0b0b7812 */ /* 0x000fc400078ec0ff */
[----:B------:R-:W-:Y:S02]  /*aa90*/  LOP3.LUT R108, R108, 0xffff, RZ, 0xc0, !PT ;  /* 0x0000ffff6c6c7812 */ /* 0x000fe400078ec0ff */
[----:B------:R-:W-:Y:S02]  /*aaa0*/  LOP3.LUT R174, R174, 0xffff, RZ, 0xc0, !PT ;  /* 0x0000ffffaeae7812 */ /* 0x000fe400078ec0ff */
[----:B------:R-:W-:Y:S02]  /*aab0*/  LOP3.LUT R107, R107, 0xffff, RZ, 0xc0, !PT ;  /* 0x0000ffff6b6b7812 */ /* 0x000fe400078ec0ff */
[----:B------:R-:W-:Y:S02]  /*aac0*/  F2FP.SATFINITE.E5M2.F32.PACK_AB_MERGE_C R76, R77, R76, RZ ;  /* 0x0000004c4d4c723e */ /* 0x000fe400048060ff */
[----:B------:R-:W-:Y:S02]  /*aad0*/  PRMT R77, R11, 0x3340, R108 ;  /* 0x000033400b4d7816 */ /* 0x000fe4000000006c */
[----:B------:R-:W-:-:S02]  /*aae0*/  LOP3.LUT R110, R110, 0xffff, RZ, 0xc0, !PT ;  /* 0x0000ffff6e6e7812 */ /* 0x000fc400078ec0ff */
[----:B------:R-:W-:Y:S02]  /*aaf0*/  F2FP.SATFINITE.E5M2.F32.PACK_AB_MERGE_C R16, R16, R248, RZ ;  /* 0x000000f81010723e */ /* 0x000fe400048060ff */
[----:B------:R-:W-:Y:S02]  /*ab00*/  F2FP.SATFINITE.E5M2.F32.PACK_AB_MERGE_C R17, R17, R247, RZ ;  /* 0x000000f71111723e */ /* 0x000fe400048060ff */
[----:B------:R-:W-:Y:S02]  /*ab10*/  F2FP.SATFINITE.E5M2.F32.PACK_AB_MERGE_C R74, R75, R74, RZ ;  /* 0x0000004a4b4a723e */ /* 0x000fe400048060ff */
[----:B------:R-:W-:Y:S02]  /*ab20*/  F2FP.SATFINITE.E5M2.F32.PACK_AB_MERGE_C R176, R177, R176, RZ ;  /* 0x000000b0b1b0723e */ /* 0x000fe400048060ff */
[----:B------:R-:W-:Y:S02]  /*ab30*/  SHF.R.U32.HI R34, RZ, 0x8, R90 ;  /* 0x00000008ff227819 */ /* 0x000fe4000001165a */
[----:B------:R-:W-:-:S02]  /*ab40*/  PRMT R75, R15, 0x3340, R110 ;  /* 0x000033400f4b7816 */ /* 0x000fc4000000006e */
[----:B------:R-:W-:Y:S02]  /*ab50*/  F2FP.SATFINITE.E5M2.F32.PACK_AB_MERGE_C R178, R179, R178, RZ ;  /* 0x000000b2b3b2723e */ /* 0x000fe400048060ff */
[----:B------:R-:W-:Y:S02]  /*ab60*/  LOP3.LUT R16, R16, 0xffff, RZ, 0xc0, !PT ;  /* 0x0000ffff10107812 */ /* 0x000fe400078ec0ff */
[----:B------:R-:W-:Y:S02]  /*ab70*/  F2FP.SATFINITE.E5M2.F32.PACK_AB_MERGE_C R72, R73, R72, RZ ;  /* 0x000000484948723e */ /* 0x000fe400048060ff */
[----:B------:R-:W-:Y:S02]  /*ab80*/  LOP3.LUT R17, R17, 0xffff, RZ, 0xc0, !PT ;  /* 0x0000ffff11117812 */ /* 0x000fe400078ec0ff */
[----:B------:R-:W-:Y:S02]  /*ab90*/  LOP3.LUT R176, R176, 0xffff, RZ, 0xc0, !PT ;  /* 0x0000ffffb0b07812 */ /* 0x000fe400078ec0ff */
[----:B------:R-:W-:-:S02]  /*aba0*/  LOP3.LUT R43, R43, 0xffff, RZ, 0xc0, !PT ;  /* 0x0000ffff2b2b7812 */ /* 0x000fc400078ec0ff */
[----:B------:R-:W-:Y:S02]  /*abb0*/  F2FP.SATFINITE.E5M2.F32.PACK_AB_MERGE_C R89, R69, R68, RZ ;  /* 0x000000444559723e */ /* 0x000fe400048060ff */
[----:B------:R-:W-:Y:S02]  /*abc0*/  LOP3.LUT R178, R178, 0xffff, RZ, 0xc0, !PT ;  /* 0x0000ffffb2b27812 */ /* 0x000fe400078ec0ff */
[----:B------:R-:W-:Y:S02]  /*abd0*/  PRMT R31, R7, 0x3340, R88 ;  /* 0x00003340071f7816 */ /* 0x000fe40000000058 */
[----:B------:R-:W-:Y:S02]  /*abe0*/  F2FP.SATFINITE.E5M2.F32.PACK_AB_MERGE_C R18, R18, R246, RZ ;  /* 0x000000f61212723e */ /* 0x000fe400048060ff */
[----:B------:R-:W-:Y:S02]  /*abf0*/  F2FP.SATFINITE.E5M2.F32.PACK_AB_MERGE_C R19, R19, R245, RZ ;  /* 0x000000f51313723e */ /* 0x000fe400048060ff */
[----:B------:R-:W-:-:S02]  /*ac00*/  F2FP.SATFINITE.E5M2.F32.PACK_AB_MERGE_C R180, R181, R180, RZ ;  /* 0x000000b4b5b4723e */ /* 0x000fc400048060ff */
[----:B------:R-:W-:Y:S02]  /*ac10*/  F2FP.SATFINITE.E5M2.F32.PACK_AB_MERGE_C R182, R183, R182, RZ ;  /* 0x000000b6b7b6723e */ /* 0x000fe400048060ff */
[----:B------:R-:W-:Y:S02]  /*ac20*/  PRMT R63, R176, 0x3340, R43 ;  /* 0x00003340b03f7816 */ /* 0x000fe4000000002b */
[----:B------:R-:W-:Y:S02]  /*ac30*/  LOP3.LUT R18, R18, 0xffff, RZ, 0xc0, !PT ;  /* 0x0000ffff12127812 */ /* 0x000fe400078ec0ff */
[----:B------:R-:W-:Y:S01]  /*ac40*/  LOP3.LUT R19, R19, 0xffff, RZ, 0xc0, !PT ;  /* 0x0000ffff13137812 */ /* 0x000fe200078ec0ff */
[----:B---3--:R-:W-:Y:S01]  /*ac50*/  VIADD R28, R12, 0x1 ;  /* 0x000000010c1c7836 */ /* 0x008fe20000000000 */
[----:B------:R-:W-:Y:S01]  /*ac60*/  LOP3.LUT R180, R180, 0xffff, RZ, 0xc0, !PT ;  /* 0x0000ffffb4b47812 */ /* 0x000fe200078ec0ff */
[----:B------:R-:W-:Y:S01]  /*ac70*/  VIADD R29, R12, 0x2 ;  /* 0x000000020c1d7836 */ /* 0x000fe20000000000 */
[----:B------:R-:W-:-:S02]  /*ac80*/  LOP3.LUT R114, R114, 0xffff, RZ, 0xc0, !PT ;  /* 0x0000ffff72727812 */ /* 0x000fc400078ec0ff */
[----:B------:R-:W-:Y:S01]  /*ac90*/  ISETP.GE.AND P3, PT, R28, UR4, PT ;  /* 0x000000041c007c0c */ /* 0x000fe2000bf66270 */
[----:B------:R-:W-:Y:S01]  /*aca0*/  VIADD R28, R12, 0x3 ;  /* 0x000000030c1c7836 */ /* 0x000fe20000000000 */
[----:B------:R-:W-:Y:S01]  /*acb0*/  ULDC UR4, c[0x0][0x22c] ;  /* 0x00008b0000047ab9 */ /* 0x000fe20000000800 */
[----:B------:R-:W-:Y:S02]  /*acc0*/  LOP3.LUT R182, R182, 0xffff, RZ, 0xc0, !PT ;  /* 0x0000ffffb6b67812 */ /* 0x000fe400078ec0ff */
[----:B------:R-:W-:Y:S01]  /*acd0*/  ISETP.GE.AND P0, PT, R29, UR4, PT ;  /* 0x000000041d007c0c */ /* 0x000fe2000bf06270 */
[----:B------:R-:W-:Y:S01]  /*ace0*/  ULDC UR4, c[0x0][0x244] ;  /* 0x0000910000047ab9 */ /* 0x000fe20000000800 */
[----:B------:R-:W-:Y:S02]  /*acf0*/  ISETP.GE.AND P2, PT, R28, UR5, PT ;  /* 0x000000051c007c0c */ /* 0x000fe4000bf46270 */
[----:B------:R-:W-:Y:S02]  /*ad00*/  SHF.R.U32.HI R28, RZ, 0x8, R5 ;  /* 0x00000008ff1c7819 */ /* 0x000fe40000011605 */
[----:B------:R-:W-:-:S02]  /*ad10*/  PRMT R29, R5, 0x3340, R90 ;  /* 0x00003340051d7816 */ /* 0x000fc4000000005a */
[----:B------:R-:W-:Y:S02]  /*ad20*/  PRMT R5, R154, 0x3340, R39 ;  /* 0x000033409a057816 */ /* 0x000fe40000000027 */
[----:B------:R-:W-:Y:S02]  /*ad30*/  LOP3.LUT R39, R30, 0xffff, RZ, 0xc0, !PT ;  /* 0x0000ffff1e277812 */ /* 0x000fe400078ec0ff */
[----:B------:R-:W-:Y:S02]  /*ad40*/  LOP3.LUT R27, R28, 0xffff, RZ, 0xc0, !PT ;  /* 0x0000ffff1c1b7812 */ /* 0x000fe400078ec0ff */
[----:B------:R-:W-:Y:S02]  /*ad50*/  LOP3.LUT R30, R37, 0xffff, RZ, 0xc0, !PT ;  /* 0x0000ffff251e7812 */ /* 0x000fe400078ec0ff */
[----:B------:R-:W-:Y:S02]  /*ad60*/  LOP3.LUT R37, R32, 0xffff, RZ, 0xc0, !PT ;  /* 0x0000ffff20257812 */ /* 0x000fe400078ec0ff */
[----:B------:R-:W-:-:S02]  /*ad70*/  LOP3.LUT R28, R38, 0xffff, RZ, 0xc0, !PT ;  /* 0x0000ffff261c7812 */ /* 0x000fc400078ec0ff */
[----:B------:R-:W-:Y:S02]  /*ad80*/  PRMT R38, R40, 0x3340, R33 ;  /* 0x0000334028267816 */ /* 0x000fe40000000021 */
[----:B------:R-:W-:Y:S02]  /*ad90*/  PRMT R28, R37, 0x3340, R28 ;  /* 0x00003340251c7816 */ /* 0x000fe4000000001c */
[----:B------:R-:W-:Y:S02]  /*ada0*/  LOP3.LUT R37, R0, 0xffff, RZ, 0xc0, !PT ;  /* 0x0000ffff00257812 */ /* 0x000fe400078ec0ff */
[----:B------:R-:W-:Y:S02]  /*adb0*/  SHF.R.U32.HI R0, RZ, 0x8, R3 ;  /* 0x00000008ff007819 */ /* 0x000fe40000011603 */
[----:B------:R-:W-:Y:S02]  /*adc0*/  SHF.R.U32.HI R40, RZ, 0x8, R92 ;  /* 0x00000008ff287819 */ /* 0x000fe4000001165c */
[----:B------:R-:W-:-:S02]  /*add0*/  SHF.R.U32.HI R3, RZ, 0x8, R37 ;  /* 0x00000008ff037819 */ /* 0x000fc40000011625 */
[----:B------:R-:W-:Y:S02]  /*ade0*/  PRMT R30, R39, 0x3340, R30 ;  /* 0x00003340271e7816 */ /* 0x000fe4000000001e */
[----:B------:R-:W-:Y:S02]  /*adf0*/  SHF.R.U32.HI R32, RZ, 0x8, R156 ;  /* 0x00000008ff207819 */ /* 0x000fe4000001169c */
[----:B------:R-:W-:Y:S02]  /*ae00*/  SHF.R.U32.HI R39, RZ, 0x8, R158 ;  /* 0x00000008ff277819 */ /* 0x000fe4000001169e */
[----:B------:R-:W-:Y:S02]  /*ae10*/  LOP3.LUT R47, R0, 0xffff, RZ, 0xc0, !PT ;  /* 0x0000ffff002f7812 */ /* 0x000fe400078ec0ff */
[----:B------:R-:W-:Y:S02]  /*ae20*/  LOP3.LUT R40, R40, 0xffff, RZ, 0xc0, !PT ;  /* 0x0000ffff28287812 */ /* 0x000fe400078ec0ff */
[----:B------:R-:W-:-:S02]  /*ae30*/  LOP3.LUT R3, R3, 0xffff, RZ, 0xc0, !PT ;  /* 0x0000ffff03037812 */ /* 0x000fc400078ec0ff */
[----:B------:R-:W-:Y:S02]  /*ae40*/  LOP3.LUT R32, R32, 0xffff, RZ, 0xc0, !PT ;  /* 0x0000ffff20207812 */ /* 0x000fe400078ec0ff */
[----:B------:R-:W-:Y:S02]  /*ae50*/  LOP3.LUT R39, R39, 0xffff, RZ, 0xc0, !PT ;  /* 0x0000ffff27277812 */ /* 0x000fe400078ec0ff */
[----:B------:R-:W-:Y:S02]  /*ae60*/  PRMT R50, R47, 0x3340, R40 ;  /* 0x000033402f327816 */ /* 0x000fe40000000028 */
[----:B------:R-:W-:Y:S02]  /*ae70*/  PRMT R48, R3, 0x3340, R42 ;  /* 0x0000334003307816 */ /* 0x000fe4000000002a */
[----:B------:R-:W-:Y:S02]  /*ae80*/  LOP3.LUT R3, R96, 0xffff, RZ, 0xc0, !PT ;  /* 0x0000ffff60037812 */ /* 0x000fe400078ec0ff */
[----:B------:R-:W-:-:S02]  /*ae90*/  LOP3.LUT R47, R98, 0xffff, RZ, 0xc0, !PT ;  /* 0x0000ffff622f7812 */ /* 0x000fc400078ec0ff */
[----:B------:R-:W-:Y:S02]  /*aea0*/  PRMT R40, R32, 0x3340, R45 ;  /* 0x0000334020287816 */ /* 0x000fe4000000002d */
[----:B------:R-:W-:Y:S02]  /*aeb0*/  PRMT R32, R39, 0x3340, R46 ;  /* 0x0000334027207816 */ /* 0x000fe4000000002e */
[----:B------:R-:W-:Y:S02]  /*aec0*/  SHF.R.U32.HI R0, RZ, 0x8, R2 ;  /* 0x00000008ff007819 */ /* 0x000fe40000011602 */
[--C-:B------:R-:W-:Y:S02]  /*aed0*/  PRMT R45, R2, 0x3340, R3.reuse ;  /* 0x00003340022d7816 */ /* 0x100fe40000000003 */
[----:B------:R-:W-:Y:S02]  /*aee0*/  SHF.R.U32.HI R46, RZ, 0x8, R3 ;  /* 0x00000008ff2e7819 */ /* 0x000fe40000011603 */
[----:B------:R-:W-:-:S02]  /*aef0*/  PRMT R42, R4, 0x3340, R47 ;  /* 0x00003340042a7816 */ /* 0x000fc4000000002f */
[----:B------:R-:W-:Y:S02]  /*af00*/  SHF.R.U32.HI R2, RZ, 0x8, R4 ;  /* 0x00000008ff027819 */ /* 0x000fe40000011604 */
[----:B------:R-:W-:Y:S02]  /*af10*/  SHF.R.U32.HI R47, RZ, 0x8, R47 ;  /* 0x00000008ff2f7819 */ /* 0x000fe4000001162f */
[----:B------:R-:W-:Y:S02]  /*af20*/  SHF.R.U32.HI R3, RZ, 0x8, R160 ;  /* 0x00000008ff037819 */ /* 0x000fe400000116a0 */
[----:B------:R-:W-:Y:S02]  /*af30*/  SHF.R.U32.HI R4, RZ, 0x8, R162 ;  /* 0x00000008ff047819 */ /* 0x000fe400000116a2 */
[----:B------:R-:W-:Y:S02]  /*af40*/  LOP3.LUT R53, R0, 0xffff, RZ, 0xc0, !PT ;  /* 0x0000ffff00357812 */ /* 0x000fe400078ec0ff */
[----:B------:R-:W-:-:S02]  /*af50*/  LOP3.LUT R2, R2, 0xffff, RZ, 0xc0, !PT ;  /* 0x0000ffff02027812 */ /* 0x000fc400078ec0ff */
[----:B------:R-:W-:Y:S02]  /*af60*/  LOP3.LUT R47, R47, 0xffff, RZ, 0xc0, !PT ;  /* 0x0000ffff2f2f7812 */ /* 0x000fe400078ec0ff */
[----:B------:R-:W-:Y:S02]  /*af70*/  LOP3.LUT R0, R3, 0xffff, RZ, 0xc0, !PT ;  /* 0x0000ffff03007812 */ /* 0x000fe400078ec0ff */
[----:B------:R-:W-:Y:S02]  /*af80*/  LOP3.LUT R4, R4, 0xffff, RZ, 0xc0, !PT ;  /* 0x0000ffff04047812 */ /* 0x000fe400078ec0ff */
[----:B------:R-:W-:Y:S02]  /*af90*/  LOP3.LUT R3, R52, 0xffff, RZ, 0xc0, !PT ;  /* 0x0000ffff34037812 */ /* 0x000fe400078ec0ff */
[----:B------:R-:W-:Y:S02]  /*afa0*/  LOP3.LUT R46, R46, 0xffff, RZ, 0xc0, !PT ;  /* 0x0000ffff2e2e7812 */ /* 0x000fe400078ec0ff */
[----:B------:R-:W-:-:S02]  /*afb0*/  PRMT R47, R2, 0x3340, R47 ;  /* 0x00003340022f7816 */ /* 0x000fc4000000002f */
[----:B------:R-:W-:Y:S02]  /*afc0*/  PRMT R2, R4, 0x3340, R3 ;  /* 0x0000334004027816 */ /* 0x000fe40000000003 */
[----:B------:R-:W-:Y:S02]  /*afd0*/  PRMT R52, R53, 0x3340, R46 ;  /* 0x0000334035347816 */ /* 0x000fe4000000002e */
[----:B------:R-:W-:Y:S02]  /*afe0*/  LOP3.LUT R3, R100, 0xffff, RZ, 0xc0, !PT ;  /* 0x0000ffff64037812 */ /* 0x000fe400078ec0ff */
[----:B------:R-:W-:Y:S02]  /*aff0*/  PRMT R46, R0, 0x3340, R49 ;  /* 0x00003340002e7816 */ /* 0x000fe40000000031 */
[----:B------:R-:W-:Y:S02]  /*b000*/  LOP3.LUT R49, R102, 0xffff, RZ, 0xc0, !PT ;  /* 0x0000ffff66317812 */ /* 0x000fe400078ec0ff */
[----:B------:R-:W-:-:S02]  /*b010*/  PRMT R61, R6, 0x3340, R3 ;  /* 0x00003340063d7816 */ /* 0x000fc40000000003 */
[----:B------:R-:W-:Y:S02]  /*b020*/  SHF.R.U32.HI R8, RZ, 0x8, R3 ;  /* 0x00000008ff087819 */ /* 0x000fe40000011603 */
[----:B------:R-:W-:Y:S02]  /*b030*/  SHF.R.U32.HI R3, RZ, 0x8, R60 ;  /* 0x00000008ff037819 */ /* 0x000fe4000001163c */
[----:B------:R-:W-:Y:S02]  /*b040*/  SHF.R.U32.HI R0, RZ, 0x8, R6 ;  /* 0x00000008ff007819 */ /* 0x000fe40000011606 */
[--C-:B------:R-:W-:Y:S02]  /*b050*/  PRMT R60, R60, 0x3340, R49.reuse ;  /* 0x000033403c3c7816 */ /* 0x100fe40000000031 */
[----:B------:R-:W-:Y:S02]  /*b060*/  SHF.R.U32.HI R49, RZ, 0x8, R49 ;  /* 0x00000008ff317819 */ /* 0x000fe40000011631 */
[----:B------:R-:W-:-:S02]  /*b070*/  SHF.R.U32.HI R6, RZ, 0x8, R166 ;  /* 0x00000008ff067819 */ /* 0x000fc400000116a6 */
[----:B------:R-:W-:Y:S02]  /*b080*/  LOP3.LUT R59, R0, 0xffff, RZ, 0xc0, !PT ;  /* 0x0000ffff003b7812 */ /* 0x000fe400078ec0ff */
[----:B------:R-:W-:Y:S02]  /*b090*/  SHF.R.U32.HI R4, RZ, 0x8, R164 ;  /* 0x00000008ff047819 */ /* 0x000fe400000116a4 */
[----:B------:R-:W-:Y:S02]  /*b0a0*/  LOP3.LUT R0, R3, 0xffff, RZ, 0xc0, !PT ;  /* 0x0000ffff03007812 */ /* 0x000fe400078ec0ff */
[----:B------:R-:W-:Y:S02]  /*b0b0*/  LOP3.LUT R49, R49, 0xffff, RZ, 0xc0, !PT ;  /* 0x0000ffff31317812 */ /* 0x000fe400078ec0ff */
[----:B------:R-:W-:Y:S02]  /*b0c0*/  LOP3.LUT R8, R8, 0xffff, RZ, 0xc0, !PT ;  /* 0x0000ffff08087812 */ /* 0x000fe400078ec0ff */
[----:B------:R-:W-:-:S02]  /*b0d0*/  LOP3.LUT R6, R6, 0xffff, RZ, 0xc0, !PT ;  /* 0x0000ffff06067812 */ /* 0x000fc400078ec0ff */
[----:B------:R-:W-:Y:S02]  /*b0e0*/  LOP3.LUT R3, R4, 0xffff, RZ, 0xc0, !PT ;  /* 0x0000ffff04037812 */ /* 0x000fe400078ec0ff */
[----:B------:R-:W-:Y:S02]  /*b0f0*/  PRMT R65, R0, 0x3340, R49 ;  /* 0x0000334000417816 */ /* 0x000fe40000000031 */
[----:B------:R-:W-:Y:S02]  /*b100*/  LOP3.LUT R49, R106, 0xffff, RZ, 0xc0, !PT ;  /* 0x0000ffff6a317812 */ /* 0x000fe400078ec0ff */
[----:B------:R-:W-:Y:S02]  /*b110*/  PRMT R70, R59, 0x3340, R8 ;  /* 0x000033403b467816 */ /* 0x000fe40000000008 */
[----:B------:R-:W-:Y:S02]  /*b120*/  PRMT R58, R6, 0x3340, R55 ;  /* 0x00003340063a7816 */ /* 0x000fe40000000037 */
[----:B------:R-:W-:-:S02]  /*b130*/  LOP3.LUT R59, R36, 0xffff, RZ, 0xc0, !PT ;  /* 0x0000ffff243b7812 */ /* 0x000fc400078ec0ff */
[----:B------:R-:W-:Y:S02]  /*b140*/  PRMT R62, R3, 0x3340, R54 ;  /* 0x00003340033e7816 */ /* 0x000fe40000000036 */
[----:B------:R-:W-:Y:S02]  /*b150*/  SHF.R.U32.HI R0, RZ, 0x8, R9 ;  /* 0x00000008ff007819 */ /* 0x000fe40000011609 */
[----:B------:R-:W-:Y:S02]  /*b160*/  PRMT R55, R9, 0x3340, R104 ;  /* 0x0000334009377816 */ /* 0x000fe40000000068 */
[----:B------:R-:W-:Y:S02]  /*b170*/  SHF.R.U32.HI R3, RZ, 0x8, R10 ;  /* 0x00000008ff037819 */ /* 0x000fe4000001160a */
[--C-:B------:R-:W-:Y:S02]  /*b180*/  PRMT R54, R10, 0x3340, R49.reuse ;  /* 0x000033400a367816 */ /* 0x100fe40000000031 */
[----:B------:R-:W-:-:S02]  /*b190*/  SHF.R.U32.HI R9, RZ, 0x8, R49 ;  /* 0x00000008ff097819 */ /* 0x000fc40000011631 */
[----:B------:R-:W-:Y:S02]  /*b1a0*/  SHF.R.U32.HI R4, RZ, 0x8, R168 ;  /* 0x00000008ff047819 */ /* 0x000fe400000116a8 */
[--C-:B------:R-:W-:Y:S02]  /*b1b0*/  PRMT R49, R168, 0x3340, R35.reuse ;  /* 0x00003340a8317816 */ /* 0x100fe40000000023 */
[----:B------:R-:W-:Y:S02]  /*b1c0*/  SHF.R.U32.HI R10, RZ, 0x8, R35 ;  /* 0x00000008ff0a7819 */ /* 0x000fe40000011623 */
[--C-:B------:R-:W-:Y:S02]  /*b1d0*/  PRMT R36, R170, 0x3340, R59.reuse ;  /* 0x00003340aa247816 */ /* 0x100fe4000000003b */
[----:B------:R-:W-:Y:S02]  /*b1e0*/  SHF.R.U32.HI R35, RZ, 0x8, R59 ;  /* 0x00000008ff237819 */ /* 0x000fe4000001163b */
[----:B------:R-:W-:-:S02]  /*b1f0*/  SHF.R.U32.HI R8, RZ, 0x8, R104 ;  /* 0x00000008ff087819 */ /* 0x000fc40000011668 */
[----:B------:R-:W-:Y:S02]  /*b200*/  LOP3.LUT R59, R0, 0xffff, RZ, 0xc0, !PT ;  /* 0x0000ffff003b7812 */ /* 0x000fe400078ec0ff */
[----:B------:R-:W-:Y:S02]  /*b210*/  LOP3.LUT R0, R3, 0xffff, RZ, 0xc0, !PT ;  /* 0x0000ffff03007812 */ /* 0x000fe400078ec0ff */
[----:B------:R-:W-:Y:S02]  /*b220*/  SHF.R.U32.HI R6, RZ, 0x8, R170 ;  /* 0x00000008ff067819 */ /* 0x000fe400000116aa */
[----:B------:R-:W-:Y:S02]  /*b230*/  LOP3.LUT R3, R4, 0xffff, RZ, 0xc0, !PT ;  /* 0x0000ffff04037812 */ /* 0x000fe400078ec0ff */
[----:B------:R-:W-:Y:S02]  /*b240*/  LOP3.LUT R10, R10, 0xffff, RZ, 0xc0, !PT ;  /* 0x0000ffff0a0a7812 */ /* 0x000fe400078ec0ff */
[----:B------:R-:W-:-:S02]  /*b250*/  LOP3.LUT R8, R8, 0xffff, RZ, 0xc0, !PT ;  /* 0x0000ffff08087812 */ /* 0x000fc400078ec0ff */
[----:B------:R-:W-:Y:S02]  /*b260*/  LOP3.LUT R9, R9, 0xffff, RZ, 0xc0, !PT ;  /* 0x0000ffff09097812 */ /* 0x000fe400078ec0ff */
[----:B------:R-:W-:Y:S02]  /*b270*/  LOP3.LUT R6, R6, 0xffff, RZ, 0xc0, !PT ;  /* 0x0000ffff06067812 */ /* 0x000fe400078ec0ff */
[----:B------:R-:W-:Y:S02]  /*b280*/  LOP3.LUT R35, R35, 0xffff, RZ, 0xc0, !PT ;  /* 0x0000ffff23237812 */ /* 0x000fe400078ec0ff */
[----:B------:R-:W-:Y:S02]  /*b290*/  PRMT R56, R3, 0x3340, R10 ;  /* 0x0000334003387816 */ /* 0x000fe4000000000a */
[----:B------:R-:W-:Y:S02]  /*b2a0*/  SHF.R.U32.HI R3, RZ, 0x8, R15 ;  /* 0x00000008ff037819 */ /* 0x000fe4000001160f */
[----:B------:R-:W-:-:S02]  /*b2b0*/  PRMT R64, R59, 0x3340, R8 ;  /* 0x000033403b407816 */ /* 0x000fc40000000008 */
[----:B------:R-:W-:Y:S02]  /*b2c0*/  SHF.R.U32.HI R4, RZ, 0x8, R172 ;  /* 0x00000008ff047819 */ /* 0x000fe400000116ac */
[----:B------:R-:W-:Y:S02]  /*b2d0*/  SHF.R.U32.HI R10, RZ, 0x8, R105 ;  /* 0x00000008ff0a7819 */ /* 0x000fe40000011669 */
[----:B------:R-:W-:Y:S02]  /*b2e0*/  PRMT R59, R0, 0x3340, R9 ;  /* 0x00003340003b7816 */ /* 0x000fe40000000009 */
[----:B------:R-:W-:Y:S02]  /*b2f0*/  PRMT R37, R37, 0x3340, R94 ;  /* 0x0000334025257816 */ /* 0x000fe4000000005e */
[----:B------:R-:W-:Y:S02]  /*b300*/  PRMT R35, R6, 0x3340, R35 ;  /* 0x0000334006237816 */ /* 0x000fe40000000023 */
[----:B------:R-:W-:-:S02]  /*b310*/  SHF.R.U32.HI R0, RZ, 0x8, R11 ;  /* 0x00000008ff007819 */ /* 0x000fc4000001160b */
[----:B------:R-:W-:Y:S02]  /*b320*/  SHF.R.U32.HI R6, RZ, 0x8, R174 ;  /* 0x00000008ff067819 */ /* 0x000fe400000116ae */
[----:B------:R-:W-:Y:S02]  /*b330*/  SHF.R.U32.HI R11, RZ, 0x8, R107 ;  /* 0x00000008ff0b7819 */ /* 0x000fe4000001166b */
[----:B------:R-:W-:Y:S02]  /*b340*/  LOP3.LUT R94, R3, 0xffff, RZ, 0xc0, !PT ;  /* 0x0000ffff035e7812 */ /* 0x000fe400078ec0ff */
[----:B------:R-:W-:Y:S02]  /*b350*/  SHF.R.U32.HI R8, RZ, 0x8, R108 ;  /* 0x00000008ff087819 */ /* 0x000fe4000001166c */
[----:B------:R-:W-:Y:S02]  /*b360*/  LOP3.LUT R3, R4, 0xffff, RZ, 0xc0, !PT ;  /* 0x0000ffff04037812 */ /* 0x000fe400078ec0ff */
[----:B------:R-:W-:-:S02]  /*b370*/  LOP3.LUT R10, R10, 0xffff, RZ, 0xc0, !PT ;  /* 0x0000ffff0a0a7812 */ /* 0x000fc400078ec0ff */
[----:B------:R-:W-:Y:S02]  /*b380*/  LOP3.LUT R6, R6, 0xffff, RZ, 0xc0, !PT ;  /* 0x0000ffff06067812 */ /* 0x000fe400078ec0ff */
[----:B------:R-:W-:Y:S02]  /*b390*/  LOP3.LUT R11, R11, 0xffff, RZ, 0xc0, !PT ;  /* 0x0000ffff0b0b7812 */ /* 0x000fe400078ec0ff */
[----:B------:R-:W-:Y:S02]  /*b3a0*/  LOP3.LUT R15, R0, 0xffff, RZ, 0xc0, !PT ;  /* 0x0000ffff000f7812 */ /* 0x000fe400078ec0ff */
[----:B------:R-:W-:Y:S02]  /*b3b0*/  LOP3.LUT R8, R8, 0xffff, RZ, 0xc0, !PT ;  /* 0x0000ffff08087812 */ /* 0x000fe400078ec0ff */
[----:B------:R-:W-:Y:S02]  /*b3c0*/  PRMT R90, R3, 0x3340, R10 ;  /* 0x00003340035a7816 */ /* 0x000fe4000000000a */
[----:B------:R-:W-:-:S02]  /*b3d0*/  LOP3.LUT R3, R112, 0xffff, RZ, 0xc0, !PT ;  /* 0x0000ffff70037812 */ /* 0x000fc400078ec0ff */
[----:B------:R-:W-:Y:S02]  /*b3e0*/  PRMT R73, R6, 0x3340, R11 ;  /* 0x0000334006497816 */ /* 0x000fe4000000000b */
[----:B------:R-:W-:Y:S02]  /*b3f0*/  PRMT R98, R15, 0x3340, R8 ;  /* 0x000033400f627816 */ /* 0x000fe40000000008 */
[----:B------:R-:W-:Y:S02]  /*b400*/  LOP3.LUT R11, R44, 0xffff, RZ, 0xc0, !PT ;  /* 0x0000ffff2c0b7812 */ /* 0x000fe400078ec0ff */
[--C-:B------:R-:W-:Y:S02]  /*b410*/  PRMT R69, R16, 0x3340, R3.reuse ;  /* 0x0000334010457816 */ /* 0x100fe40000000003 */
[----:B------:R-:W-:Y:S02]  /*b420*/  SHF.R.U32.HI R8, RZ, 0x8, R3 ;  /* 0x00000008ff087819 */ /* 0x000fe40000011603 */
[----:B------:R-:W-:-:S02]  /*b430*/  SHF.R.U32.HI R3, RZ, 0x8, R17 ;  /* 0x00000008ff037819 */ /* 0x000fc40000011611 */
[----:B------:R-:W-:Y:S02]  /*b440*/  SHF.R.U32.HI R4, RZ, 0x8, R176 ;  /* 0x00000008ff047819 */ /* 0x000fe400000116b0 */
[----:B------:R-:W-:Y:S02]  /*b450*/  SHF.R.U32.HI R10, RZ, 0x8, R43 ;  /* 0x00000008ff0a7819 */ /* 0x000fe4000001162b */
[--C-:B------:R-:W-:Y:S02]  /*b460*/  PRMT R44, R178, 0x3340, R11.reuse ;  /* 0x00003340b22c7816 */ /* 0x100fe4000000000b */
[----:B------:R-:W-:Y:S02]  /*b470*/  SHF.R.U32.HI R6, RZ, 0x8, R178 ;  /* 0x00000008ff067819 */ /* 0x000fe400000116b2 */
[----:B------:R-:W-:Y:S02]  /*b480*/  SHF.R.U32.HI R11, RZ, 0x8, R11 ;  /* 0x00000008ff0b7819 */ /* 0x000fe4000001160b */
[----:B------:R-:W-:-:S02]  /*b490*/  SHF.R.U32.HI R0, RZ, 0x8, R16 ;  /* 0x00000008ff007819 */ /* 0x000fc40000011610 */
[----:B------:R-:W-:Y:S02]  /*b4a0*/  LOP3.LUT R88, R3, 0xffff, RZ, 0xc0, !PT ;  /* 0x0000ffff03587812 */ /* 0x000fe400078ec0ff */
[----:B------:R-:W-:Y:S02]  /*b4b0*/  LOP3.LUT R3, R4, 0xffff, RZ, 0xc0, !PT ;  /* 0x0000ffff04037812 */ /* 0x000fe400078ec0ff */
[----:B------:R-:W-:Y:S02]  /*b4c0*/  LOP3.LUT R10, R10, 0xffff, RZ, 0xc0, !PT ;  /* 0x0000ffff0a0a7812 */ /* 0x000fe400078ec0ff */
[----:B------:R-:W-:Y:S02]  /*b4d0*/  LOP3.LUT R6, R6, 0xffff, RZ, 0xc0, !PT ;  /* 0x0000ffff06067812 */ /* 0x000fe400078ec0ff */
[----:B------:R-:W-:Y:S02]  /*b4e0*/  LOP3.LUT R11, R11, 0xffff, RZ, 0xc0, !PT ;  /* 0x0000ffff0b0b7812 */ /* 0x000fe400078ec0ff */
[----:B------:R-:W-:-:S02]  /*b4f0*/  LOP3.LUT R15, R0, 0xffff, RZ, 0xc0, !PT ;  /* 0x0000ffff000f7812 */ /* 0x000fc400078ec0ff */
[----:B------:R-:W-:Y:S02]  /*b500*/  LOP3.LUT R8, R8, 0xffff, RZ, 0xc0, !PT ;  /* 0x0000ffff08087812 */ /* 0x000fe400078ec0ff */
[----:B------:R-:W-:Y:S02]  /*b510*/  SHF.R.U32.HI R9, RZ, 0x8, R110 ;  /* 0x00000008ff097819 */ /* 0x000fe4000001166e */
[----:B------:R-:W-:Y:S02]  /*b520*/  PRMT R68, R3, 0x3340, R10 ;  /* 0x0000334003447816 */ /* 0x000fe4000000000a */
[----:B------:R-:W-:Y:S02]  /*b530*/  LOP3.LUT R3, R116, 0xffff, RZ, 0xc0, !PT ;  /* 0x0000ffff74037812 */ /* 0x000fe400078ec0ff */
[----:B------:R-:W-:Y:S02]  /*b540*/  PRMT R43, R6, 0x3340, R11 ;  /* 0x00003340062b7816 */ /* 0x000fe4000000000b */
[----:B------:R-:W-:-:S02]  /*b550*/  PRMT R92, R15, 0x3340, R8 ;  /* 0x000033400f5c7816 */ /* 0x000fc40000000008 */
[----:B------:R-:W-:Y:S02]  /*b560*/  LOP3.LUT R11, R93, 0xffff, RZ, 0xc0, !PT ;  /* 0x0000ffff5d0b7812 */ /* 0x000fe400078ec0ff */
[----:B------:R-:W-:Y:S02]  /*b570*/  LOP3.LUT R9, R9, 0xffff, RZ, 0xc0, !PT ;  /* 0x0000ffff09097812 */ /* 0x000fe400078ec0ff */
[----:B------:R-:W-:Y:S02]  /*b580*/  LOP3.LUT R15, R95, 0xffff, RZ, 0xc0, !PT ;  /* 0x0000ffff5f0f7812 */ /* 0x000fe400078ec0ff */
[--C-:B------:R-:W-:Y:S02]  /*b590*/  PRMT R95, R18, 0x3340, R3.reuse ;  /* 0x00003340125f7816 */ /* 0x100fe40000000003 */
[----:B------:R-:W-:Y:S02]  /*b5a0*/  SHF.R.U32.HI R8, RZ, 0x8, R3 ;  /* 0x00000008ff087819 */ /* 0x000fe40000011603 */
[----:B------:R-:W-:-:S02]  /*b5b0*/  SHF.R.U32.HI R3, RZ, 0x8, R19 ;  /* 0x00000008ff037819 */ /* 0x000fc40000011613 */
[----:B----4-:R-:W-:Y:S02]  /*b5c0*/  F2FP.SATFINITE.E5M2.F32.PACK_AB_MERGE_C R86, R87, R86, RZ ;  /* 0x000000565756723e */ /* 0x010fe400048060ff */
[----:B------:R-:W-:Y:S02]  /*b5d0*/  SHF.R.U32.HI R4, RZ, 0x8, R180 ;  /* 0x00000008ff047819 */ /* 0x000fe400000116b4 */
[----:B------:R-:W-:Y:S02]  /*b5e0*/  SHF.R.U32.HI R10, RZ, 0x8, R11 ;  /* 0x00000008ff0a7819 */ /* 0x000fe4000001160b */
        /* <DEDUP_REMOVED lines=9> */
[----:B------:R-:W-:Y:S02]  /*b680*/  F2FP.SATFINITE.E5M2.F32.PACK_AB_MERGE_C R20, R20, R244, RZ ;  /* 0x000000f41414723e */ /* 0x000fe400048060ff */
[----:B------:R-:W-:Y:S02]  /*b690*/  F2FP.SATFINITE.E5M2.F32.PACK_AB_MERGE_C R21, R21, R243, RZ ;  /* 0x000000f31515723e */ /* 0x000fe400048060ff */
[----:B------:R-:W-:Y:S02]  /*b6a0*/  F2FP.SATFINITE.E5M2.F32.PACK_AB_MERGE_C R80, R81, R80, RZ ;  /* 0x000000505150723e */ /* 0x000fe400048060ff */
[----:B------:R-:W-:Y:S02]  /*b6b0*/  LOP3.LUT R9, R9, 0xffff, RZ, 0xc0, !PT ;  /* 0x0000ffff09097812 */ /* 0x000fe400078ec0ff */
[----:B------:R-:W-:Y:S02]  /*b6c0*/  LOP3.LUT R6, R6, 0xffff, RZ, 0xc0, !PT ;  /* 0x0000ffff06067812 */ /* 0x000fe400078ec0ff */
[----:B------:R-:W-:-:S02]  /*b6d0*/  LOP3.LUT R11, R11, 0xffff, RZ, 0xc0, !PT ;  /* 0x0000ffff0b0b7812 */ /* 0x000fc400078ec0ff */
[----:B------:R-:W-:Y:S02]  /*b6e0*/  F2FP.SATFINITE.E5M2.F32.PACK_AB_MERGE_C R184, R185, R184, RZ ;  /* 0x000000b8b9b8723e */ /* 0x000fe400048060ff */
[----:B------:R-:W-:Y:S02]  /*b6f0*/  LOP3.LUT R118, R118, 0xffff, RZ, 0xc0, !PT ;  /* 0x0000ffff76767812 */ /* 0x000fe400078ec0ff */
[----:B------:R-:W-:Y:S02]  /*b700*/  PRMT R81, R182, 0x3340, R15 ;  /* 0x00003340b6517816 */ /* 0x000fe4000000000f */
[----:B------:R-:W-:Y:S02]  /*b710*/  LOP3.LUT R15, R0, 0xffff, RZ, 0xc0, !PT ;  /* 0x0000ffff000f7812 */ /* 0x000fe400078ec0ff */
[----:B------:R-:W-:Y:S02]  /*b720*/  LOP3.LUT R8, R8, 0xffff, RZ, 0xc0, !PT ;  /* 0x0000ffff08087812 */ /* 0x000fe400078ec0ff */
[----:B------:R-:W-:-:S02]  /*b730*/  PRMT R104, R3, 0x3340, R10 ;  /* 0x0000334003687816 */ /* 0x000fc4000000000a */
[----:B------:R-:W-:Y:S02]  /*b740*/  LOP3.LUT R20, R20, 0xffff, RZ, 0xc0, !PT ;  /* 0x0000ffff14147812 */ /* 0x000fe400078ec0ff */
[----:B------:R-:W-:Y:S02]  /*b750*/  LOP3.LUT R3, R120, 0xffff, RZ, 0xc0, !PT ;  /* 0x0000ffff78037812 */ /* 0x000fe400078ec0ff */
[----:B------:R-:W-:Y:S02]  /*b760*/  PRMT R88, R88, 0x3340, R9 ;  /* 0x0000334058587816 */ /* 0x000fe40000000009 */
[----:B------:R-:W-:Y:S02]  /*b770*/  PRMT R102, R6, 0x3340, R11 ;  /* 0x0000334006667816 */ /* 0x000fe4000000000b */
[----:B------:R-:W-:Y:S02]  /*b780*/  LOP3.LUT R21, R21, 0xffff, RZ, 0xc0, !PT ;  /* 0x0000ffff15157812 */ /* 0x000fe400078ec0ff */
[----:B------:R-:W-:-:S02]  /*b790*/  SHF.R.U32.HI R9, RZ, 0x8, R118 ;  /* 0x00000008ff097819 */ /* 0x000fc40000011676 */
[----:B------:R-:W-:Y:S02]  /*b7a0*/  LOP3.LUT R184, R184, 0xffff, RZ, 0xc0, !PT ;  /* 0x0000ffffb8b87812 */ /* 0x000fe400078ec0ff */
[----:B------:R-:W-:Y:S02]  /*b7b0*/  LOP3.LUT R11, R26, 0xffff, RZ, 0xc0, !PT ;  /* 0x0000ffff1a0b7812 */ /* 0x000fe400078ec0ff */
[----:B------:R-:W-:Y:S02]  /*b7c0*/  F2FP.SATFINITE.E5M2.F32.PACK_AB_MERGE_C R122, R123, R122, RZ ;  /* 0x0000007a7b7a723e */ /* 0x000fe400048060ff */
[----:B--2---:R-:W-:Y:S02]  /*b7d0*/  F2FP.SATFINITE.E5M2.F32.PACK_AB_MERGE_C R84, R85, R84, RZ ;  /* 0x000000545554723e */ /* 0x004fe400048060ff */
[----:B------:R-:W-:Y:S02]  /*b7e0*/  PRMT R112, R15, 0x3340, R8 ;  /* 0x000033400f707816 */ /* 0x000fe40000000008 */
[----:B------:R-:W-:-:S02]  /*b7f0*/  PRMT R85, R20, 0x3340, R3 ;  /* 0x0000334014557816 */ /* 0x000fc40000000003 */
[----:B------:R-:W-:Y:S02]  /*b800*/  SHF.R.U32.HI R8, RZ, 0x8, R3 ;  /* 0x00000008ff087819 */ /* 0x000fe40000011603 */
[----:B------:R-:W-:Y:S02]  /*b810*/  SHF.R.U32.HI R3, RZ, 0x8, R21 ;  /* 0x00000008ff037819 */ /* 0x000fe40000011615 */
[----:B------:R-:W-:Y:S02]  /*b820*/  LOP3.LUT R9, R9, 0xffff, RZ, 0xc0, !PT ;  /* 0x0000ffff09097812 */ /* 0x000fe400078ec0ff */
[----:B------:R-:W-:Y:S02]  /*b830*/  SHF.R.U32.HI R4, RZ, 0x8, R184 ;  /* 0x00000008ff047819 */ /* 0x000fe400000116b8 */
[----:B------:R-:W-:Y:S02]  /*b840*/  SHF.R.U32.HI R10, RZ, 0x8, R11 ;  /* 0x00000008ff0a7819 */ /* 0x000fe4000001160b */
[----:B------:R-:W-:-:S02]  /*b850*/  LOP3.LUT R122, R122, 0xffff, RZ, 0xc0, !PT ;  /* 0x0000ffff7a7a7812 */ /* 0x000fc400078ec0ff */
[----:B------:R-:W-:Y:S02]  /*b860*/  LOP3.LUT R100, R3, 0xffff, RZ, 0xc0, !PT ;  /* 0x0000ffff03647812 */ /* 0x000fe400078ec0ff */
[----:B------:R-:W-:Y:S02]  /*b870*/  PRMT R108, R108, 0x3340, R9 ;  /* 0x000033406c6c7816 */ /* 0x000fe40000000009 */
[----:B------:R-:W-:Y:S02]  /*b880*/  SHF.R.U32.HI R0, RZ, 0x8, R20 ;  /* 0x00000008ff007819 */ /* 0x000fe40000011614 */
[----:B------:R-:W-:Y:S02]  /*b890*/  LOP3.LUT R3, R4, 0xffff, RZ, 0xc0, !PT ;  /* 0x0000ffff04037812 */ /* 0x000fe400078ec0ff */
[----:B------:R-:W-:Y:S02]  /*b8a0*/  LOP3.LUT R10, R10, 0xffff, RZ, 0xc0, !PT ;  /* 0x0000ffff0a0a7812 */ /* 0x000fe400078ec0ff */
[----:B------:R-:W-:-:S02]  /*b8b0*/  F2FP.SATFINITE.E5M2.F32.PACK_AB_MERGE_C R22, R22, R242, RZ ;  /* 0x000000f21616723e */ /* 0x000fc400048060ff */
[----:B------:R-:W-:Y:S02]  /*b8c0*/  F2FP.SATFINITE.E5M2.F32.PACK_AB_MERGE_C R124, R125, R124, RZ ;  /* 0x0000007c7d7c723e */ /* 0x000fe400048060ff */
[----:B------:R-:W-:Y:S02]  /*b8d0*/  SHF.R.U32.HI R9, RZ, 0x8, R122 ;  /* 0x00000008ff097819 */ /* 0x000fe4000001167a */
[----:B------:R-:W-:Y:S02]  /*b8e0*/  F2FP.SATFINITE.E5M2.F32.PACK_AB_MERGE_C R23, R23, R241, RZ ;  /* 0x000000f11717723e */ /* 0x000fe400048060ff */
[----:B------:R-:W-:Y:S02]  /*b8f0*/  F2FP.SATFINITE.E5M2.F32.PACK_AB_MERGE_C R126, R127, R126, RZ ;  /* 0x0000007e7f7e723e */ /* 0x000fe400048060ff */
[----:B------:R-:W-:Y:S02]  /*b900*/  LOP3.LUT R15, R0, 0xffff, RZ, 0xc0, !PT ;  /* 0x0000ffff000f7812 */ /* 0x000fe400078ec0ff */
[----:B------:R-:W-:-:S02]  /*b910*/  LOP3.LUT R8, R8, 0xffff, RZ, 0xc0, !PT ;  /* 0x0000ffff08087812 */ /* 0x000fc400078ec0ff */
[----:B------:R-:W-:Y:S02]  /*b920*/  PRMT R96, R3, 0x3340, R10 ;  /* 0x0000334003607816 */ /* 0x000fe4000000000a */
[----:B------:R-:W-:Y:S02]  /*b930*/  F2FP.SATFINITE.E5M2.F32.PACK_AB_MERGE_C R186, R187, R186, RZ ;  /* 0x000000babbba723e */ /* 0x000fe400048060ff */
[----:B------:R-:W-:Y:S02]  /*b940*/  LOP3.LUT R9, R9, 0xffff, RZ, 0xc0, !PT ;  /* 0x0000ffff09097812 */ /* 0x000fe400078ec0ff */
[----:B------:R-:W-:Y:S02]  /*b950*/  LOP3.LUT R22, R22, 0xffff, RZ, 0xc0, !PT ;  /* 0x0000ffff16167812 */ /* 0x000fe400078ec0ff */
[----:B------:R-:W-:Y:S02]  /*b960*/  LOP3.LUT R3, R124, 0xffff, RZ, 0xc0, !PT ;  /* 0x0000ffff7c037812 */ /* 0x000fe400078ec0ff */
[----:B------:R-:W-:-:S02]  /*b970*/  LOP3.LUT R23, R23, 0xffff, RZ, 0xc0, !PT ;  /* 0x0000ffff17177812 */ /* 0x000fc400078ec0ff */
[----:B------:R-:W-:Y:S02]  /*b980*/  LOP3.LUT R126, R126, 0xffff, RZ, 0xc0, !PT ;  /* 0x0000ffff7e7e7812 */ /* 0x000fe400078ec0ff */
[----:B------:R-:W-:Y:S02]  /*b990*/  F2FP.SATFINITE.E5M2.F32.PACK_AB_MERGE_C R188, R189, R188, RZ ;  /* 0x000000bcbdbc723e */ /* 0x000fe400048060ff */
[----:B------:R-:W-:Y:S02]  /*b9a0*/  PRMT R57, R164, 0x3340, R109 ;  /* 0x00003340a4397816 */ /* 0x000fe4000000006d */
[----:B------:R-:W-:Y:S02]  /*b9b0*/  PRMT R106, R15, 0x3340, R8 ;  /* 0x000033400f6a7816 */ /* 0x000fe40000000008 */
[----:B------:R-:W-:Y:S02]  /*b9c0*/  LOP3.LUT R186, R186, 0xffff, RZ, 0xc0, !PT ;  /* 0x0000ffffbaba7812 */ /* 0x000fe400078ec0ff */
[----:B------:R-:W-:-:S02]  /*b9d0*/  LOP3.LUT R51, R51, 0xffff, RZ, 0xc0, !PT ;  /* 0x0000ffff33337812 */ /* 0x000fc400078ec0ff */
[----:B------:R-:W-:Y:S02]  /*b9e0*/  PRMT R100, R100, 0x3340, R9 ;  /* 0x0000334064647816 */ /* 0x000fe40000000009 */
[--C-:B------:R-:W-:Y:S02]  /*b9f0*/  PRMT R109, R22, 0x3340, R3.reuse ;  /* 0x00003340166d7816 */ /* 0x100fe40000000003 */
[----:B------:R-:W-:Y:S02]  /*ba00*/  SHF.R.U32.HI R8, RZ, 0x8, R3 ;  /* 0x00000008ff087819 */ /* 0x000fe40000011603 */
[----:B------:R-:W-:Y:S02]  /*ba10*/  SHF.R.U32.HI R3, RZ, 0x8, R23 ;  /* 0x00000008ff037819 */ /* 0x000fe40000011617 */
[----:B------:R-:W-:Y:S02]  /*ba20*/  SHF.R.U32.HI R9, RZ, 0x8, R126 ;  /* 0x00000008ff097819 */ /* 0x000fe4000001167e */
[----:B------:R-:W-:-:S02]  /*ba30*/  F2FP.SATFINITE.E5M2.F32.PACK_AB_MERGE_C R78, R79, R78, RZ ;  /* 0x0000004e4f4e723e */ /* 0x000fc400048060ff */
[----:B------:R-:W-:Y:S02]  /*ba40*/  F2FP.SATFINITE.E5M2.F32.PACK_AB_MERGE_C R82, R83, R82, RZ ;  /* 0x000000525352723e */ /* 0x000fe400048060ff */
[----:B------:R-:W-:Y:S02]  /*ba50*/  PRMT R79, R184, 0x3340, R11 ;  /* 0x00003340b84f7816 */ /* 0x000fe4000000000b */
[----:B------:R-:W-:Y:S02]  /*ba60*/  LOP3.LUT R188, R188, 0xffff, RZ, 0xc0, !PT ;  /* 0x0000ffffbcbc7812 */ /* 0x000fe400078ec0ff */
[----:B------:R-:W-:Y:S02]  /*ba70*/  LOP3.LUT R99, R99, 0xffff, RZ, 0xc0, !PT ;  /* 0x0000ffff63637812 */ /* 0x000fe400078ec0ff */
[----:B------:R-:W-:Y:S02]  /*ba80*/  PRMT R83, R21, 0x3340, R122 ;  /* 0x0000334015537816 */ /* 0x000fe4000000007a */
[----:B------:R-:W-:-:S02]  /*ba90*/  SHF.R.U32.HI R6, RZ, 0x8, R186 ;  /* 0x00000008ff067819 */ /* 0x000fc400000116ba */
[----:B------:R-:W-:Y:S02]  /*baa0*/  SHF.R.U32.HI R11, RZ, 0x8, R51 ;  /* 0x00000008ff0b7819 */ /* 0x000fe40000011633 */
[----:B------:R-:W-:Y:S02]  /*bab0*/  F2FP.SATFINITE.E5M2.F32.PACK_AB_MERGE_C R190, R191, R190, RZ ;  /* 0x000000bebfbe723e */ /* 0x000fe400048060ff */
[----:B------:R-:W-:Y:S02]  /*bac0*/  LOP3.LUT R122, R3, 0xffff, RZ, 0xc0, !PT ;  /* 0x0000ffff037a7812 */ /* 0x000fe400078ec0ff */
[----:B------:R-:W-:Y:S02]  /*bad0*/  LOP3.LUT R9, R9, 0xffff, RZ, 0xc0, !PT ;  /* 0x0000ffff09097812 */ /* 0x000fe400078ec0ff */
[----:B------:R-:W-:Y:S02]  /*bae0*/  F2FP.SATFINITE.E5M2.F32.PACK_AB_MERGE_C R216, R216, R240, RZ ;  /* 0x000000f0d8d8723e */ /* 0x000fe400048060ff */
[----:B------:R-:W-:-:S02]  /*baf0*/  F2FP.SATFINITE.E5M2.F32.PACK_AB_MERGE_C R128, R129, R128, RZ ;  /* 0x000000808180723e */ /* 0x000fc400048060ff */
[----:B------:R-:W-:Y:S02]  /*bb00*/  SHF.R.U32.HI R0, RZ, 0x8, R22 ;  /* 0x00000008ff007819 */ /* 0x000fe40000011616 */
[----:B------:R-:W-:Y:S02]  /*bb10*/  SHF.R.U32.HI R4, RZ, 0x8, R188 ;  /* 0x00000008ff047819 */ /* 0x000fe400000116bc */
[----:B------:R-:W-:Y:S02]  /*bb20*/  SHF.R.U32.HI R10, RZ, 0x8, R99 ;  /* 0x00000008ff0a7819 */ /* 0x000fe40000011663 */
[----:B------:R-:W-:Y:S02]  /*bb30*/  F2FP.SATFINITE.E5M2.F32.PACK_AB_MERGE_C R217, R217, R239, RZ ;  /* 0x000000efd9d9723e */ /* 0x000fe400048060ff */
[----:B------:R-:W-:Y:S02]  /*bb40*/  F2FP.SATFINITE.E5M2.F32.PACK_AB_MERGE_C R130, R131, R130, RZ ;  /* 0x000000828382723e */ /* 0x000fe400048060ff */
[----:B------:R-:W-:-:S02]  /*bb50*/  LOP3.LUT R6, R6, 0xffff, RZ, 0xc0, !PT ;  /* 0x0000ffff06067812 */ /* 0x000fc400078ec0ff */
[----:B------:R-:W-:Y:S02]  /*bb60*/  LOP3.LUT R11, R11, 0xffff, RZ, 0xc0, !PT ;  /* 0x0000ffff0b0b7812 */ /* 0x000fe400078ec0ff */
[----:B------:R-:W-:Y:S02]  /*bb70*/  LOP3.LUT R190, R190, 0xffff, RZ, 0xc0, !PT ;  /* 0x0000ffffbebe7812 */ /* 0x000fe400078ec0ff */
[----:B------:R-:W-:Y:S02]  /*bb80*/  LOP3.LUT R103, R103, 0xffff, RZ, 0xc0, !PT ;  /* 0x0000ffff67677812 */ /* 0x000fe400078ec0ff */
[----:B------:R-:W-:Y:S02]  /*bb90*/  PRMT R122, R122, 0x3340, R9 ;  /* 0x000033407a7a7816 */ /* 0x000fe40000000009 */
[----:B------:R-:W-:Y:S02]  /*bba0*/  LOP3.LUT R15, R0, 0xffff, RZ, 0xc0, !PT ;  /* 0x0000ffff000f7812 */ /* 0x000fe400078ec0ff */
[----:B------:R-:W-:-:S02]  /*bbb0*/  LOP3.LUT R8, R8, 0xffff, RZ, 0xc0, !PT ;  /* 0x0000ffff08087812 */ /* 0x000fc400078ec0ff */
[----:B------:R-:W-:Y:S02]  /*bbc0*/  LOP3.LUT R216, R216, 0xffff, RZ, 0xc0, !PT ;  /* 0x0000ffffd8d87812 */ /* 0x000fe400078ec0ff */
[----:B------:R-:W-:Y:S02]  /*bbd0*/  LOP3.LUT R9, R128, 0xffff, RZ, 0xc0, !PT ;  /* 0x0000ffff80097812 */ /* 0x000fe400078ec0ff */
[----:B------:R-:W-:Y:S02]  /*bbe0*/  F2FP.SATFINITE.E5M2.F32.PACK_AB_MERGE_C R194, R195, R194, RZ ;  /* 0x000000c2c3c2723e */ /* 0x000fe400048060ff */
[----:B------:R-:W-:Y:S02]  /*bbf0*/  F2FP.SATFINITE.E5M2.F32.PACK_AB_MERGE_C R101, R67, R66, RZ ;  /* 0x000000424365723e */ /* 0x000fe400048060ff */
[----:B------:R-:W-:Y:S02]  /*bc00*/  PRMT R71, R172, 0x3340, R105 ;  /* 0x00003340ac477816 */ /* 0x000fe40000000069 */
[----:B------:R-:W-:-:S02]  /*bc10*/  PRMT R26, R186, 0x3340, R51 ;  /* 0x00003340ba1a7816 */ /* 0x000fc40000000033 */
[----:B------:R-:W-:Y:S02]  /*bc20*/  LOP3.LUT R3, R4, 0xffff, RZ, 0xc0, !PT ;  /* 0x0000ffff04037812 */ /* 0x000fe400078ec0ff */
[----:B------:R-:W-:Y:S02]  /*bc30*/  LOP3.LUT R10, R10, 0xffff, RZ, 0xc0, !PT ;  /* 0x0000ffff0a0a7812 */ /* 0x000fe400078ec0ff */
[----:B------:R-:W-:Y:S02]  /*bc40*/  PRMT R51, R6, 0x3340, R11 ;  /* 0x0000334006337816 */ /* 0x000fe4000000000b */
[----:B------:R-:W-:Y:S02]  /*bc50*/  PRMT R105, R188, 0x3340, R99 ;  /* 0x00003340bc697816 */ /* 0x000fe40000000063 */
[----:B------:R-:W-:Y:S02]  /*bc60*/  LOP3.LUT R217, R217, 0xffff, RZ, 0xc0, !PT ;  /* 0x0000ffffd9d97812 */ /* 0x000fe400078ec0ff */
[----:B------:R-:W-:-:S02]  /*bc70*/  LOP3.LUT R130, R130, 0xffff, RZ, 0xc0, !PT ;  /* 0x0000ffff82827812 */ /* 0x000fc400078ec0ff */
[--C-:B------:R-:W-:Y:S02]  /*bc80*/  PRMT R99, R190, 0x3340, R103.reuse ;  /* 0x00003340be637816 */ /* 0x100fe40000000067 */
[----:B------:R-:W-:Y:S02]  /*bc90*/  SHF.R.U32.HI R11, RZ, 0x8, R103 ;  /* 0x00000008ff0b7819 */ /* 0x000fe40000011667 */
[----:B------:R-:W-:Y:S02]  /*bca0*/  PRMT R93, R19, 0x3340, R118 ;  /* 0x00003340135d7816 */ /* 0x000fe40000000076 */
[----:B------:R-:W-:Y:S02]  /*bcb0*/  PRMT R124, R15, 0x3340, R8 ;  /* 0x000033400f7c7816 */ /* 0x000fe40000000008 */
[----:B------:R-:W-:Y:S02]  /*bcc0*/  PRMT R103, R216, 0x3340, R9 ;  /* 0x00003340d8677816 */ /* 0x000fe40000000009 */
[----:B------:R-:W-:-:S02]  /*bcd0*/  PRMT R118, R3, 0x3340, R10 ;  /* 0x0000334003767816 */ /* 0x000fc4000000000a */
[----:B------:R-:W-:Y:S02]  /*bce0*/  LOP3.LUT R194, R194, 0xffff, RZ, 0xc0, !PT ;  /* 0x0000ffffc2c27812 */ /* 0x000fe400078ec0ff */
[----:B------:R-:W-:Y:S02]  /*bcf0*/  LOP3.LUT R15, R101, 0xffff, RZ, 0xc0, !PT ;  /* 0x0000ffff650f7812 */ /* 0x000fe400078ec0ff */
[----:B------:R-:W-:Y:S02]  /*bd00*/  SHF.R.U32.HI R0, RZ, 0x8, R216 ;  /* 0x00000008ff007819 */ /* 0x000fe400000116d8 */
[----:B------:R-:W-:Y:S02]  /*bd10*/  SHF.R.U32.HI R9, RZ, 0x8, R9 ;  /* 0x00000008ff097819 */ /* 0x000fe40000011609 */
[----:B------:R-:W-:Y:S02]  /*bd20*/  SHF.R.U32.HI R4, RZ, 0x8, R217 ;  /* 0x00000008ff047819 */ /* 0x000fe400000116d9 */
[----:B------:R-:W-:-:S02]  /*bd30*/  SHF.R.U32.HI R10, RZ, 0x8, R130 ;  /* 0x00000008ff0a7819 */ /* 0x000fc40000011682 */
[----:B------:R-:W-:Y:S02]  /*bd40*/  PRMT R67, R17, 0x3340, R114 ;  /* 0x0000334011437816 */ /* 0x000fe40000000072 */
[----:B------:R-:W-:Y:S02]  /*bd50*/  PRMT R3, R194, 0x3340, R15 ;  /* 0x00003340c2037816 */ /* 0x000fe4000000000f */
[----:B------:R-:W-:Y:S02]  /*bd60*/  LOP3.LUT R0, R0, 0xffff, RZ, 0xc0, !PT ;  /* 0x0000ffff00007812 */ /* 0x000fe400078ec0ff */
[----:B------:R-:W-:Y:S02]  /*bd70*/  LOP3.LUT R9, R9, 0xffff, RZ, 0xc0, !PT ;  /* 0x0000ffff09097812 */ /* 0x000fe400078ec0ff */
[----:B------:R-:W-:Y:S02]  /*bd80*/  F2FP.SATFINITE.E5M2.F32.PACK_AB_MERGE_C R218, R218, R238, RZ ;  /* 0x000000eedada723e */ /* 0x000fe400048060ff */
[----:B------:R-:W-:-:S02]  /*bd90*/  F2FP.SATFINITE.E5M2.F32.PACK_AB_MERGE_C R132, R133, R132, RZ ;  /* 0x000000848584723e */ /* 0x000fc400048060ff */
[----:B------:R-:W-:Y:S02]  /*bda0*/  SHF.R.U32.HI R8, RZ, 0x8, R194 ;  /* 0x00000008ff087819 */ /* 0x000fe400000116c2 */
[----:B------:R-:W-:Y:S02]  /*bdb0*/  SHF.R.U32.HI R15, RZ, 0x8, R15 ;  /* 0x00000008ff0f7819 */ /* 0x000fe4000001160f */
[----:B------:R-:W-:Y:S02]  /*bdc0*/  LOP3.LUT R17, R4, 0xffff, RZ, 0xc0, !PT ;  /* 0x0000ffff04117812 */ /* 0x000fe400078ec0ff */
[----:B------:R-:W-:Y:S02]  /*bdd0*/  LOP3.LUT R10, R10, 0xffff, RZ, 0xc0, !PT ;  /* 0x0000ffff0a0a7812 */ /* 0x000fe400078ec0ff */
[----:B------:R-:W-:Y:S02]  /*bde0*/  F2FP.SATFINITE.E5M2.F32.PACK_AB_MERGE_C R196, R197, R196, RZ ;  /* 0x000000c4c5c4723e */ /* 0x000fe400048060ff */
[----:B------:R-:W-:-:S02]  /*bdf0*/  F2FP.SATFINITE.E5M2.F32.PACK_AB_MERGE_C R198, R199, R198, RZ ;  /* 0x000000c6c7c6723e */ /* 0x000fc400048060ff */
[----:B------:R-:W-:Y:S02]  /*be00*/  PRMT R120, R0, 0x3340, R9 ;  /* 0x0000334000787816 */ /* 0x000fe40000000009 */
[----:B------:R-:W-:Y:S02]  /*be10*/  LOP3.LUT R8, R8, 0xffff, RZ, 0xc0, !PT ;  /* 0x0000ffff08087812 */ /* 0x000fe400078ec0ff */
[----:B------:R-:W-:Y:S02]  /*be20*/  LOP3.LUT R15, R15, 0xffff, RZ, 0xc0, !PT ;  /* 0x0000ffff0f0f7812 */ /* 0x000fe400078ec0ff */
[----:B------:R-:W-:Y:S02]  /*be30*/  PRMT R114, R17, 0x3340, R10 ;  /* 0x0000334011727816 */ /* 0x000fe4000000000a */
[----:B------:R-:W-:Y:S02]  /*be40*/  LOP3.LUT R218, R218, 0xffff, RZ, 0xc0, !PT ;  /* 0x0000ffffdada7812 */ /* 0x000fe400078ec0ff */
[----:B------:R-:W-:-:S02]  /*be50*/  LOP3.LUT R9, R132, 0xffff, RZ, 0xc0, !PT ;  /* 0x0000ffff84097812 */ /* 0x000fc400078ec0ff */
[----:B------:R-:W-:Y:S02]  /*be60*/  LOP3.LUT R196, R196, 0xffff, RZ, 0xc0, !PT ;  /* 0x0000ffffc4c47812 */ /* 0x000fe400078ec0ff */
[----:B------:R-:W-:Y:S02]  /*be70*/  LOP3.LUT R198, R198, 0xffff, RZ, 0xc0, !PT ;  /* 0x0000ffffc6c67812 */ /* 0x000fe400078ec0ff */
[----:B------:R-:W-:Y:S02]  /*be80*/  LOP3.LUT R89, R89, 0xffff, RZ, 0xc0, !PT ;  /* 0x0000ffff59597812 */ /* 0x000fe400078ec0ff */
[----:B------:R-:W-:Y:S02]  /*be90*/  LOP3.LUT R17, R91, 0xffff, RZ, 0xc0, !PT ;  /* 0x0000ffff5b117812 */ /* 0x000fe400078ec0ff */
[----:B------:R-:W-:Y:S02]  /*bea0*/  PRMT R39, R160, 0x3340, R25 ;  /* 0x00003340a0277816 */ /* 0x000fe40000000019 */
[----:B------:R-:W-:-:S02]  /*beb0*/  SHF.R.U32.HI R6, RZ, 0x8, R190 ;  /* 0x00000008ff067819 */ /* 0x000fc400000116be */
[----:B------:R-:W-:Y:S02]  /*bec0*/  PRMT R25, R162, 0x3340, R113 ;  /* 0x00003340a2197816 */ /* 0x000fe40000000071 */
[----:B------:R-:W-:Y:S02]  /*bed0*/  PRMT R0, R8, 0x3340, R15 ;  /* 0x0000334008007816 */ /* 0x000fe4000000000f */
[--C-:B------:R-:W-:Y:S02]  /*bee0*/  PRMT R113, R218, 0x3340, R9.reuse ;  /* 0x00003340da717816 */ /* 0x100fe40000000009 */
[----:B------:R-:W-:Y:S02]  /*bef0*/  SHF.R.U32.HI R10, RZ, 0x8, R9 ;  /* 0x00000008ff0a7819 */ /* 0x000fe40000011609 */
[----:B------:R-:W-:Y:S02]  /*bf00*/  SHF.R.U32.HI R8, RZ, 0x8, R196 ;  /* 0x00000008ff087819 */ /* 0x000fe400000116c4 */
[----:B------:R-:W-:-:S02]  /*bf10*/  SHF.R.U32.HI R15, RZ, 0x8, R89 ;  /* 0x00000008ff0f7819 */ /* 0x000fc40000011659 */
[----:B------:R-:W-:Y:S02]  /*bf20*/  SHF.R.U32.HI R9, RZ, 0x8, R198 ;  /* 0x00000008ff097819 */ /* 0x000fe400000116c6 */
[----:B------:R-:W-:Y:S02]  /*bf30*/  SHF.R.U32.HI R16, RZ, 0x8, R17 ;  /* 0x00000008ff107819 */ /* 0x000fe40000011611 */
[----:B------:R-:W-:Y:S02]  /*bf40*/  LOP3.LUT R6, R6, 0xffff, RZ, 0xc0, !PT ;  /* 0x0000ffff06067812 */ /* 0x000fe400078ec0ff */
[----:B------:R-:W-:Y:S02]  /*bf50*/  LOP3.LUT R11, R11, 0xffff, RZ, 0xc0, !PT ;  /* 0x0000ffff0b0b7812 */ /* 0x000fe400078ec0ff */
[----:B------:R-:W-:Y:S02]  /*bf60*/  SHF.R.U32.HI R4, RZ, 0x8, R218 ;  /* 0x00000008ff047819 */ /* 0x000fe400000116da */
[----:B------:R-:W-:-:S02]  /*bf70*/  F2FP.SATFINITE.E5M2.F32.PACK_AB_MERGE_C R192, R193, R192, RZ ;  /* 0x000000c0c1c0723e */ /* 0x000fc400048060ff */
[----:B------:R-:W-:Y:S02]  /*bf80*/  PRMT R91, R196, 0x3340, R89 ;  /* 0x00003340c45b7816 */ /* 0x000fe40000000059 */
[----:B------:R-:W-:Y:S02]  /*bf90*/  PRMT R89, R198, 0x3340, R17 ;  /* 0x00003340c6597816 */ /* 0x000fe40000000011 */
[----:B------:R-:W-:Y:S02]  /*bfa0*/  LOP3.LUT R8, R8, 0xffff, RZ, 0xc0, !PT ;  /* 0x0000ffff08087812 */ /* 0x000fe400078ec0ff */
[----:B------:R-:W-:Y:S02]  /*bfb0*/  LOP3.LUT R15, R15, 0xffff, RZ, 0xc0, !PT ;  /* 0x0000ffff0f0f7812 */ /* 0x000fe400078ec0ff */
[----:B------:R-:W-:Y:S02]  /*bfc0*/  LOP3.LUT R9, R9, 0xffff, RZ, 0xc0, !PT ;  /* 0x0000ffff09097812 */ /* 0x000fe400078ec0ff */
[----:B------:R-:W-:-:S02]  /*bfd0*/  LOP3.LUT R16, R16, 0xffff, RZ, 0xc0, !PT ;  /* 0x0000ffff10107812 */ /* 0x000fc400078ec0ff */
[----:B------:R-:W-:Y:S02]  /*bfe0*/  F2FP.SATFINITE.E5M2.F32.PACK_AB_MERGE_C R220, R220, R236, RZ ;  /* 0x000000ecdcdc723e */ /* 0x000fe400048060ff */
[----:B------:R-:W-:Y:S02]  /*bff0*/  F2FP.SATFINITE.E5M2.F32.PACK_AB_MERGE_C R200, R201, R200, RZ ;  /* 0x000000c8c9c8723e */ /* 0x000fe400048060ff */
[----:B------:R-:W-:Y:S02]  /*c000*/  F2FP.SATFINITE.E5M2.F32.PACK_AB_MERGE_C R136, R137, R136, RZ ;  /* 0x000000888988723e */ /* 0x000fe400048060ff */
[----:B------:R-:W-:Y:S02]  /*c010*/  PRMT R116, R6, 0x3340, R11 ;  /* 0x0000334006747816 */ /* 0x000fe4000000000b */
[----:B------:R-:W-:Y:S02]  /*c020*/  LOP3.LUT R17, R4, 0xffff, RZ, 0xc0, !PT ;  /* 0x0000ffff04117812 */ /* 0x000fe400078ec0ff */
[----:B------:R-:W-:-:S02]  /*c030*/  LOP3.LUT R10, R10, 0xffff, RZ, 0xc0, !PT ;  /* 0x0000ffff0a0a7812 */ /* 0x000fc400078ec0ff */
[----:B------:R-:W-:Y:S02]  /*c040*/  F2FP.SATFINITE.E5M2.F32.PACK_AB_MERGE_C R202, R203, R202, RZ ;  /* 0x000000cacbca723e */ /* 0x000fe400048060ff */
[----:B------:R-:W-:Y:S02]  /*c050*/  PRMT R66, R174, 0x3340, R107 ;  /* 0x00003340ae427816 */ /* 0x000fe4000000006b */
[----:B------:R-:W-:Y:S02]  /*c060*/  LOP3.LUT R192, R192, 0xffff, RZ, 0xc0, !PT ;  /* 0x0000ffffc0c07812 */ /* 0x000fe400078ec0ff */
[----:B------:R-:W-:Y:S02]  /*c070*/  LOP3.LUT R11, R97, 0xffff, RZ, 0xc0, !PT ;  /* 0x0000ffff610b7812 */ /* 0x000fe400078ec0ff */
[----:B------:R-:W-:Y:S02]  /*c080*/  PRMT R107, R23, 0x3340, R126 ;  /* 0x00003340176b7816 */ /* 0x000fe4000000007e */
[----:B------:R-:W-:-:S02]  /*c090*/  PRMT R128, R8, 0x3340, R15 ;  /* 0x0000334008807816 */ /* 0x000fc4000000000f */
[----:B------:R-:W-:Y:S02]  /*c0a0*/  PRMT R126, R9, 0x3340, R16 ;  /* 0x00003340097e7816 */ /* 0x000fe40000000010 */
[----:B------:R-:W-:Y:S02]  /*c0b0*/  PRMT R132, R17, 0x3340, R10 ;  /* 0x0000334011847816 */ /* 0x000fe4000000000a */
[----:B------:R-:W-:Y:S02]  /*c0c0*/  LOP3.LUT R220, R220, 0xffff, RZ, 0xc0, !PT ;  /* 0x0000ffffdcdc7812 */ /* 0x000fe400078ec0ff */
[----:B------:R-:W-:Y:S02]  /*c0d0*/  LOP3.LUT R200, R200, 0xffff, RZ, 0xc0, !PT ;  /* 0x0000ffffc8c87812 */ /* 0x000fe400078ec0ff */
[----:B------:R-:W-:Y:S02]  /*c0e0*/  LOP3.LUT R9, R136, 0xffff, RZ, 0xc0, !PT ;  /* 0x0000ffff88097812 */ /* 0x000fe400078ec0ff */
[----:B------:R-:W-:-:S02]  /*c0f0*/  LOP3.LUT R15, R72, 0xffff, RZ, 0xc0, !PT ;  /* 0x0000ffff480f7812 */ /* 0x000fc400078ec0ff */
[--C-:B------:R-:W-:Y:S02]  /*c100*/  PRMT R97, R192, 0x3340, R11.reuse ;  /* 0x00003340c0617816 */ /* 0x100fe4000000000b */
[----:B------:R-:W-:Y:S02]  /*c110*/  LOP3.LUT R202, R202, 0xffff, RZ, 0xc0, !PT ;  /* 0x0000ffffcaca7812 */ /* 0x000fe400078ec0ff */
[----:B------:R-:W-:Y:S02]  /*c120*/  LOP3.LUT R17, R74, 0xffff, RZ, 0xc0, !PT ;  /* 0x0000ffff4a117812 */ /* 0x000fe400078ec0ff */
[----:B------:R-:W-:Y:S02]  /*c130*/  SHF.R.U32.HI R6, RZ, 0x8, R192 ;  /* 0x00000008ff067819 */ /* 0x000fe400000116c0 */
[----:B------:R-:W-:Y:S02]  /*c140*/  SHF.R.U32.HI R11, RZ, 0x8, R11 ;  /* 0x00000008ff0b7819 */ /* 0x000fe4000001160b */
[----:B------:R-:W-:-:S02]  /*c150*/  F2FP.SATFINITE.E5M2.F32.PACK_AB_MERGE_C R219, R219, R237, RZ ;  /* 0x000000eddbdb723e */ /* 0x000fc400048060ff */
[----:B------:R-:W-:Y:S02]  /*c160*/  F2FP.SATFINITE.E5M2.F32.PACK_AB_MERGE_C R134, R135, R134, RZ ;  /* 0x000000868786723e */ /* 0x000fe400048060ff */
[----:B------:R-:W-:Y:S02]  /*c170*/  PRMT R33, R156, 0x3340, R117 ;  /* 0x000033409c217816 */ /* 0x000fe40000000075 */
[--C-:B------:R-:W-:Y:S02]  /*c180*/  PRMT R117, R220, 0x3340, R9.reuse ;  /* 0x00003340dc757816 */ /* 0x100fe40000000009 */
[----:B------:R-:W-:Y:S02]  /*c190*/  SHF.R.U32.HI R10, RZ, 0x8, R9 ;  /* 0x00000008ff0a7819 */ /* 0x000fe40000011609 */
[----:B------:R-:W-:Y:S02]  /*c1a0*/  PRMT R74, R200, 0x3340, R15 ;  /* 0x00003340c84a7816 */ /* 0x000fe4000000000f */
[----:B------:R-:W-:-:S02]  /*c1b0*/  SHF.R.U32.HI R8, RZ, 0x8, R200 ;  /* 0x00000008ff087819 */ /* 0x000fc400000116c8 */
[----:B------:R-:W-:Y:S02]  /*c1c0*/  SHF.R.U32.HI R15, RZ, 0x8, R15 ;  /* 0x00000008ff0f7819 */ /* 0x000fe4000001160f */
[----:B------:R-:W-:Y:S02]  /*c1d0*/  SHF.R.U32.HI R9, RZ, 0x8, R202 ;  /* 0x00000008ff097819 */ /* 0x000fe400000116ca */
[----:B------:R-:W-:Y:S02]  /*c1e0*/  SHF.R.U32.HI R16, RZ, 0x8, R17 ;  /* 0x00000008ff107819 */ /* 0x000fe40000011611 */
[----:B------:R-:W-:Y:S02]  /*c1f0*/  F2FP.SATFINITE.E5M2.F32.PACK_AB_MERGE_C R227, R227, R228, RZ ;  /* 0x000000e4e3e3723e */ /* 0x000fe400048060ff */
[----:B------:R-:W-:Y:S01]  /*c200*/  LOP3.LUT R6, R6, 0xffff, RZ, 0xc0, !PT ;  /* 0x0000ffff06067812 */ /* 0x000fe200078ec0ff */
[----:B------:R-:W0:Y:S01]  /*c210*/  S2R R228, SR_TID.X ;  /* 0x0000000000e47919 */ /* 0x000e220000002100 */
[----:B------:R-:W-:-:S02]  /*c220*/  LOP3.LUT R11, R11, 0xffff, RZ, 0xc0, !PT ;  /* 0x0000ffff0b0b7812 */ /* 0x000fc400078ec0ff */
[----:B------:R-:W-:Y:S02]  /*c230*/  SHF.R.U32.HI R4, RZ, 0x8, R220 ;  /* 0x00000008ff047819 */ /* 0x000fe400000116dc */
[----:B------:R-:W-:Y:S02]  /*c240*/  LOP3.LUT R34, R34, 0xffff, RZ, 0xc0, !PT ;  /* 0x0000ffff22227812 */ /* 0x000fe400078ec0ff */
[----:B------:R-:W-:Y:S02]  /*c250*/  LOP3.LUT R219, R219, 0xffff, RZ, 0xc0, !PT ;  /* 0x0000ffffdbdb7812 */ /* 0x000fe400078ec0ff */
[----:B------:R-:W-:Y:S02]  /*c260*/  LOP3.LUT R134, R134, 0xffff, RZ, 0xc0, !PT ;  /* 0x0000ffff86867812 */ /* 0x000fe400078ec0ff */
[----:B------:R-:W-:Y:S02]  /*c270*/  PRMT R72, R202, 0x3340, R17 ;  /* 0x00003340ca487816 */ /* 0x000fe40000000011 */
[----:B------:R-:W-:-:S02]  /*c280*/  LOP3.LUT R8, R8, 0xffff, RZ, 0xc0, !PT ;  /* 0x0000ffff08087812 */ /* 0x000fc400078ec0ff */
[----:B------:R-:W-:Y:S02]  /*c290*/  LOP3.LUT R15, R15, 0xffff, RZ, 0xc0, !PT ;  /* 0x0000ffff0f0f7812 */ /* 0x000fe400078ec0ff */
[----:B------:R-:W-:Y:S02]  /*c2a0*/  LOP3.LUT R9, R9, 0xffff, RZ, 0xc0, !PT ;  /* 0x0000ffff09097812 */ /* 0x000fe400078ec0ff */
[----:B------:R-:W-:Y:S02]  /*c2b0*/  LOP3.LUT R16, R16, 0xffff, RZ, 0xc0, !PT ;  /* 0x0000ffff10107812 */ /* 0x000fe400078ec0ff */
[----:B------:R-:W-:Y:S02]  /*c2c0*/  F2FP.SATFINITE.E5M2.F32.PACK_AB_MERGE_C R222, R222, R234, RZ ;  /* 0x000000eadede723e */ /* 0x000fe400048060ff */
[----:B------:R-:W-:Y:S02]  /*c2d0*/  F2FP.SATFINITE.E5M2.F32.PACK_AB_MERGE_C R204, R205, R204, RZ ;  /* 0x000000cccdcc723e */ /* 0x000fe400048060ff */
[----:B------:R-:W-:-:S02]  /*c2e0*/  F2FP.SATFINITE.E5M2.F32.PACK_AB_MERGE_C R140, R141, R140, RZ ;  /* 0x0000008c8d8c723e */ /* 0x000fc400048060ff */
[----:B------:R-:W-:Y:S02]  /*c2f0*/  PRMT R110, R6, 0x3340, R11 ;  /* 0x00003340066e7816 */ /* 0x000fe4000000000b */
[----:B------:R-:W-:Y:S02]  /*c300*/  LOP3.LUT R17, R4, 0xffff, RZ, 0xc0, !PT ;  /* 0x0000ffff04117812 */ /* 0x000fe400078ec0ff */
[----:B------:R-:W-:Y:S02]  /*c310*/  LOP3.LUT R10, R10, 0xffff, RZ, 0xc0, !PT ;  /* 0x0000ffff0a0a7812 */ /* 0x000fe400078ec0ff */
[----:B------:R-:W-:Y:S02]  /*c320*/  F2FP.SATFINITE.E5M2.F32.PACK_AB_MERGE_C R206, R207, R206, RZ ;  /* 0x000000cecfce723e */ /* 0x000fe400048060ff */
[----:B------:R-:W-:Y:S02]  /*c330*/  PRMT R34, R27, 0x3340, R34 ;  /* 0x000033401b227816 */ /* 0x000fe40000000022 */
[----:B------:R-:W-:-:S02]  /*c340*/  SHF.R.U32.HI R6, RZ, 0x8, R219 ;  /* 0x00000008ff067819 */ /* 0x000fc400000116db */
[----:B------:R-:W-:Y:S02]  /*c350*/  SHF.R.U32.HI R11, RZ, 0x8, R134 ;  /* 0x00000008ff0b7819 */ /* 0x000fe40000011686 */
[----:B------:R-:W-:Y:S02]  /*c360*/  F2FP.SATFINITE.E5M2.F32.PACK_AB_MERGE_C R221, R221, R235, RZ ;  /* 0x000000ebdddd723e */ /* 0x000fe400048060ff */
[----:B------:R-:W-:Y:S02]  /*c370*/  F2FP.SATFINITE.E5M2.F32.PACK_AB_MERGE_C R138, R139, R138, RZ ;  /* 0x0000008a8b8a723e */ /* 0x000fe400048060ff */
[----:B------:R-:W-:Y:S02]  /*c380*/  PRMT R27, R158, 0x3340, R119 ;  /* 0x000033409e1b7816 */ /* 0x000fe40000000077 */
[----:B------:R-:W-:Y:S02]  /*c390*/  PRMT R121, R8, 0x3340, R15 ;  /* 0x0000334008797816 */ /* 0x000fe4000000000f */
[----:B------:R-:W-:-:S02]  /*c3a0*/  PRMT R119, R9, 0x3340, R16 ;  /* 0x0000334009777816 */ /* 0x000fc40000000010 */
[----:B------:R-:W-:Y:S02]  /*c3b0*/  PRMT R136, R17, 0x3340, R10 ;  /* 0x0000334011887816 */ /* 0x000fe4000000000a */
        /* <DEDUP_REMOVED lines=11> */
[--C-:B------:R-:W-:Y:S02]  /*c470*/  PRMT R125, R222, 0x3340, R9.reuse ;  /* 0x00003340de7d7816 */ /* 0x100fe40000000009 */
[----:B------:R-:W-:Y:S02]  /*c480*/  SHF.R.U32.HI R10, RZ, 0x8, R9 ;  /* 0x00000008ff0a7819 */ /* 0x000fe40000011609 */
[----:B------:R-:W-:Y:S02]  /*c490*/  PRMT R123, R204, 0x3340, R15 ;  /* 0x00003340cc7b7816 */ /* 0x000fe4000000000f */
[----:B------:R-:W-:Y:S02]  /*c4a0*/  PRMT R130, R6, 0x3340, R11 ;  /* 0x0000334006827816 */ /* 0x000fe4000000000b */
[----:B------:R-:W-:Y:S02]  /*c4b0*/  SHF.R.U32.HI R8, RZ, 0x8, R204 ;  /* 0x00000008ff087819 */ /* 0x000fe400000116cc */
[----:B------:R-:W-:-:S02]  /*c4c0*/  SHF.R.U32.HI R15, RZ, 0x8, R15 ;  /* 0x00000008ff0f7819 */ /* 0x000fc4000001160f */
[----:B------:R-:W-:Y:S02]  /*c4d0*/  SHF.R.U32.HI R9, RZ, 0x8, R206 ;  /* 0x00000008ff097819 */ /* 0x000fe400000116ce */
[----:B------:R-:W-:Y:S02]  /*c4e0*/  SHF.R.U32.HI R16, RZ, 0x8, R17 ;  /* 0x00000008ff107819 */ /* 0x000fe40000011611 */
        /* <DEDUP_REMOVED lines=16> */
[----:B------:R-:W-:Y:S02]  /*c5f0*/  LOP3.LUT R10, R10, 0xffff, RZ, 0xc0, !PT ;  /* 0x0000ffff0a0a7812 */ /* 0x000fe400078ec0ff */
[----:B------:R-:W-:Y:S02]  /*c600*/  F2FP.SATFINITE.E5M2.F32.PACK_AB_MERGE_C R210, R211, R210, RZ ;  /* 0x000000d2d3d2723e */ /* 0x000fe400048060ff */
[----:B------:R-:W-:Y:S02]  /*c610*/  PRMT R7, R152, 0x3340, R115 ;  /* 0x0000334098077816 */ /* 0x000fe40000000073 */
[----:B------:R-:W-:Y:S02]  /*c620*/  LOP3.LUT R223, R223, 0xffff, RZ, 0xc0, !PT ;  /* 0x0000ffffdfdf7812 */ /* 0x000fe400078ec0ff */
[----:B------:R-:W-:Y:S02]  /*c630*/  LOP3.LUT R142, R142, 0xffff, RZ, 0xc0, !PT ;  /* 0x0000ffff8e8e7812 */ /* 0x000fe400078ec0ff */
[----:B------:R-:W-:-:S02]  /*c640*/  PRMT R53, R166, 0x3340, R111 ;  /* 0x00003340a6357816 */ /* 0x000fc4000000006f */
[----:B------:R-:W-:Y:S02]  /*c650*/  PRMT R115, R221, 0x3340, R138 ;  /* 0x00003340dd737816 */ /* 0x000fe4000000008a */
[----:B------:R-:W-:Y:S02]  /*c660*/  PRMT R111, R219, 0x3340, R134 ;  /* 0x00003340db6f7816 */ /* 0x000fe40000000086 */
[----:B------:R-:W-:Y:S02]  /*c670*/  PRMT R138, R8, 0x3340, R15 ;  /* 0x00003340088a7816 */ /* 0x000fe4000000000f */
[----:B------:R-:W-:Y:S02]  /*c680*/  PRMT R129, R9, 0x3340, R16 ;  /* 0x0000334009817816 */ /* 0x000fe40000000010 */
[----:B------:R-:W-:Y:S02]  /*c690*/  PRMT R134, R6, 0x3340, R11 ;  /* 0x0000334006867816 */ /* 0x000fe4000000000b */
[----:B------:R-:W-:-:S02]  /*c6a0*/  PRMT R140, R17, 0x3340, R10 ;  /* 0x00003340118c7816 */ /* 0x000fc4000000000a */
[----:B------:R-:W-:Y:S02]  /*c6b0*/  LOP3.LUT R224, R224, 0xffff, RZ, 0xc0, !PT ;  /* 0x0000ffffe0e07812 */ /* 0x000fe400078ec0ff */
[----:B------:R-:W-:Y:S02]  /*c6c0*/  LOP3.LUT R208, R208, 0xffff, RZ, 0xc0, !PT ;  /* 0x0000ffffd0d07812 */ /* 0x000fe400078ec0ff */
[----:B------:R-:W-:Y:S02]  /*c6d0*/  LOP3.LUT R9, R144, 0xffff, RZ, 0xc0, !PT ;  /* 0x0000ffff90097812 */ /* 0x000fe400078ec0ff */
[----:B------:R-:W-:Y:S02]  /*c6e0*/  LOP3.LUT R15, R80, 0xffff, RZ, 0xc0, !PT ;  /* 0x0000ffff500f7812 */ /* 0x000fe400078ec0ff */
[----:B------:R-:W-:Y:S02]  /*c6f0*/  SHF.R.U32.HI R6, RZ, 0x8, R223 ;  /* 0x00000008ff067819 */ /* 0x000fe400000116df */
[----:B------:R-:W-:-:S02]  /*c700*/  SHF.R.U32.HI R11, RZ, 0x8, R142 ;  /* 0x00000008ff0b7819 */ /* 0x000fc4000001168e */
[----:B------:R-:W-:Y:S02]  /*c710*/  LOP3.LUT R210, R210, 0xffff, RZ, 0xc0, !PT ;  /* 0x0000ffffd2d27812 */ /* 0x000fe400078ec0ff */
[----:B------:R-:W-:Y:S02]  /*c720*/  LOP3.LUT R17, R82, 0xffff, RZ, 0xc0, !PT ;  /* 0x0000ffff52117812 */ /* 0x000fe400078ec0ff */
[----:B------:R-:W-:Y:S02]  /*c730*/  F2FP.SATFINITE.E5M2.F32.PACK_AB_MERGE_C R225, R225, R231, RZ ;  /* 0x000000e7e1e1723e */ /* 0x000fe400048060ff */
[----:B------:R-:W-:Y:S02]  /*c740*/  F2FP.SATFINITE.E5M2.F32.PACK_AB_MERGE_C R146, R147, R146, RZ ;  /* 0x000000929392723e */ /* 0x000fe400048060ff */
[--C-:B------:R-:W-:Y:S02]  /*c750*/  PRMT R133, R224, 0x3340, R9.reuse ;  /* 0x00003340e0857816 */ /* 0x100fe40000000009 */
[----:B------:R-:W-:-:S02]  /*c760*/  SHF.R.U32.HI R10, RZ, 0x8, R9 ;  /* 0x00000008ff0a7819 */ /* 0x000fc40000011609 */
[--C-:B------:R-:W-:Y:S02]  /*c770*/  PRMT R131, R208, 0x3340, R15.reuse ;  /* 0x00003340d0837816 */ /* 0x100fe4000000000f */
[----:B------:R-:W-:Y:S02]  /*c780*/  LOP3.LUT R6, R6, 0xffff, RZ, 0xc0, !PT ;  /* 0x0000ffff06067812 */ /* 0x000fe400078ec0ff */
[----:B------:R-:W-:Y:S02]  /*c790*/  LOP3.LUT R11, R11, 0xffff, RZ, 0xc0, !PT ;  /* 0x0000ffff0b0b7812 */ /* 0x000fe400078ec0ff */
[----:B------:R-:W-:Y:S02]  /*c7a0*/  SHF.R.U32.HI R8, RZ, 0x8, R208 ;  /* 0x00000008ff087819 */ /* 0x000fe400000116d0 */
[----:B------:R-:W-:Y:S02]  /*c7b0*/  SHF.R.U32.HI R15, RZ, 0x8, R15 ;  /* 0x00000008ff0f7819 */ /* 0x000fe4000001160f */
[----:B------:R-:W-:-:S02]  /*c7c0*/  SHF.R.U32.HI R9, RZ, 0x8, R210 ;  /* 0x00000008ff097819 */ /* 0x000fc400000116d2 */
[----:B------:R-:W-:Y:S02]  /*c7d0*/  SHF.R.U32.HI R16, RZ, 0x8, R17 ;  /* 0x00000008ff107819 */ /* 0x000fe40000011611 */
[----:B------:R-:W-:Y:S02]  /*c7e0*/  LOP3.LUT R225, R225, 0xffff, RZ, 0xc0, !PT ;  /* 0x0000ffffe1e17812 */ /* 0x000fe400078ec0ff */
[----:B------:R-:W-:Y:S02]  /*c7f0*/  LOP3.LUT R146, R146, 0xffff, RZ, 0xc0, !PT ;  /* 0x0000ffff92927812 */ /* 0x000fe400078ec0ff */
[----:B------:R-:W-:Y:S02]  /*c800*/  SHF.R.U32.HI R4, RZ, 0x8, R224 ;  /* 0x00000008ff047819 */ /* 0x000fe400000116e0 */
[----:B------:R-:W-:Y:S02]  /*c810*/  PRMT R127, R6, 0x3340, R11 ;  /* 0x00003340067f7816 */ /* 0x000fe4000000000b */
[----:B------:R-:W-:-:S02]  /*c820*/  PRMT R82, R210, 0x3340, R17 ;  /* 0x00003340d2527816 */ /* 0x000fc40000000011 */
[----:B------:R-:W-:Y:S02]  /*c830*/  LOP3.LUT R8, R8, 0xffff, RZ, 0xc0, !PT ;  /* 0x0000ffff08087812 */ /* 0x000fe400078ec0ff */
[----:B------:R-:W-:Y:S02]  /*c840*/  LOP3.LUT R15, R15, 0xffff, RZ, 0xc0, !PT ;  /* 0x0000ffff0f0f7812 */ /* 0x000fe400078ec0ff */
[----:B------:R-:W-:Y:S02]  /*c850*/  LOP3.LUT R9, R9, 0xffff, RZ, 0xc0, !PT ;  /* 0x0000ffff09097812 */ /* 0x000fe400078ec0ff */
[----:B------:R-:W-:Y:S02]  /*c860*/  LOP3.LUT R16, R16, 0xffff, RZ, 0xc0, !PT ;  /* 0x0000ffff10107812 */ /* 0x000fe400078ec0ff */
[----:B------:R-:W-:Y:S02]  /*c870*/  F2FP.SATFINITE.E5M2.F32.PACK_AB_MERGE_C R226, R226, R229, RZ ;  /* 0x000000e5e2e2723e */ /* 0x000fe400048060ff */
[----:B------:R-:W-:-:S02]  /*c880*/  F2FP.SATFINITE.E5M2.F32.PACK_AB_MERGE_C R212, R213, R212, RZ ;  /* 0x000000d4d5d4723e */ /* 0x000fc400048060ff */
[----:B------:R-:W-:Y:S02]  /*c890*/  F2FP.SATFINITE.E5M2.F32.PACK_AB_MERGE_C R148, R149, R148, RZ ;  /* 0x000000949594723e */ /* 0x000fe400048060ff */
[----:B------:R-:W-:Y:S02]  /*c8a0*/  SHF.R.U32.HI R6, RZ, 0x8, R225 ;  /* 0x00000008ff067819 */ /* 0x000fe400000116e1 */
[----:B------:R-:W-:Y:S02]  /*c8b0*/  SHF.R.U32.HI R11, RZ, 0x8, R146 ;  /* 0x00000008ff0b7819 */ /* 0x000fe40000011692 */
[----:B------:R-:W-:Y:S02]  /*c8c0*/  LOP3.LUT R17, R4, 0xffff, RZ, 0xc0, !PT ;  /* 0x0000ffff04117812 */ /* 0x000fe400078ec0ff */
[----:B------:R-:W-:Y:S02]  /*c8d0*/  LOP3.LUT R10, R10, 0xffff, RZ, 0xc0, !PT ;  /* 0x0000ffff0a0a7812 */ /* 0x000fe400078ec0ff */
[----:B------:R-:W-:-:S02]  /*c8e0*/  F2FP.SATFINITE.E5M2.F32.PACK_AB_MERGE_C R214, R215, R214, RZ ;  /* 0x000000d6d7d6723e */ /* 0x000fc400048060ff */
[----:B------:R-:W-:Y:S02]  /*c8f0*/  F2FP.SATFINITE.E5M2.F32.PACK_AB_MERGE_C R150, R151, R150, RZ ;  /* 0x000000969796723e */ /* 0x000fe400048060ff */
[----:B0-----:R-:W-:Y:S02]  /*c900*/  LOP3.LUT R228, R228, 0x60, RZ, 0xc0, !PT ;  /* 0x00000060e4e47812 */ /* 0x001fe400078ec0ff */
[----:B------:R-:W-:Y:S02]  /*c910*/  PRMT R76, R223, 0x3340, R142 ;  /* 0x00003340df4c7816 */ /* 0x000fe4000000008e */
[----:B------:R-:W-:Y:S01]  /*c920*/  PRMT R142, R8, 0x3340, R15 ;  /* 0x00003340088e7816 */ /* 0x000fe2000000000f */
[----:B------:R-:W-:Y:S01]  /*c930*/  IMAD R24, R228, 0x8, R24 ;  /* 0x00000008e4187824 */ /* 0x000fe200078e0218 */
[----:B------:R-:W-:Y:S01]  /*c940*/  PRMT R137, R9, 0x3340, R16 ;  /* 0x0000334009897816 */ /* 0x000fe20000000010 */
[----:B------:R-:W0:Y:S01]  /*c950*/  S2R R228, SR_TID.X ;  /* 0x0000000000e47919 */ /* 0x000e220000002100 */
[----:B------:R-:W-:-:S02]  /*c960*/  LOP3.LUT R6, R6, 0xffff, RZ, 0xc0, !PT ;  /* 0x0000ffff06067812 */ /* 0x000fc400078ec0ff */
[----:B------:R-:W-:Y:S02]  /*c970*/  LOP3.LUT R11, R11, 0xffff, RZ, 0xc0, !PT ;  /* 0x0000ffff0b0b7812 */ /* 0x000fe400078ec0ff */
[----:B------:R-:W-:Y:S02]  /*c980*/  PRMT R144, R17, 0x3340, R10 ;  /* 0x0000334011907816 */ /* 0x000fe4000000000a */
        /* <DEDUP_REMOVED lines=8> */
[----:B------:R-:W-:Y:S02]  /*ca10*/  PRMT R141, R6, 0x3340, R11 ;  /* 0x00003340068d7816 */ /* 0x000fe4000000000b */
[----:B------:R-:W-:-:S02]  /*ca20*/  PRMT R135, R226, 0x3340, R9 ;  /* 0x00003340e2877816 */ /* 0x000fc40000000009 */
[----:B------:R-:W-:Y:S02]  /*ca30*/  SHF.R.U32.HI R10, RZ, 0x8, R9 ;  /* 0x00000008ff0a7819 */ /* 0x000fe40000011609 */
[----:B------:R-:W-:Y:S02]  /*ca40*/  PRMT R86, R212, 0x3340, R15 ;  /* 0x00003340d4567816 */ /* 0x000fe4000000000f */
[----:B------:R-:W-:Y:S02]  /*ca50*/  SHF.R.U32.HI R4, RZ, 0x8, R226 ;  /* 0x00000008ff047819 */ /* 0x000fe400000116e2 */
[----:B------:R-:W-:Y:S02]  /*ca60*/  SHF.R.U32.HI R6, RZ, 0x8, R227 ;  /* 0x00000008ff067819 */ /* 0x000fe400000116e3 */
[----:B------:R-:W-:Y:S02]  /*ca70*/  SHF.R.U32.HI R11, RZ, 0x8, R150 ;  /* 0x00000008ff0b7819 */ /* 0x000fe40000011696 */
[----:B------:R-:W-:-:S02]  /*ca80*/  SHF.R.U32.HI R8, RZ, 0x8, R212 ;  /* 0x00000008ff087819 */ /* 0x000fc400000116d4 */
[----:B------:R-:W-:Y:S02]  /*ca90*/  SHF.R.U32.HI R15, RZ, 0x8, R15 ;  /* 0x00000008ff0f7819 */ /* 0x000fe4000001160f */
[----:B------:R-:W-:Y:S02]  /*caa0*/  SHF.R.U32.HI R9, RZ, 0x8, R214 ;  /* 0x00000008ff097819 */ /* 0x000fe400000116d6 */
[--C-:B------:R-:W-:Y:S02]  /*cab0*/  SHF.R.U32.HI R16, RZ, 0x8, R17.reuse ;  /* 0x00000008ff107819 */ /* 0x100fe40000011611 */
[----:B------:R-:W-:Y:S02]  /*cac0*/  PRMT R84, R214, 0x3340, R17 ;  /* 0x00003340d6547816 */ /* 0x000fe40000000011 */
        /* <DEDUP_REMOVED lines=8> */
[----:B------:R-:W-:Y:S02]  /*cb50*/  PRMT R80, R225, 0x3340, R146 ;  /* 0x00003340e1507816 */ /* 0x000fe40000000092 */
[----:B------:R-:W-:Y:S02]  /*cb60*/  PRMT R148, R17, 0x3340, R10 ;  /* 0x0000334011947816 */ /* 0x000fe4000000000a */
[----:B------:R-:W-:Y:S02]  /*cb70*/  PRMT R146, R6, 0x3340, R11 ;  /* 0x0000334006927816 */ /* 0x000fe4000000000b */
[----:B------:R-:W-:Y:S02]  /*cb80*/  PRMT R143, R8, 0x3340, R15 ;  /* 0x00003340088f7816 */ /* 0x000fe4000000000f */
[----:B------:R-:W-:Y:S02]  /*cb90*/  PRMT R145, R9, 0x3340, R16 ;  /* 0x0000334009917816 */ /* 0x000fe40000000010 */
[----:B------:R-:W-:-:S02]  /*cba0*/  PRMT R8, R31, 0x5410, R38 ;  /* 0x000054101f087816 */ /* 0x000fc40000000026 */
[----:B------:R-:W-:Y:S02]  /*cbb0*/  PRMT R9, R29, 0x5410, R34 ;  /* 0x000054101d097816 */ /* 0x000fe40000000022 */
[----:B------:R-:W-:Y:S02]  /*cbc0*/  PRMT R10, R7, 0x5410, R30 ;  /* 0x00005410070a7816 */ /* 0x000fe4000000001e */
[----:B------:R-:W-:Y:S01]  /*cbd0*/  PRMT R11, R5, 0x5410, R28 ;  /* 0x00005410050b7816 */ /* 0x000fe2000000001c */
[----:B------:R-:W-:Y:S01]  /*cbe0*/  BAR.SYNC.DEFER_BLOCKING 0x0 ;  /* 0x0000000000007b1d */ /* 0x000fe20000010000 */
[----:B0-----:R-:W-:Y:S02]  /*cbf0*/  LOP3.LUT R228, R228, 0x7f, RZ, 0xc0, !PT ;  /* 0x0000007fe4e47812 */ /* 0x001fe400078ec0ff */
[----:B------:R-:W-:Y:S02]  /*cc00*/  PRMT R16, R41, 0x5410, R50 ;  /* 0x0000541029107816 */ /* 0x000fe40000000032 */
[----:B------:R-:W-:Y:S01]  /*cc10*/  LEA R15, R228, UR12, 0x4 ;  /* 0x0000000ce40f7c11 */ /* 0x000fe2000f8e20ff */
[----:B------:R-:W-:Y:S01]  /*cc20*/  ULDC.64 UR12, c[0x0][0x228] ;  /* 0x00008a00000c7ab9 */ /* 0x000fe20000000a00 */
[----:B------:R-:W-:-:S02]  /*cc30*/  PRMT R17, R37, 0x5410, R48 ;  /* 0x0000541025117816 */ /* 0x000fc40000000030 */
[----:B------:R-:W-:Y:S02]  /*cc40*/  PRMT R18, R33, 0x5410, R40 ;  /* 0x0000541021127816 */ /* 0x000fe40000000028 */
[----:B------:R-:W-:Y:S02]  /*cc50*/  PRMT R19, R27, 0x5410, R32 ;  /* 0x000054101b137816 */ /* 0x000fe40000000020 */
[----:B------:R-:W-:Y:S02]  /*cc60*/  PRMT R20, R45, 0x5410, R52 ;  /* 0x000054102d147816 */ /* 0x000fe40000000034 */
[----:B------:R-:W-:Y:S02]  /*cc70*/  PRMT R21, R42, 0x5410, R47 ;  /* 0x000054102a157816 */ /* 0x000fe4000000002f */
[----:B------:R-:W-:Y:S02]  /*cc80*/  PRMT R22, R39, 0x5410, R46 ;  /* 0x0000541027167816 */ /* 0x000fe4000000002e */
[----:B------:R-:W-:-:S02]  /*cc90*/  PRMT R23, R25, 0x5410, R2 ;  /* 0x0000541019177816 */ /* 0x000fc40000000002 */
[----:B------:R-:W-:Y:S01]  /*cca0*/  PRMT R28, R61, 0x5410, R70 ;  /* 0x000054103d1c7816 */ /* 0x000fe20000000046 */
[----:B------:R-:W0:Y:S01]  /*ccb0*/  LDC R25, c[0x0][0x244] ;  /* 0x00009100ff197b82 */ /* 0x000e220000000800 */
[----:B------:R-:W-:Y:S01]  /*ccc0*/  PRMT R29, R60, 0x5410, R65 ;  /* 0x000054103c1d7816 */ /* 0x000fe20000000041 */
[----:B------:R-:W-:Y:S01]  /*ccd0*/  STSM.16.M88.4 [R24], R8 ;  /* 0x0000000818007844 */ /* 0x000fe20000000200 */
[----:B------:R-:W-:Y:S02]  /*cce0*/  PRMT R30, R57, 0x5410, R62 ;  /* 0x00005410391e7816 */ /* 0x000fe4000000003e */
[----:B------:R-:W-:-:S03]  /*ccf0*/  PRMT R31, R53, 0x5410, R58 ;  /* 0x00005410351f7816 */ /* 0x000fc6000000003a */
[----:B------:R-:W-:Y:S01]  /*cd00*/  BAR.SYNC.DEFER_BLOCKING 0x0 ;  /* 0x0000000000007b1d */ /* 0x000fe20000010000 */
        /* <DEDUP_REMOVED lines=11> */
[----:B------:R-:W-:Y:S01]  /*cdc0*/  PRMT R43, R44, 0x5410, R43 ;  /* 0x000054102c2b7816 */ /* 0x000fe2000000002b */
[----:B------:R-:W1:Y:S01]  /*cdd0*/  LDS.128 R4, [R15] ;  /* 0x000000000f047984 */ /* 0x000e620000000c00 */
[----:B------:R-:W-:-:S02]  /*cde0*/  PRMT R44, R95, 0x5410, R112 ;  /* 0x000054105f2c7816 */ /* 0x000fc40000000070 */
[----:B------:R-:W-:Y:S01]  /*cdf0*/  PRMT R45, R93, 0x5410, R108 ;  /* 0x000054105d2d7816 */ /* 0x000fe2000000006c */
[----:B------:R-:W-:Y:S01]  /*ce00*/  BAR.SYNC.DEFER_BLOCKING 0x0 ;  /* 0x0000000000007b1d */ /* 0x000fe20000010000 */
        /* <DEDUP_REMOVED lines=12> */
[----:B------:R-:W-:Y:S01]  /*ced0*/  STSM.16.M88.4 [R24], R16 ;  /* 0x0000001018007844 */ /* 0x000fe20000000200 */
[----:B------:R-:W-:Y:S02]  /*cee0*/  PRMT R102, R97, 0x5410, R110 ;  /* 0x0000541061667816 */ /* 0x000fe4000000006e */
[----:B------:R-:W-:Y:S01]  /*cef0*/  PRMT R103, R3, 0x5410, R0 ;  /* 0x0000541003677816 */ /* 0x000fe20000000000 */
[----:B------:R-:W-:Y:S01]  /*cf00*/  BAR.SYNC.DEFER_BLOCKING 0x0 ;  /* 0x0000000000007b1d */ /* 0x000fe20000010000 */
[----:B------:R-:W-:Y:S01]  /*cf10*/  PRMT R56, R113, 0x5410, R132 ;  /* 0x0000541071387816 */ /* 0x000fe20000000084 */
[----:B------:R-:W-:Y:S01]  /*cf20*/  IMAD R0, R13, UR4, RZ ;  /* 0x000000040d007c24 */ /* 0x000fe2000f8e02ff */
[----:B------:R-:W-:Y:S02]  /*cf30*/  PRMT R57, R111, 0x5410, R130 ;  /* 0x000054106f397816 */ /* 0x000fe40000000082 */
[----:B------:R-:W-:Y:S01]  /*cf40*/  PRMT R58, R91, 0x5410, R128 ;  /* 0x000054105b3a7816 */ /* 0x000fe20000000080 */
[----:B------:R-:W-:Y:S01]  /*cf50*/  ULDC.64 UR4, c[0x0][0x220] ;  /* 0x0000880000047ab9 */ /* 0x000fe20000000a00 */
[----:B------:R-:W-:Y:S01]  /*cf60*/  PRMT R59, R89, 0x5410, R126 ;  /* 0x00005410593b7816 */ /* 0x000fe2000000007e */
[----:B0-----:R-:W-:Y:S01]  /*cf70*/  IMAD R25, R25, 0x80, R0 ;  /* 0x0000008019197824 */ /* 0x001fe200078e0200 */
        /* <DEDUP_REMOVED lines=8> */
[----:B------:R-:W0:Y:S01]  /*d000*/  LDS.128 R8, [R15] ;  /* 0x000000000f087984 */ /* 0x000e220000000c00 */
[----:B------:R-:W-:Y:S02]  /*d010*/  PRMT R76, R133, 0x5410, R144 ;  /* 0x00005410854c7816 */ /* 0x000fe40000000090 */
[----:B------:R-:W-:Y:S01]  /*d020*/  PRMT R77, R80, 0x5410, R141 ;  /* 0x00005410504d7816 */ /* 0x000fe2000000008d */
[----:B------:R-:W-:Y:S01]  /*d030*/  BAR.SYNC.DEFER_BLOCKING 0x0 ;  /* 0x0000000000007b1d */ /* 0x000fe20000010000 */
[----:B------:R-:W-:Y:S02]  /*d040*/  PRMT R78, R131, 0x5410, R142 ;  /* 0x00005410834e7816 */ /* 0x000fe4000000008e */
[----:B------:R-:W-:Y:S02]  /*d050*/  PRMT R79, R82, 0x5410, R137 ;  /* 0x00005410524f7816 */ /* 0x000fe40000000089 */
[----:B------:R-:W-:-:S02]  /*d060*/  PRMT R139, R227, 0x3340, R150 ;  /* 0x00003340e38b7816 */ /* 0x000fc40000000096 */
[----:B------:R-:W-:Y:S02]  /*d070*/  PRMT R148, R135, 0x5410, R148 ;  /* 0x0000541087947816 */ /* 0x000fe40000000094 */
[----:B------:R-:W-:Y:S02]  /*d080*/  PRMT R149, R139, 0x5410, R146 ;  /* 0x000054108b957816 */ /* 0x000fe40000000092 */
[----:B------:R-:W-:Y:S02]  /*d090*/  PRMT R150, R86, 0x5410, R143 ;  /* 0x0000541056967816 */ /* 0x000fe4000000008f */
[----:B------:R-:W-:Y:S02]  /*d0a0*/  PRMT R151, R84, 0x5410, R145 ;  /* 0x0000541054977816 */ /* 0x000fe40000000091 */
[----:B------:R-:W-:Y:S01]  /*d0b0*/  IADD3 R2, P1, R0, UR4, RZ ;  /* 0x0000000400027c10 */ /* 0x000fe2000ff3e0ff */
[----:B------:R-:W-:Y:S01]  /*d0c0*/  ULDC UR4, c[0x0][0x248] ;  /* 0x0000920000047ab9 */ /* 0x000fe20000000800 */
[----:B-1----:R-:W-:Y:S01]  /*d0d0*/  PRMT R75, R4, 0x7770, RZ ;  /* 0x00007770044b7816 */ /* 0x002fe200000000ff */
[----:B------:R-:W-:Y:S01]  /*d0e0*/  IMAD R72, R12, UR4, RZ ;  /* 0x000000040c487c24 */ /* 0x000fe2000f8e02ff */
[----:B------:R-:W-:Y:S01]  /*d0f0*/  LEA.HI.X.SX32 R0, R0, UR5, 0x1, P1 ;  /* 0x0000000500007c11 */ /* 0x000fe200088f0eff */
[----:B------:R-:W-:Y:S01]  /*d100*/  ULDC.64 UR4, c[0x0][0x220] ;  /* 0x0000880000047ab9 */ /* 0x000fe20000000a00 */
[----:B------:R-:W-:Y:S01]  /*d110*/  ISETP.GE.AND P1, PT, R13, UR6, PT ;  /* 0x000000060d007c0c */ /* 0x000fe2000bf26270 */
[----:B------:R-:W-:Y:S01]  /*d120*/  VIADD R74, R72, UR8 ;  /* 0x00000008484a7c36 */ /* 0x000fe20008000000 */
[----:B------:R-:W-:Y:S01]  /*d130*/  SHF.R.S32.HI R73, RZ, 0x1f, R72 ;  /* 0x0000001fff497819 */ /* 0x000fe20000011448 */
[----:B------:R-:W-:Y:S01]  /*d140*/  STSM.16.M88.4 [R24], R20 ;  /* 0x0000001418007844 */ /* 0x000fe20000000200 */
[----:B------:R-:W-:Y:S01]  /*d150*/  BAR.SYNC.DEFER_BLOCKING 0x0 ;  /* 0x0000000000007b1d */ /* 0x000fe20000010000 */
[----:B------:R-:W-:-:S02]  /*d160*/  ISETP.LT.AND P1, PT, R12, UR29, !P1 ;  /* 0x0000001d0c007c0c */ /* 0x000fc4000cf21270 */
[----:B------:R-:W-:Y:S02]  /*d170*/  IADD3 R26, P4, R72, R2, RZ ;  /* 0x00000002481a7210 */ /* 0x000fe40007f9e0ff */
[----:B------:R-:W-:Y:S01]  /*d180*/  IADD3 R3, P5, R25, UR4, RZ ;  /* 0x0000000419037c10 */ /* 0x000fe2000ffbe0ff */
[----:B------:R-:W-:Y:S01]  /*d190*/  ULDC.64 UR8, c[0x0][0x228] ;  /* 0x00008a0000087ab9 */ /* 0x000fe20000000a00 */
[----:B------:R-:W-:Y:S01]  /*d1a0*/  PRMT R81, R4, 0x7773, RZ ;  /* 0x0000777304517816 */ /* 0x000fe200000000ff */
[----:B------:R-:W-:Y:S01]  /*d1b0*/  IMAD.X R27, R73, 0x1, R0, P4 ;  /* 0x00000001491b7824 */ /* 0x000fe200020e0600 */
[----:B------:R-:W-:Y:S01]  /*d1c0*/  ISETP.GE.AND P4, PT, R12, UR7, PT ;  /* 0x000000070c007c0c */ /* 0x000fe2000bf86270 */
[----:B------:R-:W-:Y:S01]  /*d1d0*/  ULDC.64 UR6, c[0x0][0x228] ;  /* 0x00008a0000067ab9 */ /* 0x000fe20000000a00 */
[----:B------:R-:W-:Y:S01]  /*d1e0*/  LEA.HI.X.SX32 R25, R25, UR5, 0x1, P5 ;  /* 0x0000000519197c11 */ /* 0x000fe2000a8f0eff */
[----:B------:R-:W-:Y:S01]  /*d1f0*/  ULDC.64 UR4, c[0x0][0x228] ;  /* 0x00008a0000047ab9 */ /* 0x000fe20000000a00 */
[----:B------:R-:W-:Y:S01]  /*d200*/  ISETP.LT.AND P4, PT, R14, UR6, !P4 ;  /* 0x000000060e007c0c */ /* 0x000fe2000e781270 */
[----:B------:R-:W-:Y:S01]  /*d210*/  ULDC UR6, c[0x0][0x22c] ;  /* 0x00008b0000067ab9 */ /* 0x000fe20000000800 */
[----:B------:R-:W-:Y:S01]  /*d220*/  ISETP.LT.AND P5, PT, R13, UR4, !P3 ;  /* 0x000000040d007c0c */ /* 0x000fe2000dfa1270 */
[----:B------:R-:W-:Y:S01]  /*d230*/  ULDC UR4, c[0x0][0x22c] ;  /* 0x00008b0000047ab9 */ /* 0x000fe20000000800 */
[----:B------:R-:W1:Y:S01]  /*d240*/  LDS.128 R16, [R15] ;  /* 0x000000000f107984 */ /* 0x000e620000000c00 */
[----:B------:R-:W-:Y:S06]  /*d250*/  BAR.SYNC.DEFER_BLOCKING 0x0 ;  /* 0x0000000000007b1d */ /* 0x000fec0000010000 */
[----:B------:R-:W-:Y:S02]  /*d260*/  STSM.16.M88.4 [R24], R28 ;  /* 0x0000001c18007844 */ /* 0x000fe40000000200 */
[----:B------:R-:W-:Y:S06]  /*d270*/  BAR.SYNC.DEFER_BLOCKING 0x0 ;  /* 0x0000000000007b1d */ /* 0x000fec0000010000 */
[----:B------:R-:W2:Y:S02]  /*d280*/  LDS.128 R20, [R15] ;  /* 0x000000000f147984 */ /* 0x000ea40000000c00 */
[----:B------:R-:W-:Y:S06]  /*d290*/  BAR.SYNC.DEFER_BLOCKING 0x0 ;  /* 0x0000000000007b1d */ /* 0x000fec0000010000 */
[----:B------:R-:W-:Y:S02]  /*d2a0*/  STSM.16.M88.4 [R24], R32 ;  /* 0x0000002018007844 */ /* 0x000fe40000000200 */
[----:B------:R-:W-:Y:S06]  /*d2b0*/  BAR.SYNC.DEFER_BLOCKING 0x0 ;  /* 0x0000000000007b1d */ /* 0x000fec0000010000 */
[----:B------:R-:W-:Y:S02]  /*d2c0*/  LDS.128 R28, [R15] ;  /* 0x000000000f1c7984 */ /* 0x000fe40000000c00 */
        /* <DEDUP_REMOVED lines=37> */
[----:B------:R3:W-:Y:S02]  /*d520*/  STSM.16.M88.4 [R24], R76 ;  /* 0x0000004c18007844 */ /* 0x0007e40000000200 */
[----:B------:R-:W-:Y:S01]  /*d530*/  BAR.SYNC.DEFER_BLOCKING 0x0 ;  /* 0x0000000000007b1d */ /* 0x000fe20000010000 */
[----:B---3--:R-:W-:-:S02]  /*d540*/  PRMT R79, R4, 0x7771, RZ ;  /* 0x00007771044f7816 */ /* 0x008fc400000000ff */
[----:B------:R-:W-:Y:S01]  /*d550*/  PRMT R77, R4, 0x7772, RZ ;  /* 0x00007772044d7816 */ /* 0x000fe200000000ff */
[C---:B------:R-:W-:Y:S02]  /*d560*/  VIADD R4, R12.reuse, 0x6 ;  /* 0x000000060c047836 */ /* 0x040fe40000000000 */
[----:B------:R-:W3:Y:S02]  /*d570*/  LDS.128 R68, [R15] ;  /* 0x000000000f447984 */ /* 0x000ee40000000c00 */
[----:B------:R-:W-:Y:S06]  /*d580*/  BAR.SYNC.DEFER_BLOCKING 0x0 ;  /* 0x0000000000007b1d */ /* 0x000fec0000010000 */
[----:B------:R4:W-:Y:S02]  /*d590*/  STSM.16.M88.4 [R24], R148 ;  /* 0x0000009418007844 */ /* 0x0009e40000000200 */
[----:B------:R-:W-:Y:S01]  /*d5a0*/  BAR.SYNC.DEFER_BLOCKING 0x0 ;  /* 0x0000000000007b1d */ /* 0x000fe20000010000 */
[----:B----4-:R-:W-:-:S05]  /*d5b0*/  VIADD R24, R12, 0x4 ;  /* 0x000000040c187836 */ /* 0x010fca0000000000 */
[----:B------:R4:W-:Y:S01]  /*d5c0*/  @P1 STG.E.U8 desc[UR14][R26.64], R75 ;  /* 0x0000004b1a001986 */ /* 0x0009e2000c10110e */
[----:B------:R-:W-:-:S05]  /*d5d0*/  IADD3 R72, P1, R72, R3, RZ ;  /* 0x0000000348487210 */ /* 0x000fca0007f3e0ff */
[----:B------:R-:W-:Y:S01]  /*d5e0*/  IMAD.X R73, R73, 0x1, R25, P1 ;  /* 0x0000000149497824 */ /* 0x000fe200008e0619 */
[----:B------:R-:W-:Y:S01]  /*d5f0*/  ISETP.GE.AND P1, PT, R24, UR4, PT ;  /* 0x0000000418007c0c */ /* 0x000fe2000bf26270 */
[----:B------:R-:W-:Y:S01]  /*d600*/  ULDC UR4, c[0x0][0x248] ;  /* 0x0000920000047ab9 */ /* 0x000fe20000000800 */
[----:B------:R-:W-:Y:S02]  /*d610*/  VIADD R24, R12, 0x5 ;  /* 0x000000050c187836 */ /* 0x000fe40000000000 */
[----:B------:R0:W-:Y:S01]  /*d620*/  @P4 STG.E.U8 desc[UR14][R72.64], R79 ;  /* 0x0000004f48004986 */ /* 0x0001e2000c10110e */
[----:B----4-:R-:W-:Y:S01]  /*d630*/  SHF.R.S32.HI R75, RZ, 0x1f, R74 ;  /* 0x0000001fff4b7819 */ /* 0x010fe2000001144a */
[C---:B------:R-:W-:Y:S01]  /*d640*/  VIADD R76, R74.reuse, UR4 ;  /* 0x000000044a4c7c36 */ /* 0x040fe20008000000 */
[----:B------:R-:W-:Y:S01]  /*d650*/  IADD3 R26, P6, R74, R2, RZ ;  /* 0x000000024a1a7210 */ /* 0x000fe20007fde0ff */
[----:B------:R-:W-:Y:S01]  /*d660*/  ULDC UR4, c[0x0][0x22c] ;  /* 0x00008b0000047ab9 */ /* 0x000fe20000000800 */
[----:B------:R-:W-:Y:S01]  /*d670*/  ISETP.LT.AND P4, PT, R14, UR10, !P3 ;  /* 0x0000000a0e007c0c */ /* 0x000fe2000df81270 */
[----:B------:R-:W-:Y:S01]  /*d680*/  ULDC UR10, c[0x0][0x228] ;  /* 0x00008a00000a7ab9 */ /* 0x000fe20000000800 */
[----:B------:R-:W-:Y:S01]  /*d690*/  IADD3 R74, P3, R74, R3, RZ ;  /* 0x000000034a4a7210 */ /* 0x000fe20007f7e0ff */
[----:B------:R-:W-:Y:S01]  /*d6a0*/  IMAD.X R27, R75, 0x1, R0, P6 ;  /* 0x000000014b1b7824 */ /* 0x000fe200030e0600 */
[----:B------:R-:W-:-:S02]  /*d6b0*/  SHF.R.S32.HI R78, RZ, 0x1f, R76 ;  /* 0x0000001fff4e7819 */ /* 0x000fc4000001144c */
[----:B0-----:R-:W-:Y:S02]  /*d6c0*/  IADD3 R72, P6, R76, R2, RZ ;  /* 0x000000024c487210 */ /* 0x001fe40007fde0ff */
[----:B------:R0:W-:Y:S01]  /*d6d0*/  @P5 STG.E.U8 desc[UR14][R26.64], R77 ;  /* 0x0000004d1a005986 */ /* 0x0001e2000c10110e */
[----:B------:R-:W-:Y:S01]  /*d6e0*/  ISETP.LT.AND P5, PT, R13, UR8, !P0 ;  /* 0x000000080d007c0c */ /* 0x000fe2000c7a1270 */
[----:B------:R-:W-:Y:S01]  /*d6f0*/  IMAD.X R75, R75, 0x1, R25, P3 ;  /* 0x000000014b4b7824 */ /* 0x000fe200018e0619 */
[----:B------:R-:W-:Y:S01]  /*d700*/  PRMT R79, R5, 0x7770, RZ ;  /* 0x00007770054f7816 */ /* 0x000fe200000000ff */
[----:B------:R-:W-:Y:S01]  /*d710*/  IMAD.X R73, R78, 0x1, R0, P6 ;  /* 0x000000014e497824 */ /* 0x000fe200030e0600 */
[----:B------:R-:W-:Y:S01]  /*d720*/  ISETP.GE.AND P3, PT, R24, UR4, PT ;  /* 0x0000000418007c0c */ /* 0x000fe2000bf66270 */
[----:B------:R-:W-:Y:S01]  /*d730*/  ULDC UR4, c[0x0][0x248] ;  /* 0x0000920000047ab9 */ /* 0x000fe20000000800 */
[----:B------:R4:W-:Y:S01]  /*d740*/  @P4 STG.E.U8 desc[UR14][R74.64], R81 ;  /* 0x000000514a004986 */ /* 0x0009e2000c10110e */
[----:B------:R-:W-:Y:S01]  /*d750*/  ISETP.LT.AND P4, PT, R14, UR16, !P0 ;  /* 0x000000100e007c0c */ /* 0x000fe2000c781270 */
[----:B------:R-:W-:Y:S01]  /*d760*/  VIADD R24, R12, 0x7 ;  /* 0x000000070c187836 */ /* 0x000fe20000000000 */
[----:B------:R-:W-:Y:S01]  /*d770*/  ULDC UR8, c[0x0][0x228] ;  /* 0x00008a0000087ab9 */ /* 0x000fe20000000800 */
[C---:B0-----:R-:W-:Y:S01]  /*d780*/  VIADD R77, R76.reuse, UR4 ;  /* 0x000000044c4d7c36 */ /* 0x041fe20008000000 */
[----:B------:R-:W-:-:S02]  /*d790*/  IADD3 R26, P0, R76, R3, RZ ;  /* 0x000000034c1a7210 */ /* 0x000fc40007f1e0ff */
[----:B------:R0:W-:Y:S01]  /*d7a0*/  @P5 STG.E.U8 desc[UR14][R72.64], R79 ;  /* 0x0000004f48005986 */ /* 0x0001e2000c10110e */
[----:B------:R-:W-:Y:S01]  /*d7b0*/  ISETP.LT.AND P5, PT, R13, UR12, !P2 ;  /* 0x0000000c0d007c0c */ /* 0x000fe2000d7a1270 */
[----:B------:R-:W-:Y:S01]  /*d7c0*/  ULDC UR4, c[0x0][0x22c] ;  /* 0x00008b0000047ab9 */ /* 0x000fe20000000800 */
[----:B------:R-:W-:Y:S01]  /*d7d0*/  SHF.R.S32.HI R80, RZ, 0x1f, R77 ;  /* 0x0000001fff507819 */ /* 0x000fe2000001144d */
[--C-:B------:R-:W-:Y:S01]  /*d7e0*/  IMAD.X R27, R78, 0x1, R25.reuse, P0 ;  /* 0x000000014e1b7824 */ /* 0x100fe200000e0619 */
[-C--:B----4-:R-:W-:Y:S02]  /*d7f0*/  IADD3 R74, P6, R77, R2.reuse, RZ ;  /* 0x000000024d4a7210 */ /* 0x090fe40007fde0ff */
[C---:B------:R-:W-:Y:S02]  /*d800*/  PRMT R81, R5.reuse, 0x7771, RZ ;  /* 0x0000777105517816 */ /* 0x040fe400000000ff */
[----:B------:R-:W-:Y:S01]  /*d810*/  ISETP.GE.AND P0, PT, R4, UR4, PT ;  /* 0x0000000404007c0c */ /* 0x000fe2000bf06270 */
[----:B------:R-:W-:Y:S01]  /*d820*/  IMAD.X R75, R80, 0x1, R0, P6 ;  /* 0x00000001504b7824 */ /* 0x000fe200030e0600 */
[----:B------:R-:W-:Y:S01]  /*d830*/  ULDC UR4, c[0x0][0x248] ;  /* 0x0000920000047ab9 */ /* 0x000fe20000000800 */
[----:B0-----:R-:W-:Y:S01]  /*d840*/  PRMT R79, R5, 0x7772, RZ ;  /* 0x00007772054f7816 */ /* 0x001fe200000000ff */
[----:B------:R-:W-:Y:S01]  /*d850*/  @P4 STG.E.U8 desc[UR14][R26.64], R81 ;  /* 0x000000511a004986 */ /* 0x000fe2000c10110e */
[----:B------:R-:W-:Y:S01]  /*d860*/  ISETP.LT.AND P4, PT, R14, UR20, !P2 ;  /* 0x000000140e007c0c */ /* 0x000fe2000d781270 */
[C---:B------:R-:W-:Y:S01]  /*d870*/  VIADD R76, R77.reuse, UR4 ;  /* 0x000000044d4c7c36 */ /* 0x040fe20008000000 */
[----:B------:R-:W-:Y:S01]  /*d880*/  IADD3 R72, P2, R77, R3, RZ ;  /* 0x000000034d487210 */ /* 0x000fe20007f5e0ff */
[----:B------:R0:W-:Y:S01]  /*d890*/  @P5 STG.E.U8 desc[UR14][R74.64], R79 ;  /* 0x0000004f4a005986 */ /* 0x0001e2000c10110e */
[----:B------:R-:W-:Y:S01]  /*d8a0*/  ISETP.LT.AND P5, PT, R13, UR18, !P1 ;  /* 0x000000120d007c0c */ /* 0x000fe2000cfa1270 */
[----:B------:R-:W-:Y:S01]  /*d8b0*/  ULDC UR4, c[0x0][0x22c] ;  /* 0x00008b0000047ab9 */ /* 0x000fe20000000800 */
[----:B------:R-:W-:Y:S01]  /*d8c0*/  SHF.R.S32.HI R78, RZ, 0x1f, R76 ;  /* 0x0000001fff4e7819 */ /* 0x000fe2000001144c */
[----:B------:R-:W-:Y:S01]  /*d8d0*/  IMAD.X R73, R80, 0x1, R25, P2 ;  /* 0x0000000150497824 */ /* 0x000fe200010e0619 */
[----:B------:R-:W-:-:S02]  /*d8e0*/  IADD3 R4, P6, R76, R2, RZ ;  /* 0x000000024c047210 */ /* 0x000fc40007fde0ff */
[----:B------:R-:W-:Y:S02]  /*d8f0*/  PRMT R77, R5, 0x7773, RZ ;  /* 0x00007773054d7816 */ /* 0x000fe400000000ff */
[----:B------:R-:W-:Y:S01]  /*d900*/  ISETP.LT.AND P1, PT, R14, UR24, !P1 ;  /* 0x000000180e007c0c */ /* 0x000fe2000cf21270 */
[----:B------:R-:W-:Y:S01]  /*d910*/  IMAD.X R5, R78, 0x1, R0, P6 ;  /* 0x000000014e057824 */ /* 0x000fe200030e0600 */
[----:B------:R-:W-:Y:S01]  /*d920*/  ISETP.GE.AND P2, PT, R24, UR4, PT ;  /* 0x0000000418007c0c */ /* 0x000fe2000bf46270 */
[----:B------:R4:W-:Y:S01]  /*d930*/  @P4 STG.E.U8 desc[UR14][R72.64], R77 ;  /* 0x0000004d48004986 */ /* 0x0009e2000c10110e */
[----:B0-----:R-:W-:Y:S01]  /*d940*/  PRMT R75, R6, 0x7770, RZ ;  /* 0x00007770064b7816 */ /* 0x001fe200000000ff */
[----:B------:R-:W-:Y:S01]  /*d950*/  ULDC UR4, c[0x0][0x248] ;  /* 0x0000920000047ab9 */ /* 0x000fe20000000800 */
[C---:B------:R-:W-:Y:S01]  /*d960*/  IADD3 R26, P4, R76.reuse, R3, RZ ;  /* 0x000000034c1a7210 */ /* 0x040fe20007f9e0ff */
[----:B------:R-:W-:Y:S01]  /*d970*/  VIADD R74, R76, UR4 ;  /* 0x000000044c4a7c36 */ /* 0x000fe20008000000 */
[----:B------:R-:W-:Y:S01]  /*d980*/  PRMT R79, R6, 0x7771, RZ ;  /* 0x00007771064f7816 */ /* 0x000fe200000000ff */
[----:B------:R0:W-:Y:S01]  /*d990*/  @P5 STG.E.U8 desc[UR14][R4.64], R75 ;  /* 0x0000004b04005986 */ /* 0x0001e2000c10110e */
[----:B------:R-:W-:Y:S01]  /*d9a0*/  ISETP.LT.AND P5, PT, R13, UR22, !P3 ;  /* 0x000000160d007c0c */ /* 0x000fe2000dfa1270 */
[----:B------:R-:W-:Y:S01]  /*d9b0*/  IMAD.X R27, R78, 0x1, R25, P4 ;  /* 0x000000014e1b7824 */ /* 0x000fe200020e0619 */
[----:B------:R-:W-:Y:S01]  /*d9c0*/  ULDC UR4, c[0x0][0x22c] ;  /* 0x00008b0000047ab9 */ /* 0x000fe20000000800 */
[----:B------:R-:W-:Y:S01]  /*d9d0*/  VIADD R24, R12, 0x8 ;  /* 0x000000080c187836 */ /* 0x000fe20000000000 */
[----:B----4-:R-:W-:-:S02]  /*d9e0*/  SHF.R.S32.HI R73, RZ, 0x1f, R74 ;  /* 0x0000001fff497819 */ /* 0x010fc4000001144a */
[----:B------:R4:W-:Y:S01]  /*d9f0*/  @P1 STG.E.U8 desc[UR14][R26.64], R79 ;  /* 0x0000004f1a001986 */ /* 0x0009e2000c10110e */
[----:B------:R-:W-:Y:S02]  /*da00*/  ISETP.LT.AND P1, PT, R14, UR26, !P3 ;  /* 0x0000001a0e007c0c */ /* 0x000fe4000df21270 */
[----:B------:R-:W-:Y:S01]  /*da10*/  ISETP.GE.AND P4, PT, R24, UR4, PT ;  /* 0x0000000418007c0c */ /* 0x000fe2000bf86270 */
[----:B------:R-:W-:Y:S01]  /*da20*/  ULDC UR4, c[0x0][0x248] ;  /* 0x0000920000047ab9 */ /* 0x000fe20000000800 */
[-C--:B0-----:R-:W-:Y:S01]  /*da30*/  IADD3 R4, P6, R74, R2.reuse, RZ ;  /* 0x000000024a047210 */ /* 0x081fe20007fde0ff */
[----:B------:R-:W-:Y:S01]  /*da40*/  VIADD R24, R12, 0x9 ;  /* 0x000000090c187836 */ /* 0x000fe20000000000 */
[C---:B------:R-:W-:Y:S01]  /*da50*/  IADD3 R72, P3, R74.reuse, R3, RZ ;  /* 0x000000034a487210 */ /* 0x040fe20007f7e0ff */
[----:B------:R-:W-:Y:S01]  /*da60*/  VIADD R74, R74, UR4 ;  /* 0x000000044a4a7c36 */ /* 0x000fe20008000000 */
[C---:B------:R-:W-:Y:S01]  /*da70*/  PRMT R77, R6.reuse, 0x7772, RZ ;  /* 0x00007772064d7816 */ /* 0x040fe200000000ff */
[C---:B------:R-:W-:Y:S01]  /*da80*/  IMAD.X R5, R73.reuse, 0x1, R0, P6 ;  /* 0x0000000149057824 */ /* 0x040fe200030e0600 */
[----:B------:R-:W-:Y:S01]  /*da90*/  PRMT R75, R6, 0x7773, RZ ;  /* 0x00007773064b7816 */ /* 0x000fe200000000ff */
[----:B------:R-:W-:Y:S01]  /*daa0*/  IMAD.X R73, R73, 0x1, R25, P3 ;  /* 0x0000000149497824 */ /* 0x000fe200018e0619 */
[----:B------:R-:W-:Y:S01]  /*dab0*/  ISETP.GE.AND P3, PT, R24, UR6, PT ;  /* 0x0000000618007c0c */ /* 0x000fe2000bf66270 */
[----:B------:R-:W-:Y:S01]  /*dac0*/  ULDC UR6, c[0x0][0x228] ;  /* 0x00008a0000067ab9 */ /* 0x000fe20000000800 */
[----:B------:R0:W-:Y:S01]  /*dad0*/  @P5 STG.E.U8 desc[UR14][R4.64], R77 ;  /* 0x0000004d04005986 */ /* 0x0001e2000c10110e */
[----:B------:R-:W-:Y:S01]  /*dae0*/  ISETP.LT.AND P5, PT, R13, UR28, !P0 ;  /* 0x0000001c0d007c0c */ /* 0x000fe2000c7a1270 */
[----:B------:R-:W-:Y:S01]  /*daf0*/  VIADD R6, R12, 0xa ;  /* 0x0000000a0c067836 */ /* 0x000fe20000000000 */
[----:B------:R-:W-:Y:S01]  /*db00*/  SHF.R.S32.HI R24, RZ, 0x1f, R74 ;  /* 0x0000001fff187819 */ /* 0x000fe2000001144a */
[----:B------:R-:W-:Y:S01]  /*db10*/  ULDC UR4, c[0x0][0x22c] ;  /* 0x00008b0000047ab9 */ /* 0x000fe20000000800 */
[----:B------:R-:W-:Y:S01]  /*db20*/  ISETP.LT.AND P0, PT, R14, UR6, !P0 ;  /* 0x000000060e007c0c */ /* 0x000fe2000c701270 */
[----:B------:R1:W-:Y:S01]  /*db30*/  @P1 STG.E.U8 desc[UR14][R72.64], R75 ;  /* 0x0000004b48001986 */ /* 0x0003e2000c10110e */
[C---:B----4-:R-:W-:Y:S01]  /*db40*/  PRMT R79, R7.reuse, 0x7770, RZ ;  /* 0x00007770074f7816 */ /* 0x050fe200000000ff */
[----:B------:R-:W-:Y:S01]  /*db50*/  ULDC UR6, c[0x0][0x228] ;  /* 0x00008a0000067ab9 */ /* 0x000fe20000000800 */
[----:B------:R-:W-:Y:S01]  /*db60*/  ISETP.GE.AND P1, PT, R6, UR4, PT ;  /* 0x0000000406007c0c */ /* 0x000fe2000bf26270 */
[----:B------:R-:W-:Y:S01]  /*db70*/  ULDC UR4, c[0x0][0x248] ;  /* 0x0000920000047ab9 */ /* 0x000fe20000000800 */
[C---:B0-----:R-:W-:Y:S01]  /*db80*/  IADD3 R4, P6, R74.reuse, R2, RZ ;  /* 0x000000024a047210 */ /* 0x041fe20007fde0ff */
[----:B------:R-:W-:Y:S01]  /*db90*/  VIADD R6, R74, UR4 ;  /* 0x000000044a067c36 */ /* 0x000fe20008000000 */
[----:B------:R-:W-:Y:S01]  /*dba0*/  PRMT R77, R7, 0x7771, RZ ;  /* 0x00007771074d7816 */ /* 0x000fe200000000ff */
[----:B------:R-:W-:-:S02]  /*dbb0*/  ULDC UR4, c[0x0][0x248] ;  /* 0x0000920000047ab9 */ /* 0x000fc40000000800 */
[----:B------:R-:W-:Y:S01]  /*dbc0*/  IMAD.X R5, R24, 0x1, R0, P6 ;  /* 0x0000000118057824 */ /* 0x000fe200030e0600 */
[----:B------:R-:W-:Y:S01]  /*dbd0*/  IADD3 R26, P6, R74, R3, RZ ;  /* 0x000000034a1a7210 */ /* 0x000fe20007fde0ff */
[----:B-1----:R-:W-:Y:S01]  /*dbe0*/  VIADD R72, R6, UR4 ;  /* 0x0000000406487c36 */ /* 0x002fe20008000000 */
[----:B------:R-:W-:Y:S01]  /*dbf0*/  PRMT R75, R7, 0x7773, RZ ;  /* 0x00007773074b7816 */ /* 0x000fe200000000ff */
[----:B------:R-:W-:Y:S01]  /*dc00*/  ULDC UR4, c[0x0][0x22c] ;  /* 0x00008b0000047ab9 */ /* 0x000fe20000000800 */
[----:B------:R0:W-:Y:S01]  /*dc10*/  @P5 STG.E.U8 desc[UR14][R4.64], R79 ;  /* 0x0000004f04005986 */ /* 0x0001e2000c10110e */
[----:B------:R-:W-:Y:S01]  /*dc20*/  IMAD.X R27, R24, 0x1, R25, P6 ;  /* 0x00000001181b7824 */ /* 0x000fe200030e0619 */
[----:B------:R-:W-:Y:S01]  /*dc30*/  ISETP.LT.AND P5, PT, R13, UR6, !P2 ;  /* 0x000000060d007c0c */ /* 0x000fe2000d7a1270 */
[----:B------:R-:W-:Y:S01]  /*dc40*/  ULDC UR6, c[0x0][0x228] ;  /* 0x00008a0000067ab9 */ /* 0x000fe20000000800 */
[----:B------:R-:W-:Y:S01]  /*dc50*/  PRMT R73, R7, 0x7772, RZ ;  /* 0x0000777207497816 */ /* 0x000fe200000000ff */
[----:B------:R-:W-:Y:S01]  /*dc60*/  VIADD R24, R12, 0xb ;  /* 0x0000000b0c187836 */ /* 0x000fe20000000000 */
[----:B------:R1:W-:Y:S01]  /*dc70*/  @P0 STG.E.U8 desc[UR14][R26.64], R77 ;  /* 0x0000004d1a000986 */ /* 0x0003e2000c10110e */
[----:B------:R-:W-:-:S02]  /*dc80*/  SHF.R.S32.HI R7, RZ, 0x1f, R6 ;  /* 0x0000001fff077819 */ /* 0x000fc40000011406 */
[----:B------:R-:W-:Y:S01]  /*dc90*/  ISETP.LT.AND P0, PT, R14, UR6, !P2 ;  /* 0x000000060e007c0c */ /* 0x000fe2000d701270 */
[----:B------:R-:W-:Y:S01]  /*dca0*/  ULDC UR6, c[0x0][0x228] ;  /* 0x00008a0000067ab9 */ /* 0x000fe20000000800 */
[----:B------:R-:W-:Y:S02]  /*dcb0*/  SHF.R.S32.HI R74, RZ, 0x1f, R72 ;  /* 0x0000001fff4a7819 */ /* 0x000fe40000011448 */
[C---:B0-----:R-:W-:Y:S02]  /*dcc0*/  IADD3 R4, P6, R6.reuse, R2, RZ ;  /* 0x0000000206047210 */ /* 0x041fe40007fde0ff */
[----:B------:R-:W-:-:S03]  /*dcd0*/  IADD3 R6, P2, R6, R3, RZ ;  /* 0x0000000306067210 */ /* 0x000fc60007f5e0ff */
[--C-:B------:R-:W-:Y:S01]  /*dce0*/  IMAD.X R5, R7, 0x1, R0.reuse, P6 ;  /* 0x0000000107057824 */ /* 0x100fe200030e0600 */
[----:B------:R-:W-:Y:S01]  /*dcf0*/  ISETP.LT.AND P6, PT, R13, UR8, !P4 ;  /* 0x000000080d007c0c */ /* 0x000fe2000e7c1270 */
[----:B------:R-:W-:Y:S01]  /*dd00*/  IMAD.X R7, R7, 0x1, R25, P2 ;  /* 0x0000000107077824 */ /* 0x000fe200010e0619 */
[----:B------:R-:W-:Y:S01]  /*dd10*/  ISETP.GE.AND P2, PT, R24, UR4, PT ;  /* 0x0000000418007c0c */ /* 0x000fe2000bf46270 */
[----:B------:R-:W-:Y:S01]  /*dd20*/  ULDC UR4, c[0x0][0x248] ;  /* 0x0000920000047ab9 */ /* 0x000fe20000000800 */
[----:B------:R0:W-:Y:S01]  /*dd30*/  @P5 STG.E.U8 desc[UR14][R4.64], R73 ;  /* 0x0000004904005986 */ /* 0x0001e2000c10110e */
[----:B-1----:R-:W-:Y:S01]  /*dd40*/  IADD3 R26, P5, R72, R2, RZ ;  /* 0x00000002481a7210 */ /* 0x002fe20007fbe0ff */
[----:B------:R-:W-:Y:S01]  /*dd50*/  ULDC UR8, c[0x0][0x228] ;  /* 0x00008a0000087ab9 */ /* 0x000fe20000000800 */
[----:B------:R-:W-:Y:S01]  /*dd60*/  PRMT R77, R8, 0x7770, RZ ;  /* 0x00007770084d7816 */ /* 0x000fe200000000ff */
[----:B------:R1:W-:Y:S01]  /*dd70*/  @P0 STG.E.U8 desc[UR14][R6.64], R75 ;  /* 0x0000004b06000986 */ /* 0x0003e2000c10110e */
[----:B------:R-:W-:Y:S01]  /*dd80*/  ISETP.LT.AND P0, PT, R14, UR6, !P4 ;  /* 0x000000060e007c0c */ /* 0x000fe2000e701270 */
[----:B------:R-:W-:Y:S01]  /*dd90*/  IMAD.X R27, R74, 0x1, R0, P5 ;  /* 0x000000014a1b7824 */ /* 0x000fe200028e0600 */
[----:B------:R-:W-:Y:S01]  /*dda0*/  ISETP.LT.AND P5, PT, R13, UR8, !P3 ;  /* 0x000000080d007c0c */ /* 0x000fe2000dfa1270 */
[----:B------:R-:W-:Y:S01]  /*ddb0*/  VIADD R24, R12, 0xc ;  /* 0x0000000c0c187836 */ /* 0x000fe20000000000 */
[----:B------:R-:W-:Y:S01]  /*ddc0*/  ULDC UR6, c[0x0][0x228] ;  /* 0x00008a0000067ab9 */ /* 0x000fe20000000800 */
[----:B------:R-:W-:Y:S01]  /*ddd0*/  ULDC UR8, c[0x0][0x228] ;  /* 0x00008a0000087ab9 */ /* 0x000fe20000000800 */
[----:B------:R4:W-:Y:S01]  /*dde0*/  @P6 STG.E.U8 desc[UR14][R26.64], R77 ;  /* 0x0000004d1a006986 */ /* 0x0009e2000c10110e */
[C---:B0-----:R-:W-:Y:S01]  /*ddf0*/  VIADD R73, R72.reuse, UR4 ;  /* 0x0000000448497c36 */ /* 0x041fe20008000000 */
[----:B------:R-:W-:Y:S01]  /*de00*/  IADD3 R4, P4, R72, R3, RZ ;  /* 0x0000000348047210 */ /* 0x000fe20007f9e0ff */
[----:B------:R-:W-:Y:S01]  /*de10*/  ULDC UR4, c[0x0][0x22c] ;  /* 0x00008b0000047ab9 */ /* 0x000fe20000000800 */
[----:B-1----:R-:W-:-:S02]  /*de20*/  PRMT R75, R8, 0x7772, RZ ;  /* 0x00007772084b7816 */ /* 0x002fc400000000ff */
[----:B------:R-:W-:Y:S01]  /*de30*/  SHF.R.S32.HI R76, RZ, 0x1f, R73 ;  /* 0x0000001fff4c7819 */ /* 0x000fe20000011449 */
[--C-:B------:R-:W-:Y:S01]  /*de40*/  IMAD.X R5, R74, 0x1, R25.reuse, P4 ;  /* 0x000000014a057824 */ /* 0x100fe200020e0619 */
[CC--:B------:R-:W-:Y:S02]  /*de50*/  IADD3 R6, P6, R73.reuse, R2.reuse, RZ ;  /* 0x0000000249067210 */ /* 0x0c0fe40007fde0ff */
[----:B------:R-:W-:Y:S01]  /*de60*/  ISETP.GE.AND P4, PT, R24, UR4, PT ;  /* 0x0000000418007c0c */ /* 0x000fe2000bf86270 */
[----:B------:R-:W-:Y:S01]  /*de70*/  ULDC UR4, c[0x0][0x248] ;  /* 0x0000920000047ab9 */ /* 0x000fe20000000800 */
[----:B----4-:R-:W-:Y:S01]  /*de80*/  PRMT R77, R8, 0x7771, RZ ;  /* 0x00007771084d7816 */ /* 0x010fe200000000ff */
[----:B------:R-:W-:Y:S02]  /*de90*/  IMAD.X R7, R76, 0x1, R0, P6 ;  /* 0x000000014c077824 */ /* 0x000fe400030e0600 */
[C---:B------:R-:W-:Y:S01]  /*dea0*/  VIADD R72, R73.reuse, UR4 ;  /* 0x0000000449487c36 */ /* 0x040fe20008000000 */
[----:B------:R-:W-:Y:S01]  /*deb0*/  ULDC UR4, c[0x0][0x22c] ;  /* 0x00008b0000047ab9 */ /* 0x000fe20000000800 */
[----:B------:R0:W-:Y:S01]  /*dec0*/  @P0 STG.E.U8 desc[UR14][R4.64], R77 ;  /* 0x0000004d04000986 */ /* 0x0001e2000c10110e */
[----:B------:R-:W-:Y:S01]  /*ded0*/  ISETP.LT.AND P0, PT, R14, UR6, !P3 ;  /* 0x000000060e007c0c */ /* 0x000fe2000df01270 */
[----:B------:R-:W-:Y:S01]  /*dee0*/  VIADD R24, R12, 0xd ;  /* 0x0000000d0c187836 */ /* 0x000fe20000000000 */
[----:B------:R-:W-:Y:S01]  /*def0*/  IADD3 R26, P3, R73, R3, RZ ;  /* 0x00000003491a7210 */ /* 0x000fe20007f7e0ff */
[----:B------:R1:W-:Y:S01]  /*df00*/  @P5 STG.E.U8 desc[UR14][R6.64], R75 ;  /* 0x0000004b06005986 */ /* 0x0003e2000c10110e */
[----:B------:R-:W-:Y:S01]  /*df10*/  ISETP.LT.AND P5, PT, R13, UR8, !P1 ;  /* 0x000000080d007c0c */ /* 0x000fe2000cfa1270 */
[----:B------:R-:W-:Y:S01]  /*df20*/  ULDC UR6, c[0x0][0x228] ;  /* 0x00008a0000067ab9 */ /* 0x000fe20000000800 */
[----:B------:R-:W-:Y:S01]  /*df30*/  SHF.R.S32.HI R74, RZ, 0x1f, R72 ;  /* 0x0000001fff4a7819 */ /* 0x000fe20000011448 */
[----:B------:R-:W-:Y:S01]  /*df40*/  IMAD.X R27, R76, 0x1, R25, P3 ;  /* 0x000000014c1b7824 */ /* 0x000fe200018e0619 */
[----:B------:R-:W-:Y:S01]  /*df50*/  ISETP.LT.AND P1, PT, R14, UR6, !P1 ;  /* 0x000000060e007c0c */ /* 0x000fe2000cf21270 */
[----:B------:R-:W-:Y:S01]  /*df60*/  ULDC UR8, c[0x0][0x228] ;  /* 0x00008a0000087ab9 */ /* 0x000fe20000000800 */
[----:B------:R-:W-:Y:S01]  /*df70*/  PRMT R73, R9, 0x7770, RZ ;  /* 0x0000777009497816 */ /* 0x000fe200000000ff */
[----:B------:R-:W-:Y:S01]  /*df80*/  ULDC UR6, c[0x0][0x228] ;  /* 0x00008a0000067ab9 */ /* 0x000fe20000000800 */
[----:B0-----:R-:W-:-:S02]  /*df90*/  IADD3 R4, P6, R72, R2, RZ ;  /* 0x0000000248047210 */ /* 0x001fc40007fde0ff */
[----:B------:R-:W-:Y:S01]  /*dfa0*/  ISETP.GE.AND P3, PT, R24, UR4, PT ;  /* 0x0000000418007c0c */ /* 0x000fe2000bf66270 */
[----:B------:R-:W-:Y:S01]  /*dfb0*/  ULDC UR4, c[0x0][0x248] ;  /* 0x0000920000047ab9 */ /* 0x000fe20000000800 */
[----:B-1----:R-:W-:Y:S01]  /*dfc0*/  PRMT R75, R8, 0x7773, RZ ;  /* 0x00007773084b7816 */ /* 0x002fe200000000ff */
[----:B------:R-:W-:Y:S02]  /*dfd0*/  IMAD.X R5, R74, 0x1, R0, P6 ;  /* 0x000000014a057824 */ /* 0x000fe400030e0600 */
[C---:B------:R-:W-:Y:S01]  /*dfe0*/  VIADD R24, R72.reuse, UR4 ;  /* 0x0000000448187c36 */ /* 0x040fe20008000000 */
[----:B------:R-:W-:Y:S01]  /*dff0*/  ULDC UR4, c[0x0][0x22c] ;  /* 0x00008b0000047ab9 */ /* 0x000fe20000000800 */
[----:B------:R0:W-:Y:S01]  /*e000*/  @P0 STG.E.U8 desc[UR14][R26.64], R75 ;  /* 0x0000004b1a000986 */ /* 0x0001e2000c10110e */
[----:B------:R-:W-:Y:S01]  /*e010*/  IADD3 R6, P0, R72, R3, RZ ;  /* 0x0000000348067210 */ /* 0x000fe20007f1e0ff */
[----:B------:R-:W-:Y:S01]  /*e020*/  VIADD R8, R12, 0xe ;  /* 0x0000000e0c087836 */ /* 0x000fe20000000000 */
[----:B------:R-:W-:Y:S01]  /*e030*/  SHF.R.S32.HI R76, RZ, 0x1f, R24 ;  /* 0x0000001fff4c7819 */ /* 0x000fe20000011418 */
[----:B------:R1:W-:Y:S01]  /*e040*/  @P5 STG.E.U8 desc[UR14][R4.64], R73 ;  /* 0x0000004904005986 */ /* 0x0003e2000c10110e */
[----:B------:R-:W-:Y:S01]  /*e050*/  ISETP.LT.AND P5, PT, R13, UR8, !P2 ;  /* 0x000000080d007c0c */ /* 0x000fe2000d7a1270 */
[----:B------:R-:W-:Y:S01]  /*e060*/  IMAD.X R7, R74, 0x1, R25, P0 ;  /* 0x000000014a077824 */ /* 0x000fe200000e0619 */
[----:B------:R-:W-:Y:S01]  /*e070*/  ISETP.GE.AND P0, PT, R8, UR4, PT ;  /* 0x0000000408007c0c */ /* 0x000fe2000bf06270 */
[----:B------:R-:W-:Y:S01]  /*e080*/  ULDC UR4, c[0x0][0x248] ;  /* 0x0000920000047ab9 */ /* 0x000fe20000000800 */
[----:B------:R-:W-:Y:S01]  /*e090*/  ULDC UR8, c[0x0][0x228] ;  /* 0x00008a0000087ab9 */ /* 0x000fe20000000800 */
[----:B------:R-:W-:Y:S01]  /*e0a0*/  VIADD R72, R24, UR4 ;  /* 0x0000000418487c36 */ /* 0x000fe20008000000 */
[----:B------:R-:W-:Y:S01]  /*e0b0*/  ULDC UR4, c[0x0][0x22c] ;  /* 0x00008b0000047ab9 */ /* 0x000fe20000000800 */
[----:B0-----:R-:W-:Y:S01]  /*e0c0*/  PRMT R75, R9, 0x7771, RZ ;  /* 0x00007771094b7816 */ /* 0x001fe200000000ff */
[----:B------:R-:W-:Y:S01]  /*e0d0*/  VIADD R8, R12, 0xf ;  /* 0x0000000f0c087836 */ /* 0x000fe20000000000 */
[----:B------:R-:W-:-:S02]  /*e0e0*/  IADD3 R26, P6, R24, R2, RZ ;  /* 0x00000002181a7210 */ /* 0x000fc40007fde0ff */
[----:B-1----:R-:W-:Y:S01]  /*e0f0*/  PRMT R73, R9, 0x7772, RZ ;  /* 0x0000777209497816 */ /* 0x002fe200000000ff */
[----:B------:R0:W-:Y:S01]  /*e100*/  @P1 STG.E.U8 desc[UR14][R6.64], R75 ;  /* 0x0000004b06001986 */ /* 0x0001e2000c10110e */
[----:B------:R-:W-:Y:S01]  /*e110*/  ISETP.LT.AND P1, PT, R14, UR6, !P2 ;  /* 0x000000060e007c0c */ /* 0x000fe2000d721270 */
[----:B------:R-:W-:Y:S01]  /*e120*/  IMAD.X R27, R76, 0x1, R0, P6 ;  /* 0x000000014c1b7824 */ /* 0x000fe200030e0600 */
[----:B------:R-:W-:Y:S01]  /*e130*/  IADD3 R4, P2, R24, R3, RZ ;  /* 0x0000000318047210 */ /* 0x000fe20007f5e0ff */
[----:B------:R-:W-:Y:S01]  /*e140*/  ULDC UR6, c[0x0][0x228] ;  /* 0x00008a0000067ab9 */ /* 0x000fe20000000800 */
[----:B------:R-:W-:Y:S01]  /*e150*/  SHF.R.S32.HI R74, RZ, 0x1f, R72 ;  /* 0x0000001fff4a7819 */ /* 0x000fe20000011448 */
[----:B------:R-:W-:Y:S01]  /*e160*/  VIADD R24, R12, 0x10 ;  /* 0x000000100c187836 */ /* 0x000fe20000000000 */
[----:B------:R1:W-:Y:S01]  /*e170*/  @P5 STG.E.U8 desc[UR14][R26.64], R73 ;  /* 0x000000491a005986 */ /* 0x0003e2000c10110e */
[----:B------:R-:W-:Y:S01]  /*e180*/  ISETP.LT.AND P5, PT, R13, UR8, !P4 ;  /* 0x000000080d007c0c */ /* 0x000fe2000e7a1270 */
[----:B------:R-:W-:Y:S01]  /*e190*/  IMAD.X R5, R76, 0x1, R25, P2 ;  /* 0x000000014c057824 */ /* 0x000fe200010e0619 */
[----:B------:R-:W-:Y:S01]  /*e1a0*/  ISETP.GE.AND P2, PT, R8, UR4, PT ;  /* 0x0000000408007c0c */ /* 0x000fe2000bf46270 */
[----:B------:R-:W-:Y:S01]  /*e1b0*/  ULDC UR4, c[0x0][0x248] ;  /* 0x0000920000047ab9 */ /* 0x000fe20000000800 */
[----:B0-----:R-:W-:Y:S01]  /*e1c0*/  IADD3 R6, P6, R72, R2, RZ ;  /* 0x0000000248067210 */ /* 0x001fe20007fde0ff */
[----:B------:R-:W-:Y:S01]  /*e1d0*/  ULDC UR8, c[0x0][0x228] ;  /* 0x00008a0000087ab9 */ /* 0x000fe20000000800 */
[----:B------:R-:W-:-:S03]  /*e1e0*/  PRMT R75, R11, 0x7771, RZ ;  /* 0x000077710b4b7816 */ /* 0x000fc600000000ff */
[----:B------:R-:W-:Y:S01]  /*e1f0*/  IMAD.X R7, R74, 0x1, R0, P6 ;  /* 0x000000014a077824 */ /* 0x000fe200030e0600 */
[----:B-1----:R-:W-:Y:S01]  /*e200*/  PRMT R73, R9, 0x7773, RZ ;  /* 0x0000777309497816 */ /* 0x002fe200000000ff */
[----:B------:R-:W-:Y:S01]  /*e210*/  VIADD R26, R72, UR4 ;  /* 0x00000004481a7c36 */ /* 0x000fe20008000000 */
[----:B------:R-:W-:Y:S01]  /*e220*/  PRMT R27, R10, 0x7770, RZ ;  /* 0x000077700a1b7816 */ /* 0x000fe200000000ff */
[----:B------:R-:W-:Y:S02]  /*e230*/  ULDC UR4, c[0x0][0x22c] ;  /* 0x00008b0000047ab9 */ /* 0x000fe40000000800 */
[----:B------:R0:W-:Y:S01]  /*e240*/  @P1 STG.E.U8 desc[UR14][R4.64], R73 ;  /* 0x0000004904001986 */ /* 0x0001e2000c10110e */
[----:B------:R-:W-:Y:S01]  /*e250*/  ISETP.LT.AND P1, PT, R14, UR6, !P4 ;  /* 0x000000060e007c0c */ /* 0x000fe2000e721270 */
[----:B------:R-:W-:Y:S01]  /*e260*/  ULDC UR6, c[0x0][0x228] ;  /* 0x00008a0000067ab9 */ /* 0x000fe20000000800 */
[----:B------:R-:W-:Y:S01]  /*e270*/  IADD3 R8, P4, R72, R3, RZ ;  /* 0x0000000348087210 */ /* 0x000fe20007f9e0ff */
[----:B------:R1:W-:Y:S01]  /*e280*/  @P5 STG.E.U8 desc[UR14][R6.64], R27 ;  /* 0x0000001b06005986 */ /* 0x0003e2000c10110e */
[----:B------:R-:W-:Y:S01]  /*e290*/  ISETP.LT.AND P5, PT, R13, UR6, !P3 ;  /* 0x000000060d007c0c */ /* 0x000fe2000dfa1270 */
[----:B------:R-:W-:Y:S01]  /*e2a0*/  ULDC UR6, c[0x0][0x22c] ;  /* 0x00008b0000067ab9 */ /* 0x000fe20000000800 */
[----:B------:R-:W-:Y:S01]  /*e2b0*/  SHF.R.S32.HI R72, RZ, 0x1f, R26 ;  /* 0x0000001fff487819 */ /* 0x000fe2000001141a */
[----:B------:R-:W-:Y:S01]  /*e2c0*/  IMAD.X R9, R74, 0x1, R25, P4 ;  /* 0x000000014a097824 */ /* 0x000fe200020e0619 */
[----:B------:R-:W-:Y:S01]  /*e2d0*/  ISETP.GE.AND P4, PT, R24, UR4, PT ;  /* 0x0000000418007c0c */ /* 0x000fe2000bf86270 */
[----:B------:R-:W-:Y:S01]  /*e2e0*/  ULDC UR4, c[0x0][0x228] ;  /* 0x00008a0000047ab9 */ /* 0x000fe20000000800 */
[----:B------:R-:W-:Y:S01]  /*e2f0*/  VIADD R24, R12, 0x11 ;  /* 0x000000110c187836 */ /* 0x000fe20000000000 */
[----:B0-----:R-:W-:-:S02]  /*e300*/  IADD3 R4, P6, R26, R2, RZ ;  /* 0x000000021a047210 */ /* 0x001fc40007fde0ff */
[C---:B------:R-:W-:Y:S02]  /*e310*/  PRMT R73, R10.reuse, 0x7772, RZ ;  /* 0x000077720a497816 */ /* 0x040fe400000000ff */
[----:B-1----:R-:W-:Y:S01]  /*e320*/  PRMT R27, R10, 0x7771, RZ ;  /* 0x000077710a1b7816 */ /* 0x002fe200000000ff */
[----:B------:R-:W-:-:S04]  /*e330*/  IMAD.X R5, R72, 0x1, R0, P6 ;  /* 0x0000000148057824 */ /* 0x000fc800030e0600 */
[----:B------:R0:W-:Y:S01]  /*e340*/  @P1 STG.E.U8 desc[UR14][R8.64], R27 ;  /* 0x0000001b08001986 */ /* 0x0001e2000c10110e */
[----:B------:R-:W-:Y:S01]  /*e350*/  ISETP.LT.AND P1, PT, R14, UR4, !P3 ;  /* 0x000000040e007c0c */ /* 0x000fe2000df21270 */
[----:B------:R-:W-:Y:S01]  /*e360*/  ULDC UR4, c[0x0][0x248] ;  /* 0x0000920000047ab9 */ /* 0x000fe20000000800 */
[C---:B------:R-:W-:Y:S01]  /*e370*/  IADD3 R6, P3, R26.reuse, R3, RZ ;  /* 0x000000031a067210 */ /* 0x040fe20007f7e0ff */
[----:B------:R-:W-:Y:S01]  /*e380*/  VIADD R26, R26, UR4 ;  /* 0x000000041a1a7c36 */ /* 0x000fe20008000000 */
[----:B------:R1:W-:Y:S01]  /*e390*/  @P5 STG.E.U8 desc[UR14][R4.64], R73 ;  /* 0x0000004904005986 */ /* 0x0003e2000c10110e */
[----:B------:R-:W-:Y:S01]  /*e3a0*/  ISETP.LT.AND P5, PT, R13, UR8, !P0 ;  /* 0x000000080d007c0c */ /* 0x000fe2000c7a1270 */
[----:B------:R-:W-:Y:S01]  /*e3b0*/  ULDC UR4, c[0x0][0x22c] ;  /* 0x00008b0000047ab9 */ /* 0x000fe20000000800 */
[----:B------:R-:W-:Y:S01]  /*e3c0*/  IMAD.X R7, R72, 0x1, R25, P3 ;  /* 0x0000000148077824 */ /* 0x000fe200018e0619 */
[----:B------:R-:W-:Y:S01]  /*e3d0*/  ISETP.GE.AND P3, PT, R24, UR6, PT ;  /* 0x0000000618007c0c */ /* 0x000fe2000bf66270 */
[----:B------:R-:W-:Y:S01]  /*e3e0*/  ULDC UR6, c[0x0][0x228] ;  /* 0x00008a0000067ab9 */ /* 0x000fe20000000800 */
[----:B------:R-:W-:Y:S01]  /*e3f0*/  ULDC UR8, c[0x0][0x228] ;  /* 0x00008a0000087ab9 */ /* 0x000fe20000000800 */
[----:B0-----:R-:W-:Y:S01]  /*e400*/  PRMT R27, R10, 0x7773, RZ ;  /* 0x000077730a1b7816 */ /* 0x001fe200000000ff */
[----:B------:R-:W-:Y:S01]  /*e410*/  VIADD R8, R12, 0x12 ;  /* 0x000000120c087836 */ /* 0x000fe20000000000 */
[----:B------:R-:W-:-:S02]  /*e420*/  SHF.R.S32.HI R10, RZ, 0x1f, R26 ;  /* 0x0000001fff0a7819 */ /* 0x000fc4000001141a */
[----:B------:R-:W-:Y:S01]  /*e430*/  ISETP.LT.AND P0, PT, R14, UR6, !P0 ;  /* 0x000000060e007c0c */ /* 0x000fe2000c701270 */
[----:B------:R0:W-:Y:S01]  /*e440*/  @P1 STG.E.U8 desc[UR14][R6.64], R27 ;  /* 0x0000001b06001986 */ /* 0x0001e2000c10110e */
[----:B-1----:R-:W-:Y:S01]  /*e450*/  IADD3 R4, P6, R26, R2, RZ ;  /* 0x000000021a047210 */ /* 0x002fe20007fde0ff */
[----:B------:R-:W-:Y:S01]  /*e460*/  ULDC UR6, c[0x0][0x228] ;  /* 0x00008a0000067ab9 */ /* 0x000fe20000000800 */
[C---:B------:R-:W-:Y:S02]  /*e470*/  PRMT R9, R11.reuse, 0x7770, RZ ;  /* 0x000077700b097816 */ /* 0x040fe400000000ff */
[----:B------:R-:W-:Y:S01]  /*e480*/  ISETP.GE.AND P1, PT, R8, UR4, PT ;  /* 0x0000000408007c0c */ /* 0x000fe2000bf26270 */
[----:B------:R-:W-:Y:S01]  /*e490*/  IMAD.X R5, R10, 0x1, R0, P6 ;  /* 0x000000010a057824 */ /* 0x000fe200030e0600 */
[----:B------:R-:W-:Y:S01]  /*e4a0*/  ULDC UR4, c[0x0][0x248] ;  /* 0x0000920000047ab9 */ /* 0x000fe20000000800 */
[----:B------:R-:W-:Y:S01]  /*e4b0*/  PRMT R73, R11, 0x7772, RZ ;  /* 0x000077720b497816 */ /* 0x000fe200000000ff */
[C---:B------:R-:W-:Y:S01]  /*e4c0*/  VIADD R8, R26.reuse, UR4 ;  /* 0x000000041a087c36 */ /* 0x040fe20008000000 */
[----:B------:R-:W-:Y:S01]  /*e4d0*/  ULDC UR4, c[0x0][0x248] ;  /* 0x0000920000047ab9 */ /* 0x000fe20000000800 */
[----:B------:R1:W-:Y:S01]  /*e4e0*/  @P5 STG.E.U8 desc[UR14][R4.64], R9 ;  /* 0x0000000904005986 */ /* 0x0003e2000c10110e */
[----:B0-----:R-:W-:-:S02]  /*e4f0*/  IADD3 R6, P6, R26, R3, RZ ;  /* 0x000000031a067210 */ /* 0x001fc40007fde0ff */
[----:B------:R-:W-:Y:S01]  /*e500*/  ISETP.LT.AND P5, PT, R13, UR6, !P2 ;  /* 0x000000060d007c0c */ /* 0x000fe2000d7a1270 */
[----:B------:R-:W-:Y:S01]  /*e510*/  ULDC UR6, c[0x0][0x228] ;  /* 0x00008a0000067ab9 */ /* 0x000fe20000000800 */
[----:B------:R-:W-:Y:S01]  /*e520*/  SHF.R.S32.HI R24, RZ, 0x1f, R8 ;  /* 0x0000001fff187819 */ /* 0x000fe20000011408 */
[----:B------:R-:W-:Y:S01]  /*e530*/  IMAD.X R7, R10, 0x1, R25, P6 ;  /* 0x000000010a077824 */ /* 0x000fe200030e0619 */
[----:B------:R-:W-:Y:S01]  /*e540*/  PRMT R27, R11, 0x7773, RZ ;  /* 0x000077730b1b7816 */ /* 0x000fe200000000ff */
[----:B------:R-:W-:Y:S01]  /*e550*/  VIADD R11, R8, UR4 ;  /* 0x00000004080b7c36 */ /* 0x000fe20008000000 */
[----:B------:R-:W-:Y:S01]  /*e560*/  ULDC UR4, c[0x0][0x22c] ;  /* 0x00008b0000047ab9 */ /* 0x000fe20000000800 */
[----:B------:R-:W-:Y:S01]  /*e570*/  VIADD R10, R12, 0x13 ;  /* 0x000000130c0a7836 */ /* 0x000fe20000000000 */
[----:B------:R0:W-:Y:S01]  /*e580*/  @P0 STG.E.U8 desc[UR14][R6.64], R75 ;  /* 0x0000004b06000986 */ /* 0x0001e2000c10110e */
[-C--:B-1----:R-:W-:Y:S02]  /*e590*/  IADD3 R4, P6, R8, R2.reuse, RZ ;  /* 0x0000000208047210 */ /* 0x082fe40007fde0ff */
[----:B------:R-:W-:Y:S01]  /*e5a0*/  ISETP.LT.AND P0, PT, R14, UR6, !P2 ;  /* 0x000000060e007c0c */ /* 0x000fe2000d701270 */
[----:B------:R-:W-:Y:S01]  /*e5b0*/  ULDC UR6, c[0x0][0x228] ;  /* 0x00008a0000067ab9 */ /* 0x000fe20000000800 */
[----:B------:R-:W-:Y:S01]  /*e5c0*/  IADD3 R8, P2, R8, R3, RZ ;  /* 0x0000000308087210 */ /* 0x000fe20007f5e0ff */
[C---:B------:R-:W-:Y:S01]  /*e5d0*/  IMAD.X R5, R24.reuse, 0x1, R0, P6 ;  /* 0x0000000118057824 */ /* 0x040fe200030e0600 */
[----:B------:R-:W-:Y:S01]  /*e5e0*/  ISETP.LT.AND P6, PT, R13, UR8, !P4 ;  /* 0x000000080d007c0c */ /* 0x000fe2000e7c1270 */
[----:B------:R-:W-:Y:S01]  /*e5f0*/  ULDC UR8, c[0x0][0x228] ;  /* 0x00008a0000087ab9 */ /* 0x000fe20000000800 */
[----:B------:R-:W-:Y:S01]  /*e600*/  SHF.R.S32.HI R26, RZ, 0x1f, R11 ;  /* 0x0000001fff1a7819 */ /* 0x000fe2000001140b */
[----:B------:R-:W-:Y:S01]  /*e610*/  IMAD.X R9, R24, 0x1, R25, P2 ;  /* 0x0000000118097824 */ /* 0x000fe200010e0619 */
[----:B------:R1:W-:Y:S01]  /*e620*/  @P5 STG.E.U8 desc[UR14][R4.64], R73 ;  /* 0x0000004904005986 */ /* 0x0003e2000c10110e */
[----:B0-----:R-:W-:-:S02]  /*e630*/  IADD3 R6, P5, R11, R2, RZ ;  /* 0x000000020b067210 */ /* 0x001fc40007fbe0ff */
[----:B------:R-:W-:Y:S01]  /*e640*/  ISETP.GE.AND P2, PT, R10, UR4, PT ;  /* 0x000000040a007c0c */ /* 0x000fe2000bf46270 */
[----:B------:R-:W-:Y:S01]  /*e650*/  ULDC UR4, c[0x0][0x248] ;  /* 0x0000920000047ab9 */ /* 0x000fe20000000800 */
[----:B------:R0:W-:Y:S01]  /*e660*/  @P0 STG.E.U8 desc[UR14][R8.64], R27 ;  /* 0x0000001b08000986 */ /* 0x0001e2000c10110e */
[----:B------:R-:W-:Y:S01]  /*e670*/  ISETP.LT.AND P0, PT, R14, UR6, !P4 ;  /* 0x000000060e007c0c */ /* 0x000fe2000e701270 */
[----:B------:R-:W-:Y:S01]  /*e680*/  IMAD.X R7, R26, 0x1, R0, P5 ;  /* 0x000000011a077824 */ /* 0x000fe200028e0600 */
[----:B------:R-:W-:Y:S01]  /*e690*/  PRMT R75, R16, 0x7770, RZ ;  /* 0x00007770104b7816 */ /* 0x000fe200000000ff */
[----:B------:R-:W-:Y:S01]  /*e6a0*/  VIADD R24, R11, UR4 ;  /* 0x000000040b187c36 */ /* 0x000fe20008000000 */
[----:B------:R-:W-:Y:S01]  /*e6b0*/  ISETP.LT.AND P5, PT, R13, UR8, !P3 ;  /* 0x000000080d007c0c */ /* 0x000fe2000dfa1270 */
[----:B------:R-:W-:Y:S01]  /*e6c0*/  VIADD R10, R12, 0x14 ;  /* 0x000000140c0a7836 */ /* 0x000fe20000000000 */
[-C--:B-1----:R-:W-:Y:S01]  /*e6d0*/  IADD3 R4, P4, R11, R3.reuse, RZ ;  /* 0x000000030b047210 */ /* 0x082fe20007f9e0ff */
[----:B------:R1:W-:Y:S01]  /*e6e0*/  @P6 STG.E.U8 desc[UR14][R6.64], R75 ;  /* 0x0000004b06006986 */ /* 0x0003e2000c10110e */
[----:B------:R-:W-:Y:S01]  /*e6f0*/  SHF.R.S32.HI R72, RZ, 0x1f, R24 ;  /* 0x0000001fff487819 */ /* 0x000fe20000011418 */
[----:B------:R-:W-:Y:S01]  /*e700*/  ULDC UR4, c[0x0][0x22c] ;  /* 0x00008b0000047ab9 */ /* 0x000fe20000000800 */
[----:B------:R-:W-:Y:S01]  /*e710*/  PRMT R73, R16, 0x7771, RZ ;  /* 0x0000777110497816 */ /* 0x000fe200000000ff */
[----:B------:R-:W-:Y:S01]  /*e720*/  IMAD.X R5, R26, 0x1, R25, P4 ;  /* 0x000000011a057824 */ /* 0x000fe200020e0619 */
[-C--:B0-----:R-:W-:Y:S01]  /*e730*/  IADD3 R8, P6, R24, R2.reuse, RZ ;  /* 0x0000000218087210 */ /* 0x081fe20007fde0ff */
[----:B------:R-:W-:Y:S01]  /*e740*/  ULDC UR6, c[0x0][0x228] ;  /* 0x00008a0000067ab9 */ /* 0x000fe20000000800 */
[----:B------:R-:W-:Y:S01]  /*e750*/  PRMT R27, R16, 0x7772, RZ ;  /* 0x00007772101b7816 */ /* 0x000fe200000000ff */
[----:B------:R-:W-:Y:S01]  /*e760*/  ULDC UR8, c[0x0][0x228] ;  /* 0x00008a0000087ab9 */ /* 0x000fe20000000800 */
[----:B------:R0:W-:Y:S01]  /*e770*/  @P0 STG.E.U8 desc[UR14][R4.64], R73 ;  /* 0x0000004904000986 */ /* 0x0001e2000c10110e */
[--C-:B------:R-:W-:Y:S01]  /*e780*/  IMAD.X R9, R72, 0x1, R0.reuse, P6 ;  /* 0x0000000148097824 */ /* 0x100fe200030e0600 */
[----:B------:R-:W-:Y:S01]  /*e790*/  ISETP.GE.AND P4, PT, R10, UR4, PT ;  /* 0x000000040a007c0c */ /* 0x000fe2000bf86270 */
[----:B------:R-:W-:Y:S01]  /*e7a0*/  ULDC UR4, c[0x0][0x248] ;  /* 0x0000920000047ab9 */ /* 0x000fe20000000800 */
[----:B------:R-:W-:Y:S01]  /*e7b0*/  ISETP.LT.AND P0, PT, R14, UR6, !P3 ;  /* 0x000000060e007c0c */ /* 0x000fe2000df01270 */
[C---:B------:R-:W-:Y:S01]  /*e7c0*/  VIADD R11, R24.reuse, UR4 ;  /* 0x00000004180b7c36 */ /* 0x040fe20008000000 */
[-C--:B-1----:R-:W-:Y:S01]  /*e7d0*/  IADD3 R6, P3, R24, R3.reuse, RZ ;  /* 0x0000000318067210 */ /* 0x082fe20007f7e0ff */
[----:B------:R1:W-:Y:S01]  /*e7e0*/  @P5 STG.E.U8 desc[UR14][R8.64], R27 ;  /* 0x0000001b08005986 */ /* 0x0003e2000c10110e */
[----:B------:R-:W-:Y:S01]  /*e7f0*/  ISETP.LT.AND P5, PT, R13, UR8, !P1 ;  /* 0x000000080d007c0c */ /* 0x000fe2000cfa1270 */
[----:B------:R-:W-:Y:S01]  /*e800*/  VIADD R10, R12, 0x15 ;  /* 0x000000150c0a7836 */ /* 0x000fe20000000000 */
[----:B------:R-:W-:Y:S01]  /*e810*/  SHF.R.S32.HI R24, RZ, 0x1f, R11 ;  /* 0x0000001fff187819 */ /* 0x000fe2000001140b */
[--C-:B------:R-:W-:Y:S01]  /*e820*/  IMAD.X R7, R72, 0x1, R25.reuse, P3 ;  /* 0x0000000148077824 */ /* 0x100fe200018e0619 */
[-C--:B0-----:R-:W-:Y:S01]  /*e830*/  IADD3 R4, P6, R11, R2.reuse, RZ ;  /* 0x000000020b047210 */ /* 0x081fe20007fde0ff */
[----:B------:R-:W-:Y:S01]  /*e840*/  ULDC UR6, c[0x0][0x228] ;  /* 0x00008a0000067ab9 */ /* 0x000fe20000000800 */
[----:B------:R-:W-:Y:S01]  /*e850*/  PRMT R73, R16, 0x7773, RZ ;  /* 0x0000777310497816 */ /* 0x000fe200000000ff */
[----:B------:R-:W-:Y:S01]  /*e860*/  ULDC UR4, c[0x0][0x22c] ;  /* 0x00008b0000047ab9 */ /* 0x000fe20000000800 */
[----:B------:R-:W-:Y:S01]  /*e870*/  ISETP.LT.AND P1, PT, R14, UR6, !P1 ;  /* 0x000000060e007c0c */ /* 0x000fe2000cf21270 */
[----:B------:R-:W-:Y:S01]  /*e880*/  IMAD.X R5, R24, 0x1, R0, P6 ;  /* 0x0000000118057824 */ /* 0x000fe200030e0600 */
[----:B------:R-:W-:Y:S01]  /*e890*/  ISETP.GE.AND P3, PT, R10, UR4, PT ;  /* 0x000000040a007c0c */ /* 0x000fe2000bf66270 */
[----:B------:R0:W-:Y:S01]  /*e8a0*/  @P0 STG.E.U8 desc[UR14][R6.64], R73 ;  /* 0x0000004906000986 */ /* 0x0001e2000c10110e */
[----:B-1----:R-:W-:Y:S01]  /*e8b0*/  PRMT R27, R17, 0x7770, RZ ;  /* 0x00007770111b7816 */ /* 0x002fe200000000ff */
[----:B------:R-:W-:Y:S01]  /*e8c0*/  ULDC UR4, c[0x0][0x248] ;  /* 0x0000920000047ab9 */ /* 0x000fe20000000800 */
[CC--:B------:R-:W-:Y:S01]  /*e8d0*/  IADD3 R8, P0, R11.reuse, R3.reuse, RZ ;  /* 0x000000030b087210 */ /* 0x0c0fe20007f1e0ff */
[----:B------:R-:W-:Y:S01]  /*e8e0*/  ULDC UR8, c[0x0][0x228] ;  /* 0x00008a0000087ab9 */ /* 0x000fe20000000800 */
[----:B------:R-:W-:Y:S01]  /*e8f0*/  VIADD R16, R11, UR4 ;  /* 0x000000040b107c36 */ /* 0x000fe20008000000 */
[----:B------:R1:W-:Y:S01]  /*e900*/  @P5 STG.E.U8 desc[UR14][R4.64], R27 ;  /* 0x0000001b04005986 */ /* 0x0003e2000c10110e */
[----:B------:R-:W-:Y:S01]  /*e910*/  ISETP.LT.AND P5, PT, R13, UR8, !P2 ;  /* 0x000000080d007c0c */ /* 0x000fe2000d7a1270 */
[--C-:B------:R-:W-:Y:S01]  /*e920*/  IMAD.X R9, R24, 0x1, R25.reuse, P0 ;  /* 0x0000000118097824 */ /* 0x100fe200000e0619 */
[----:B------:R-:W-:Y:S01]  /*e930*/  ULDC UR6, c[0x0][0x228] ;  /* 0x00008a0000067ab9 */ /* 0x000fe20000000800 */
[----:B------:R-:W-:Y:S01]  /*e940*/  SHF.R.S32.HI R26, RZ, 0x1f, R16 ;  /* 0x0000001fff1a7819 */ /* 0x000fe20000011410 */
[----:B------:R-:W-:Y:S01]  /*e950*/  VIADD R10, R12, 0x16 ;  /* 0x000000160c0a7836 */ /* 0x000fe20000000000 */
[C---:B0-----:R-:W-:Y:S01]  /*e960*/  PRMT R73, R17.reuse, 0x7771, RZ ;  /* 0x0000777111497816 */ /* 0x041fe200000000ff */
[----:B------:R-:W-:Y:S01]  /*e970*/  ULDC UR4, c[0x0][0x22c] ;  /* 0x00008b0000047ab9 */ /* 0x000fe20000000800 */
[-C--:B------:R-:W-:Y:S01]  /*e980*/  IADD3 R6, P6, R16, R2.reuse, RZ ;  /* 0x0000000210067210 */ /* 0x080fe20007fde0ff */
[----:B------:R-:W-:Y:S01]  /*e990*/  ULDC UR8, c[0x0][0x228] ;  /* 0x00008a0000087ab9 */ /* 0x000fe20000000800 */
[----:B------:R-:W-:Y:S01]  /*e9a0*/  ISETP.GE.AND P0, PT, R10, UR4, PT ;  /* 0x000000040a007c0c */ /* 0x000fe2000bf06270 */
[----:B------:R0:W-:Y:S01]  /*e9b0*/  @P1 STG.E.U8 desc[UR14][R8.64], R73 ;  /* 0x0000004908001986 */ /* 0x0001e2000c10110e */
[----:B------:R-:W-:Y:S01]  /*e9c0*/  ISETP.LT.AND P1, PT, R14, UR6, !P2 ;  /* 0x000000060e007c0c */ /* 0x000fe2000d721270 */
[----:B------:R-:W-:Y:S01]  /*e9d0*/  IMAD.X R7, R26, 0x1, R0, P6 ;  /* 0x000000011a077824 */ /* 0x000fe200030e0600 */
[----:B-1----:R-:W-:Y:S01]  /*e9e0*/  PRMT R27, R17, 0x7772, RZ ;  /* 0x00007772111b7816 */ /* 0x002fe200000000ff */
[----:B------:R-:W-:Y:S01]  /*e9f0*/  ULDC UR4, c[0x0][0x248] ;  /* 0x0000920000047ab9 */ /* 0x000fe20000000800 */
[C---:B------:R-:W-:Y:S01]  /*ea00*/  IADD3 R4, P2, R16.reuse, R3, RZ ;  /* 0x0000000310047210 */ /* 0x040fe20007f5e0ff */
[----:B------:R-:W-:Y:S01]  /*ea10*/  VIADD R11, R16, UR4 ;  /* 0x00000004100b7c36 */ /* 0x000fe20008000000 */
[----:B------:R-:W-:Y:S01]  /*ea20*/  ULDC UR6, c[0x0][0x228] ;  /* 0x00008a0000067ab9 */ /* 0x000fe20000000800 */
[----:B------:R1:W-:Y:S01]  /*ea30*/  @P5 STG.E.U8 desc[UR14][R6.64], R27 ;  /* 0x0000001b06005986 */ /* 0x0003e2000c10110e */
[----:B------:R-:W-:Y:S01]  /*ea40*/  ISETP.LT.AND P5, PT, R13, UR8, !P4 ;  /* 0x000000080d007c0c */ /* 0x000fe2000e7a1270 */
[----:B------:R-:W-:Y:S01]  /*ea50*/  IMAD.X R5, R26, 0x1, R25, P2 ;  /* 0x000000011a057824 */ /* 0x000fe200010e0619 */
[----:B------:R-:W-:Y:S01]  /*ea60*/  SHF.R.S32.HI R24, RZ, 0x1f, R11 ;  /* 0x0000001fff187819 */ /* 0x000fe2000001140b */
[----:B------:R-:W-:Y:S01]  /*ea70*/  VIADD R10, R12, 0x17 ;  /* 0x000000170c0a7836 */ /* 0x000fe20000000000 */
[----:B0-----:R-:W-:Y:S01]  /*ea80*/  IADD3 R8, P6, R11, R2, RZ ;  /* 0x000000020b087210 */ /* 0x001fe20007fde0ff */
[----:B------:R-:W-:Y:S01]  /*ea90*/  ULDC UR4, c[0x0][0x22c] ;  /* 0x00008b0000047ab9 */ /* 0x000fe20000000800 */
[----:B------:R-:W-:-:S02]  /*eaa0*/  ULDC UR8, c[0x0][0x228] ;  /* 0x00008a0000087ab9 */ /* 0x000fc40000000800 */
[----:B------:R-:W-:Y:S01]  /*eab0*/  ISETP.GE.AND P2, PT, R10, UR4, PT ;  /* 0x000000040a007c0c */ /* 0x000fe2000bf46270 */
[----:B------:R-:W-:Y:S01]  /*eac0*/  IMAD.X R9, R24, 0x1, R0, P6 ;  /* 0x0000000118097824 */ /* 0x000fe200030e0600 */
[----:B------:R-:W-:Y:S01]  /*ead0*/  ULDC UR4, c[0x0][0x248] ;  /* 0x0000920000047ab9 */ /* 0x000fe20000000800 */
[----:B-1----:R-:W-:Y:S01]  /*eae0*/  PRMT R27, R17, 0x7773, RZ ;  /* 0x00007773111b7816 */ /* 0x002fe200000000ff */
[----:B------:R-:W-:Y:S01]  /*eaf0*/  VIADD R10, R12, 0x18 ;  /* 0x000000180c0a7836 */ /* 0x000fe20000000000 */
[----:B------:R-:W-:Y:S01]  /*eb00*/  PRMT R17, R18, 0x7770, RZ ;  /* 0x0000777012117816 */ /* 0x000fe200000000ff */
[C---:B------:R-:W-:Y:S01]  /*eb10*/  VIADD R16, R11.reuse, UR4 ;  /* 0x000000040b107c36 */ /* 0x040fe20008000000 */
[----:B------:R-:W-:Y:S01]  /*eb20*/  ULDC UR4, c[0x0][0x22c] ;  /* 0x00008b0000047ab9 */ /* 0x000fe20000000800 */
        /* <DEDUP_REMOVED lines=11> */
[----:B------:R-:W-:Y:S01]  /*ebe0*/  PRMT R11, R18, 0x7772, RZ ;  /* 0x00007772120b7816 */ /* 0x000fe200000000ff */
[----:B------:R-:W-:Y:S01]  /*ebf0*/  VIADD R10, R12, 0x19 ;  /* 0x000000190c0a7836 */ /* 0x000fe20000000000 */
[----:B0-----:R-:W-:-:S02]  /*ec00*/  IADD3 R4, P6, R16, R2, RZ ;  /* 0x0000000210047210 */ /* 0x001fc40007fde0ff */
[----:B------:R-:W-:Y:S02]  /*ec10*/  PRMT R27, R19, 0x7771, RZ ;  /* 0x00007771131b7816 */ /* 0x000fe400000000ff */
[----:B-1----:R-:W-:Y:S01]  /*ec20*/  PRMT R17, R18, 0x7771, RZ ;  /* 0x0000777112117816 */ /* 0x002fe200000000ff */
[----:B------:R-:W-:-:S04]  /*ec30*/  IMAD.X R5, R26, 0x1, R0, P6 ;  /* 0x000000011a057824 */ /* 0x000fc800030e0600 */
[----:B------:R0:W-:Y:S01]  /*ec40*/  @P1 STG.E.U8 desc[UR14][R6.64], R17 ;  /* 0x0000001106001986 */ /* 0x0001e2000c10110e */
[----:B------:R-:W-:Y:S01]  /*ec50*/  ISETP.LT.AND P1, PT, R14, UR4, !P3 ;  /* 0x000000040e007c0c */ /* 0x000fe2000df21270 */
[----:B------:R-:W-:Y:S01]  /*ec60*/  ULDC UR4, c[0x0][0x248] ;  /* 0x0000920000047ab9 */ /* 0x000fe20000000800 */
[CC--:B------:R-:W-:Y:S01]  /*ec70*/  IADD3 R8, P3, R16.reuse, R3.reuse, RZ ;  /* 0x0000000310087210 */ /* 0x0c0fe20007f7e0ff */
[----:B------:R-:W-:Y:S01]  /*ec80*/  VIADD R16, R16, UR4 ;  /* 0x0000000410107c36 */ /* 0x000fe20008000000 */
[----:B------:R1:W-:Y:S01]  /*ec90*/  @P5 STG.E.U8 desc[UR14][R4.64], R11 ;  /* 0x0000000b04005986 */ /* 0x0003e2000c10110e */
[----:B------:R-:W-:Y:S01]  /*eca0*/  ISETP.LT.AND P5, PT, R13, UR8, !P0 ;  /* 0x000000080d007c0c */ /* 0x000fe2000c7a1270 */
[----:B------:R-:W-:Y:S01]  /*ecb0*/  ULDC UR4, c[0x0][0x22c] ;  /* 0x00008b0000047ab9 */ /* 0x000fe20000000800 */
[----:B------:R-:W-:Y:S01]  /*ecc0*/  IMAD.X R9, R26, 0x1, R25, P3 ;  /* 0x000000011a097824 */ /* 0x000fe200018e0619 */
[----:B------:R-:W-:Y:S01]  /*ecd0*/  ISETP.GE.AND P3, PT, R10, UR6, PT ;  /* 0x000000060a007c0c */ /* 0x000fe2000bf66270 */
[----:B------:R-:W-:Y:S01]  /*ece0*/  ULDC UR6, c[0x0][0x228] ;  /* 0x00008a0000067ab9 */ /* 0x000fe20000000800 */
[----:B------:R-:W-:Y:S01]  /*ecf0*/  SHF.R.S32.HI R10, RZ, 0x1f, R16 ;  /* 0x0000001fff0a7819 */ /* 0x000fe20000011410 */
[----:B0-----:R-:W-:Y:S01]  /*ed00*/  VIADD R6, R12, 0x1a ;  /* 0x0000001a0c067836 */ /* 0x001fe20000000000 */
[----:B------:R-:W-:Y:S01]  /*ed10*/  PRMT R7, R18, 0x7773, RZ ;  /* 0x0000777312077816 */ /* 0x000fe200000000ff */
[----:B------:R-:W-:Y:S01]  /*ed20*/  ULDC UR8, c[0x0][0x228] ;  /* 0x00008a0000087ab9 */ /* 0x000fe20000000800 */
[----:B------:R-:W-:Y:S01]  /*ed30*/  ISETP.LT.AND P0, PT, R14, UR6, !P0 ;  /* 0x000000060e007c0c */ /* 0x000fe2000c701270 */
[----:B------:R-:W-:Y:S01]  /*ed40*/  ULDC UR6, c[0x0][0x228] ;  /* 0x00008a0000067ab9 */ /* 0x000fe20000000800 */
[----:B-1----:R-:W-:Y:S01]  /*ed50*/  IADD3 R4, P6, R16, R2, RZ ;  /* 0x0000000210047210 */ /* 0x002fe20007fde0ff */
[----:B------:R0:W-:Y:S01]  /*ed60*/  @P1 STG.E.U8 desc[UR14][R8.64], R7 ;  /* 0x0000000708001986 */ /* 0x0001e2000c10110e */
[----:B------:R-:W-:Y:S01]  /*ed70*/  ISETP.GE.AND P1, PT, R6, UR4, PT ;  /* 0x0000000406007c0c */ /* 0x000fe2000bf26270 */
[----:B------:R-:W-:Y:S01]  /*ed80*/  ULDC UR4, c[0x0][0x248] ;  /* 0x0000920000047ab9 */ /* 0x000fe20000000800 */
[----:B------:R-:W-:Y:S01]  /*ed90*/  PRMT R11, R19, 0x7770, RZ ;  /* 0x00007770130b7816 */ /* 0x000fe200000000ff */
[----:B------:R-:W-:Y:S01]  /*eda0*/  IMAD.X R5, R10, 0x1, R0, P6 ;  /* 0x000000010a057824 */ /* 0x000fe200030e0600 */
[----:B------:R-:W-:-:S02]  /*edb0*/  IADD3 R6, P6, R16, R3, RZ ;  /* 0x0000000310067210 */ /* 0x000fc40007fde0ff */
[----:B------:R-:W-:Y:S02]  /*edc0*/  PRMT R17, R19, 0x7773, RZ ;  /* 0x0000777313117816 */ /* 0x000fe400000000ff */
[----:B------:R1:W-:Y:S01]  /*edd0*/  @P5 STG.E.U8 desc[UR14][R4.64], R11 ;  /* 0x0000000b04005986 */ /* 0x0003e2000c10110e */
[----:B------:R-:W-:Y:S01]  /*ede0*/  ISETP.LT.AND P5, PT, R13, UR6, !P2 ;  /* 0x000000060d007c0c */ /* 0x000fe2000d7a1270 */
[----:B------:R-:W-:Y:S01]  /*edf0*/  ULDC UR6, c[0x0][0x228] ;  /* 0x00008a0000067ab9 */ /* 0x000fe20000000800 */
[----:B0-----:R-:W-:Y:S01]  /*ee00*/  IMAD.X R7, R10, 0x1, R25, P6 ;  /* 0x000000010a077824 */ /* 0x001fe200030e0619 */
[----:B------:R-:W-:Y:S01]  /*ee10*/  PRMT R19, R19, 0x7772, RZ ;  /* 0x0000777213137816 */ /* 0x000fe200000000ff */
[----:B------:R-:W-:Y:S01]  /*ee20*/  VIADD R8, R16, UR4 ;  /* 0x0000000410087c36 */ /* 0x000fe20008000000 */
[----:B------:R-:W-:Y:S01]  /*ee30*/  ULDC UR4, c[0x0][0x248] ;  /* 0x0000920000047ab9 */ /* 0x000fe20000000800 */
[----:B------:R-:W-:Y:S01]  /*ee40*/  VIADD R10, R12, 0x1b ;  /* 0x0000001b0c0a7836 */ /* 0x000fe20000000000 */
[----:B------:R0:W-:Y:S01]  /*ee50*/  @P0 STG.E.U8 desc[UR14][R6.64], R27 ;  /* 0x0000001b06000986 */ /* 0x0001e2000c10110e */
[----:B------:R-:W-:Y:S01]  /*ee60*/  ISETP.LT.AND P0, PT, R14, UR6, !P2 ;  /* 0x000000060e007c0c */ /* 0x000fe2000d701270 */
[----:B------:R-:W-:Y:S01]  /*ee70*/  ULDC UR6, c[0x0][0x228] ;  /* 0x00008a0000067ab9 */ /* 0x000fe20000000800 */
[----:B------:R-:W-:Y:S01]  /*ee80*/  SHF.R.S32.HI R9, RZ, 0x1f, R8 ;  /* 0x0000001fff097819 */ /* 0x000fe20000011408 */
[C---:B-1----:R-:W-:Y:S01]  /*ee90*/  VIADD R11, R8.reuse, UR4 ;  /* 0x00000004080b7c36 */ /* 0x042fe20008000000 */
[C---:B------:R-:W-:Y:S01]  /*eea0*/  IADD3 R4, P6, R8.reuse, R2, RZ ;  /* 0x0000000208047210 */ /* 0x040fe20007fde0ff */
[----:B------:R-:W-:Y:S01]  /*eeb0*/  ULDC UR4, c[0x0][0x22c] ;  /* 0x00008b0000047ab9 */ /* 0x000fe20000000800 */
[----:B------:R-:W-:-:S02]  /*eec0*/  IADD3 R8, P2, R8, R3, RZ ;  /* 0x0000000308087210 */ /* 0x000fc40007f5e0ff */
[----:B------:R-:W-:Y:S01]  /*eed0*/  SHF.R.S32.HI R18, RZ, 0x1f, R11 ;  /* 0x0000001fff127819 */ /* 0x000fe2000001140b */
[--C-:B------:R-:W-:Y:S01]  /*eee0*/  IMAD.X R5, R9, 0x1, R0.reuse, P6 ;  /* 0x0000000109057824 */ /* 0x100fe200030e0600 */
[----:B------:R-:W-:Y:S01]  /*eef0*/  ISETP.LT.AND P6, PT, R13, UR8, !P4 ;  /* 0x000000080d007c0c */ /* 0x000fe2000e7c1270 */
[--C-:B------:R-:W-:Y:S01]  /*ef00*/  IMAD.X R9, R9, 0x1, R25.reuse, P2 ;  /* 0x0000000109097824 */ /* 0x100fe200010e0619 */
[----:B------:R-:W-:Y:S01]  /*ef10*/  ISETP.GE.AND P2, PT, R10, UR4, PT ;  /* 0x000000040a007c0c */ /* 0x000fe2000bf46270 */
[----:B------:R-:W-:Y:S01]  /*ef20*/  ULDC UR4, c[0x0][0x248] ;  /* 0x0000920000047ab9 */ /* 0x000fe20000000800 */
[----:B------:R1:W-:Y:S01]  /*ef30*/  @P5 STG.E.U8 desc[UR14][R4.64], R19 ;  /* 0x0000001304005986 */ /* 0x0003e2000c10110e */
[-C--:B0-----:R-:W-:Y:S01]  /*ef40*/  IADD3 R6, P5, R11, R2.reuse, RZ ;  /* 0x000000020b067210 */ /* 0x081fe20007fbe0ff */
[----:B------:R-:W-:Y:S01]  /*ef50*/  ULDC UR8, c[0x0][0x228] ;  /* 0x00008a0000087ab9 */ /* 0x000fe20000000800 */
[----:B--2---:R-:W-:Y:S01]  /*ef60*/  PRMT R27, R20, 0x7770, RZ ;  /* 0x00007770141b7816 */ /* 0x004fe200000000ff */
[----:B------:R0:W-:Y:S01]  /*ef70*/  @P0 STG.E.U8 desc[UR14][R8.64], R17 ;  /* 0x0000001108000986 */ /* 0x0001e2000c10110e */
[----:B------:R-:W-:Y:S01]  /*ef80*/  ISETP.LT.AND P0, PT, R14, UR6, !P4 ;  /* 0x000000060e007c0c */ /* 0x000fe2000e701270 */
[----:B------:R-:W-:Y:S01]  /*ef90*/  IMAD.X R7, R18, 0x1, R0, P5 ;  /* 0x0000000112077824 */ /* 0x000fe200028e0600 */
[----:B------:R-:W-:Y:S01]  /*efa0*/  ISETP.LT.AND P5, PT, R13, UR8, !P3 ;  /* 0x000000080d007c0c */ /* 0x000fe2000dfa1270 */
[C---:B------:R-:W-:Y:S01]  /*efb0*/  VIADD R16, R11.reuse, UR4 ;  /* 0x000000040b107c36 */ /* 0x040fe20008000000 */
[----:B------:R-:W-:Y:S01]  /*efc0*/  ULDC UR4, c[0x0][0x22c] ;  /* 0x00008b0000047ab9 */ /* 0x000fe20000000800 */
[----:B------:R-:W-:Y:S01]  /*efd0*/  VIADD R10, R12, 0x1c ;  /* 0x0000001c0c0a7836 */ /* 0x000fe20000000000 */
[----:B------:R2:W-:Y:S01]  /*efe0*/  @P6 STG.E.U8 desc[UR14][R6.64], R27 ;  /* 0x0000001b06006986 */ /* 0x0005e2000c10110e */
[----:B-1----:R-:W-:Y:S01]  /*eff0*/  IADD3 R4, P4, R11, R3, RZ ;  /* 0x000000030b047210 */ /* 0x002fe20007f9e0ff */
[----:B------:R-:W-:Y:S01]  /*f000*/  ULDC UR6, c[0x0][0x228] ;  /* 0x00008a0000067ab9 */ /* 0x000fe20000000800 */
[----:B------:R-:W-:Y:S01]  /*f010*/  SHF.R.S32.HI R24, RZ, 0x1f, R16 ;  /* 0x0000001fff187819 */ /* 0x000fe20000011410 */
[----:B------:R-:W-:Y:S01]  /*f020*/  ULDC UR8, c[0x0][0x228] ;  /* 0x00008a0000087ab9 */ /* 0x000fe20000000800 */
[----:B0-----:R-:W-:Y:S01]  /*f030*/  IADD3 R8, P6, R16, R2, RZ ;  /* 0x0000000210087210 */ /* 0x001fe20007fde0ff */
[----:B------:R-:W-:Y:S01]  /*f040*/  IMAD.X R5, R18, 0x1, R25, P4 ;  /* 0x0000000112057824 */ /* 0x000fe200020e0619 */
[----:B------:R-:W-:-:S02]  /*f050*/  PRMT R19, R20, 0x7771, RZ ;  /* 0x0000777114137816 */ /* 0x000fc400000000ff */
[----:B------:R-:W-:Y:S01]  /*f060*/  PRMT R17, R20, 0x7772, RZ ;  /* 0x0000777214117816 */ /* 0x000fe200000000ff */
[--C-:B------:R-:W-:Y:S01]  /*f070*/  IMAD.X R9, R24, 0x1, R0.reuse, P6 ;  /* 0x0000000118097824 */ /* 0x100fe200030e0600 */
[----:B------:R-:W-:Y:S01]  /*f080*/  ISETP.GE.AND P4, PT, R10, UR4, PT ;  /* 0x000000040a007c0c */ /* 0x000fe2000bf86270 */
[----:B------:R0:W-:Y:S01]  /*f090*/  @P0 STG.E.U8 desc[UR14][R4.64], R19 ;  /* 0x0000001304000986 */ /* 0x0001e2000c10110e */
[----:B------:R-:W-:Y:S01]  /*f0a0*/  ISETP.LT.AND P0, PT, R14, UR6, !P3 ;  /* 0x000000060e007c0c */ /* 0x000fe2000df01270 */
[----:B------:R-:W-:Y:S01]  /*f0b0*/  ULDC UR4, c[0x0][0x248] ;  /* 0x0000920000047ab9 */ /* 0x000fe20000000800 */
[CC--:B--2---:R-:W-:Y:S01]  /*f0c0*/  IADD3 R6, P3, R16.reuse, R3.reuse, RZ ;  /* 0x0000000310067210 */ /* 0x0c4fe20007f7e0ff */
[----:B------:R-:W-:Y:S01]  /*f0d0*/  VIADD R11, R16, UR4 ;  /* 0x00000004100b7c36 */ /* 0x000fe20008000000 */
[----:B------:R1:W-:Y:S01]  /*f0e0*/  @P5 STG.E.U8 desc[UR14][R8.64], R17 ;  /* 0x0000001108005986 */ /* 0x0003e2000c10110e */
[----:B------:R-:W-:Y:S01]  /*f0f0*/  ISETP.LT.AND P5, PT, R13, UR8, !P1 ;  /* 0x000000080d007c0c */ /* 0x000fe2000cfa1270 */
[----:B------:R-:W-:Y:S01]  /*f100*/  VIADD R10, R12, 0x1d ;  /* 0x0000001d0c0a7836 */ /* 0x000fe20000000000 */
[----:B------:R-:W-:Y:S01]  /*f110*/  ULDC UR6, c[0x0][0x228] ;  /* 0x00008a0000067ab9 */ /* 0x000fe20000000800 */
[----:B------:R-:W-:Y:S01]  /*f120*/  SHF.R.S32.HI R18, RZ, 0x1f, R11 ;  /* 0x0000001fff127819 */ /* 0x000fe2000001140b */
[--C-:B------:R-:W-:Y:S01]  /*f130*/  IMAD.X R7, R24, 0x1, R25.reuse, P3 ;  /* 0x0000000118077824 */ /* 0x100fe200018e0619 */
[----:B------:R-:W-:Y:S01]  /*f140*/  ISETP.LT.AND P1, PT, R14, UR6, !P1 ;  /* 0x000000060e007c0c */ /* 0x000fe2000cf21270 */
[----:B------:R-:W-:Y:S01]  /*f150*/  ULDC UR4, c[0x0][0x22c] ;  /* 0x00008b0000047ab9 */ /* 0x000fe20000000800 */
[----:B0-----:R-:W-:Y:S01]  /*f160*/  IADD3 R4, P6, R11, R2, RZ ;  /* 0x000000020b047210 */ /* 0x001fe20007fde0ff */
[----:B------:R-:W-:Y:S01]  /*f170*/  ULDC UR8, c[0x0][0x228] ;  /* 0x00008a0000087ab9 */ /* 0x000fe20000000800 */
[----:B------:R-:W-:Y:S01]  /*f180*/  PRMT R19, R20, 0x7773, RZ ;  /* 0x0000777314137816 */ /* 0x000fe200000000ff */
[----:B------:R-:W-:Y:S01]  /*f190*/  ULDC UR6, c[0x0][0x228] ;  /* 0x00008a0000067ab9 */ /* 0x000fe20000000800 */
[----:B-1----:R-:W-:Y:S01]  /*f1a0*/  PRMT R17, R21, 0x7770, RZ ;  /* 0x0000777015117816 */ /* 0x002fe200000000ff */
[----:B------:R-:W-:Y:S01]  /*f1b0*/  IMAD.X R5, R18, 0x1, R0, P6 ;  /* 0x0000000112057824 */ /* 0x000fe200030e0600 */
[----:B------:R-:W-:Y:S01]  /*f1c0*/  ISETP.GE.AND P3, PT, R10, UR4, PT ;  /* 0x000000040a007c0c */ /* 0x000fe2000bf66270 */
[----:B------:R0:W-:Y:S01]  /*f1d0*/  @P0 STG.E.U8 desc[UR14][R6.64], R19 ;  /* 0x0000001306000986 */ /* 0x0001e2000c10110e */
[C---:B------:R-:W-:Y:S01]  /*f1e0*/  IADD3 R8, P0, R11.reuse, R3, RZ ;  /* 0x000000030b087210 */ /* 0x040fe20007f1e0ff */
[----:B------:R-:W-:Y:S01]  /*f1f0*/  ULDC UR4, c[0x0][0x248] ;  /* 0x0000920000047ab9 */ /* 0x000fe20000000800 */
[----:B------:R-:W-:Y:S01]  /*f200*/  VIADD R10, R12, 0x1e ;  /* 0x0000001e0c0a7836 */ /* 0x000fe20000000000 */
[----:B------:R1:W-:Y:S01]  /*f210*/  @P5 STG.E.U8 desc[UR14][R4.64], R17 ;  /* 0x0000001104005986 */ /* 0x0003e2000c10110e */
[----:B------:R-:W-:Y:S01]  /*f220*/  VIADD R16, R11, UR4 ;  /* 0x000000040b107c36 */ /* 0x000fe20008000000 */
[----:B------:R-:W-:Y:S01]  /*f230*/  ISETP.LT.AND P5, PT, R13, UR8, !P2 ;  /* 0x000000080d007c0c */ /* 0x000fe2000d7a1270 */
[----:B------:R-:W-:Y:S01]  /*f240*/  IMAD.X R9, R18, 0x1, R25, P0 ;  /* 0x0000000112097824 */ /* 0x000fe200000e0619 */
[----:B------:R-:W-:Y:S01]  /*f250*/  ULDC UR4, c[0x0][0x22c] ;  /* 0x00008b0000047ab9 */ /* 0x000fe20000000800 */
[----:B------:R-:W-:Y:S01]  /*f260*/  ULDC UR8, c[0x0][0x228] ;  /* 0x00008a0000087ab9 */ /* 0x000fe20000000800 */
[----:B------:R-:W-:-:S02]  /*f270*/  SHF.R.S32.HI R20, RZ, 0x1f, R16 ;  /* 0x0000001fff147819 */ /* 0x000fc40000011410 */
[C---:B0-----:R-:W-:Y:S02]  /*f280*/  PRMT R19, R21.reuse, 0x7771, RZ ;  /* 0x0000777115137816 */ /* 0x041fe400000000ff */
[-C--:B------:R-:W-:Y:S02]  /*f290*/  IADD3 R6, P6, R16, R2.reuse, RZ ;  /* 0x0000000210067210 */ /* 0x080fe40007fde0ff */
[----:B-1----:R-:W-:Y:S01]  /*f2a0*/  PRMT R17, R21, 0x7772, RZ ;  /* 0x0000777215117816 */ /* 0x002fe200000000ff */
[----:B------:R0:W-:Y:S01]  /*f2b0*/  @P1 STG.E.U8 desc[UR14][R8.64], R19 ;  /* 0x0000001308001986 */ /* 0x0001e2000c10110e */
[----:B------:R-:W-:Y:S01]  /*f2c0*/  ISETP.LT.AND P1, PT, R14, UR6, !P2 ;  /* 0x000000060e007c0c */ /* 0x000fe2000d721270 */
[--C-:B------:R-:W-:Y:S01]  /*f2d0*/  IMAD.X R7, R20, 0x1, R0.reuse, P6 ;  /* 0x0000000114077824 */ /* 0x100fe200030e0600 */
[----:B------:R-:W-:Y:S01]  /*f2e0*/  ISETP.GE.AND P0, PT, R10, UR4, PT ;  /* 0x000000040a007c0c */ /* 0x000fe2000bf06270 */
[----:B------:R-:W-:Y:S01]  /*f2f0*/  ULDC UR4, c[0x0][0x248] ;  /* 0x0000920000047ab9 */ /* 0x000fe20000000800 */
[CC--:B------:R-:W-:Y:S01]  /*f300*/  IADD3 R4, P2, R16.reuse, R3.reuse, RZ ;  /* 0x0000000310047210 */ /* 0x0c0fe20007f5e0ff */
[----:B------:R-:W-:Y:S01]  /*f310*/  VIADD R11, R16, UR4 ;  /* 0x00000004100b7c36 */ /* 0x000fe20008000000 */
[----:B------:R1:W-:Y:S01]  /*f320*/  @P5 STG.E.U8 desc[UR14][R6.64], R17 ;  /* 0x0000001106005986 */ /* 0x0003e2000c10110e */
[----:B------:R-:W-:Y:S01]  /*f330*/  ISETP.LT.AND P5, PT, R13, UR8, !P4 ;  /* 0x000000080d007c0c */ /* 0x000fe2000e7a1270 */
[----:B------:R-:W-:Y:S01]  /*f340*/  ULDC UR6, c[0x0][0x228] ;  /* 0x00008a0000067ab9 */ /* 0x000fe20000000800 */
[----:B------:R-:W-:Y:S01]  /*f350*/  IMAD.X R5, R20, 0x1, R25, P2 ;  /* 0x0000000114057824 */ /* 0x000fe200010e0619 */
[----:B------:R-:W-:Y:S01]  /*f360*/  PRMT R21, R21, 0x7773, RZ ;  /* 0x0000777315157816 */ /* 0x000fe200000000ff */
[----:B------:R-:W-:Y:S01]  /*f370*/  VIADD R10, R12, 0x1f ;  /* 0x0000001f0c0a7836 */ /* 0x000fe20000000000 */
[----:B------:R-:W-:Y:S01]  /*f380*/  SHF.R.S32.HI R18, RZ, 0x1f, R11 ;  /* 0x0000001fff127819 */ /* 0x000fe2000001140b */
[----:B------:R-:W-:Y:S01]  /*f390*/  ULDC UR4, c[0x0][0x22c] ;  /* 0x00008b0000047ab9 */ /* 0x000fe20000000800 */
[CC--:B0-----:R-:W-:Y:S01]  /*f3a0*/  IADD3 R8, P6, R11.reuse, R2.reuse, RZ ;  /* 0x000000020b087210 */ /* 0x0c1fe20007fde0ff */
[----:B------:R0:W-:Y:S01]  /*f3b0*/  @P1 STG.E.U8 desc[UR14][R4.64], R21 ;  /* 0x0000001504001986 */ /* 0x0001e2000c10110e */
[----:B------:R-:W-:Y:S01]  /*f3c0*/  ISETP.LT.AND P1, PT, R14, UR6, !P4 ;  /* 0x000000060e007c0c */ /* 0x000fe2000e721270 */
[----:B------:R-:W-:Y:S01]  /*f3d0*/  ULDC UR6, c[0x0][0x228] ;  /* 0x00008a0000067ab9 */ /* 0x000fe20000000800 */
[----:B-1----:R-:W-:Y:S01]  /*f3e0*/  PRMT R17, R22, 0x7770, RZ ;  /* 0x0000777016117816 */ /* 0x002fe200000000ff */
[----:B------:R-:W-:Y:S01]  /*f3f0*/  IMAD.X R9, R18, 0x1, R0, P6 ;  /* 0x0000000112097824 */ /* 0x000fe200030e0600 */
[C---:B------:R-:W-:Y:S01]  /*f400*/  IADD3 R6, P4, R11.reuse, R3, RZ ;  /* 0x000000030b067210 */ /* 0x040fe20007f9e0ff */
[----:B------:R-:W-:Y:S01]  /*f410*/  ULDC UR8, c[0x0][0x228] ;  /* 0x00008a0000087ab9 */ /* 0x000fe20000000800 */
[----:B------:R-:W-:Y:S01]  /*f420*/  ISETP.GE.AND P2, PT, R10, UR4, PT ;  /* 0x000000040a007c0c */ /* 0x000fe2000bf46270 */
[----:B------:R-:W-:Y:S01]  /*f430*/  ULDC UR4, c[0x0][0x248] ;  /* 0x0000920000047ab9 */ /* 0x000fe20000000800 */
[----:B------:R-:W-:Y:S01]  /*f440*/  VIADD R10, R12, 0x20 ;  /* 0x000000200c0a7836 */ /* 0x000fe20000000000 */
[----:B------:R1:W-:Y:S01]  /*f450*/  @P5 STG.E.U8 desc[UR14][R8.64], R17 ;  /* 0x0000001108005986 */ /* 0x0003e2000c10110e */
[----:B------:R-:W-:Y:S01]  /*f460*/  VIADD R16, R11, UR4 ;  /* 0x000000040b107c36 */ /* 0x000fe20008000000 */
[----:B------:R-:W-:Y:S01]  /*f470*/  ISETP.LT.AND P5, PT, R13, UR6, !P3 ;  /* 0x000000060d007c0c */ /* 0x000fe2000dfa1270 */
[----:B------:R-:W-:Y:S01]  /*f480*/  IMAD.X R7, R18, 0x1, R25, P4 ;  /* 0x0000000112077824 */ /* 0x000fe200020e0619 */
[----:B------:R-:W-:Y:S01]  /*f490*/  ULDC UR4, c[0x0][0x22c] ;  /* 0x00008b0000047ab9 */ /* 0x000fe20000000800 */
[----:B------:R-:W-:Y:S01]  /*f4a0*/  PRMT R11, R22, 0x7772, RZ ;  /* 0x00007772160b7816 */ /* 0x000fe200000000ff */
[----:B------:R-:W-:Y:S01]  /*f4b0*/  ULDC UR6, c[0x0][0x22c] ;  /* 0x00008b0000067ab9 */ /* 0x000fe20000000800 */
[----:B------:R-:W-:Y:S01]  /*f4c0*/  ISETP.GE.AND P4, PT, R10, UR4, PT ;  /* 0x000000040a007c0c */ /* 0x000fe2000bf86270 */
[----:B------:R-:W-:Y:S01]  /*f4d0*/  ULDC UR4, c[0x0][0x228] ;  /* 0x00008a0000047ab9 */ /* 0x000fe20000000800 */
[----:B------:R-:W-:Y:S01]  /*f4e0*/  SHF.R.S32.HI R19, RZ, 0x1f, R16 ;  /* 0x0000001fff137819 */ /* 0x000fe20000011410 */
[----:B------:R-:W-:Y:S01]  /*f4f0*/  VIADD R10, R12, 0x21 ;  /* 0x000000210c0a7836 */ /* 0x000fe20000000000 */
[----:B0-----:R-:W-:-:S02]  /*f500*/  IADD3 R4, P6, R16, R2, RZ ;  /* 0x0000000210047210 */ /* 0x001fc40007fde0ff */
[----:B-1----:R-:W-:Y:S02]  /*f510*/  PRMT R17, R22, 0x7771, RZ ;  /* 0x0000777116117816 */ /* 0x002fe400000000ff */
[----:B---3--:R-:W-:Y:S01]  /*f520*/  PRMT R21, R69, 0x7770, RZ ;  /* 0x0000777045157816 */ /* 0x008fe200000000ff */
[----:B------:R-:W-:Y:S01]  /*f530*/  IMAD.X R5, R19, 0x1, R0, P6 ;  /* 0x0000000113057824 */ /* 0x000fe200030e0600 */
[----:B------:R-:W-:Y:S01]  /*f540*/  PRMT R27, R71, 0x7770, RZ ;  /* 0x00007770471b7816 */ /* 0x000fe200000000ff */
        /* <DEDUP_REMOVED lines=29> */
[C---:B------:R-:W-:Y:S01]  /*f720*/  PRMT R17, R23.reuse, 0x7773, RZ ;  /* 0x0000777317117816 */ /* 0x040fe200000000ff */
[----:B------:R-:W-:Y:S01]  /*f730*/  VIADD R8, R16, UR4 ;  /* 0x0000000410087c36 */ /* 0x000fe20008000000 */
[----:B------:R-:W-:Y:S01]  /*f740*/  ULDC UR4, c[0x0][0x248] ;  /* 0x0000920000047ab9 */ /* 0x000fe20000000800 */
[----:B------:R-:W-:Y:S01]  /*f750*/  PRMT R23, R23, 0x7772, RZ ;  /* 0x0000777217177816 */ /* 0x000fe200000000ff */
[----:B------:R0:W-:Y:S01]  /*f760*/  @P0 STG.E.U8 desc[UR14][R6.64], R19 ;  /* 0x0000001306000986 */ /* 0x0001e2000c10110e */
[----:B------:R-:W-:Y:S01]  /*f770*/  ISETP.LT.AND P0, PT, R14, UR6, !P2 ;  /* 0x000000060e007c0c */ /* 0x000fe2000d701270 */
[----:B------:R-:W-:Y:S01]  /*f780*/  VIADD R10, R12, 0x23 ;  /* 0x000000230c0a7836 */ /* 0x000fe20000000000 */
[----:B------:R-:W-:Y:S01]  /*f790*/  SHF.R.S32.HI R9, RZ, 0x1f, R8 ;  /* 0x0000001fff097819 */ /* 0x000fe20000011408 */
[C---:B-1----:R-:W-:Y:S01]  /*f7a0*/  VIADD R11, R8.reuse, UR4 ;  /* 0x00000004080b7c36 */ /* 0x042fe20008000000 */
[CC--:B------:R-:W-:Y:S01]  /*f7b0*/  IADD3 R4, P6, R8.reuse, R2.reuse, RZ ;  /* 0x0000000208047210 */ /* 0x0c0fe20007fde0ff */
[----:B------:R-:W-:Y:S01]  /*f7c0*/  ULDC UR4, c[0x0][0x22c] ;  /* 0x00008b0000047ab9 */ /* 0x000fe20000000800 */
[-C--:B------:R-:W-:Y:S01]  /*f7d0*/  IADD3 R8, P2, R8, R3.reuse, RZ ;  /* 0x0000000308087210 */ /* 0x080fe20007f5e0ff */
[----:B------:R-:W-:Y:S01]  /*f7e0*/  ULDC UR6, c[0x0][0x228] ;  /* 0x00008a0000067ab9 */ /* 0x000fe20000000800 */
        /* <DEDUP_REMOVED lines=9> */
[----:B------:R-:W-:Y:S01]  /*f880*/  PRMT R19, R28, 0x7770, RZ ;  /* 0x000077701c137816 */ /* 0x000fe200000000ff */
        /* <DEDUP_REMOVED lines=15> */
[----:B------:R-:W-:Y:S01]  /*f980*/  ISETP.GE.AND P4, PT, R10, UR4, PT ;  /* 0x000000040a007c0c */ /* 0x000fe2000bf86270 */
[--C-:B------:R-:W-:Y:S01]  /*f990*/  IMAD.X R9, R20, 0x1, R0.reuse, P6 ;  /* 0x0000000114097824 */ /* 0x100fe200030e0600 */
[----:B------:R-:W-:Y:S01]  /*f9a0*/  ULDC UR4, c[0x0][0x248] ;  /* 0x0000920000047ab9 */ /* 0x000fe20000000800 */
[----:B--2---:R-:W-:Y:S01]  /*f9b0*/  PRMT R19, R28, 0x7771, RZ ;  /* 0x000077711c137816 */ /* 0x004fe200000000ff */
[----:B------:R-:W-:Y:S01]  /*f9c0*/  VIADD R11, R16, UR4 ;  /* 0x00000004100b7c36 */ /* 0x000fe20008000000 */
[----:B------:R-:W-:Y:S01]  /*f9d0*/  ULDC UR4, c[0x0][0x22c] ;  /* 0x00008b0000047ab9 */ /* 0x000fe20000000800 */
[----:B------:R-:W-:Y:S01]  /*f9e0*/  VIADD R10, R12, 0x25 ;  /* 0x000000250c0a7836 */ /* 0x000fe20000000000 */
[----:B------:R-:W-:Y:S01]  /*f9f0*/  PRMT R23, R71, 0x7771, RZ ;  /* 0x0000777147177816 */ /* 0x000fe200000000ff */
[----:B------:R0:W-:Y:S01]  /*fa00*/  @P0 STG.E.U8 desc[UR14][R4.64], R19 ;  /* 0x0000001304000986 */ /* 0x0001e2000c10110e */
[----:B------:R-:W-:Y:S01]  /*fa10*/  ISETP.LT.AND P0, PT, R14, UR6, !P3 ;  /* 0x000000060e007c0c */ /* 0x000fe2000df01270 */
[----:B------:R-:W-:Y:S01]  /*fa20*/  ULDC UR6, c[0x0][0x228] ;  /* 0x00008a0000067ab9 */ /* 0x000fe20000000800 */
[-C--:B------:R-:W-:Y:S01]  /*fa30*/  IADD3 R6, P3, R16, R3.reuse, RZ ;  /* 0x0000000310067210 */ /* 0x080fe20007f7e0ff */
[----:B------:R1:W-:Y:S01]  /*fa40*/  @P5 STG.E.U8 desc[UR14][R8.64], R17 ;  /* 0x0000001108005986 */ /* 0x0003e2000c10110e */
[----:B------:R-:W-:Y:S01]  /*fa50*/  ISETP.LT.AND P5, PT, R13, UR8, !P1 ;  /* 0x000000080d007c0c */ /* 0x000fe2000cfa1270 */
[----:B------:R-:W-:Y:S01]  /*fa60*/  ULDC UR8, c[0x0][0x228] ;  /* 0x00008a0000087ab9 */ /* 0x000fe20000000800 */
[----:B------:R-:W-:Y:S01]  /*fa70*/  SHF.R.S32.HI R18, RZ, 0x1f, R11 ;  /* 0x0000001fff127819 */ /* 0x000fe2000001140b */
[----:B------:R-:W-:Y:S01]  /*fa80*/  IMAD.X R7, R20, 0x1, R25, P3 ;  /* 0x0000000114077824 */ /* 0x000fe200018e0619 */
[----:B------:R-:W-:Y:S01]  /*fa90*/  ISETP.LT.AND P1, PT, R14, UR6, !P1 ;  /* 0x000000060e007c0c */ /* 0x000fe2000cf21270 */
[----:B------:R-:W-:Y:S01]  /*faa0*/  ULDC UR6, c[0x0][0x228] ;  /* 0x00008a0000067ab9 */ /* 0x000fe20000000800 */
[----:B------:R-:W-:Y:S01]  /*fab0*/  ISETP.GE.AND P3, PT, R10, UR4, PT ;  /* 0x000000040a007c0c */ /* 0x000fe2000bf66270 */
[----:B------:R-:W-:Y:S01]  /*fac0*/  ULDC UR4, c[0x0][0x248] ;  /* 0x0000920000047ab9 */ /* 0x000fe20000000800 */
[C---:B0-----:R-:W-:Y:S01]  /*fad0*/  IADD3 R4, P6, R11.reuse, R2, RZ ;  /* 0x000000020b047210 */ /* 0x041fe20007fde0ff */
[----:B------:R-:W-:Y:S01]  /*fae0*/  VIADD R16, R11, UR4 ;  /* 0x000000040b107c36 */ /* 0x000fe20008000000 */
[----:B------:R-:W-:Y:S01]  /*faf0*/  PRMT R19, R28, 0x7773, RZ ;  /* 0x000077731c137816 */ /* 0x000fe200000000ff */
[----:B------:R-:W-:Y:S01]  /*fb00*/  VIADD R10, R12, 0x26 ;  /* 0x000000260c0a7836 */ /* 0x000fe20000000000 */
[----:B-1----:R-:W-:Y:S01]  /*fb10*/  PRMT R17, R29, 0x7770, RZ ;  /* 0x000077701d117816 */ /* 0x002fe200000000ff */
[----:B------:R-:W-:Y:S01]  /*fb20*/  IMAD.X R5, R18, 0x1, R0, P6 ;  /* 0x0000000112057824 */ /* 0x000fe200030e0600 */
[----:B------:R-:W-:Y:S01]  /*fb30*/  SHF.R.S32.HI R20, RZ, 0x1f, R16 ;  /* 0x0000001fff147819 */ /* 0x000fe20000011410 */
[----:B------:R0:W-:Y:S01]  /*fb40*/  @P0 STG.E.U8 desc[UR14][R6.64], R19 ;  /* 0x0000001306000986 */ /* 0x0001e2000c10110e */
[----:B------:R-:W-:Y:S01]  /*fb50*/  IADD3 R8, P0, R11, R3, RZ ;  /* 0x000000030b087210 */ /* 0x000fe20007f1e0ff */
[----:B------:R-:W-:-:S02]  /*fb60*/  ULDC UR4, c[0x0][0x22c] ;  /* 0x00008b0000047ab9 */ /* 0x000fc40000000800 */
        /* <DEDUP_REMOVED lines=11> */
[C---:B-1----:R-:W-:Y:S01]  /*fc20*/  PRMT R17, R29.reuse, 0x7772, RZ ;  /* 0x000077721d117816 */ /* 0x042fe200000000ff */
[----:B------:R0:W-:Y:S01]  /*fc30*/  @P1 STG.E.U8 desc[UR14][R8.64], R19 ;  /* 0x0000001308001986 */ /* 0x0001e2000c10110e */
[----:B------:R-:W-:Y:S01]  /*fc40*/  ISETP.LT.AND P1, PT, R14, UR6, !P2 ;  /* 0x000000060e007c0c */ /* 0x000fe2000d721270 */
[----:B------:R-:W-:Y:S01]  /*fc50*/  IMAD.X R7, R20, 0x1, R0, P6 ;  /* 0x0000000114077824 */ /* 0x000fe200030e0600 */
[----:B------:R-:W-:Y:S01]  /*fc60*/  IADD3 R4, P2, R16, R3, RZ ;  /* 0x0000000310047210 */ /* 0x000fe20007f5e0ff */
[----:B------:R-:W-:Y:S01]  /*fc70*/  ULDC UR6, c[0x0][0x228] ;  /* 0x00008a0000067ab9 */ /* 0x000fe20000000800 */
[----:B------:R-:W-:Y:S02]  /*fc80*/  PRMT R29, R29, 0x7773, RZ ;  /* 0x000077731d1d7816 */ /* 0x000fe400000000ff */
[----:B------:R1:W-:Y:S01]  /*fc90*/  @P5 STG.E.U8 desc[UR14][R6.64], R17 ;  /* 0x0000001106005986 */ /* 0x0003e2000c10110e */
[----:B------:R-:W-:Y:S01]  /*fca0*/  ISETP.LT.AND P5, PT, R13, UR8, !P4 ;  /* 0x000000080d007c0c */ /* 0x000fe2000e7a1270 */
[----:B------:R-:W-:Y:S01]  /*fcb0*/  IMAD.X R5, R20, 0x1, R25, P2 ;  /* 0x0000000114057824 */ /* 0x000fe200010e0619 */
[----:B------:R-:W-:Y:S01]  /*fcc0*/  SHF.R.S32.HI R18, RZ, 0x1f, R11 ;  /* 0x0000001fff127819 */ /* 0x000fe2000001140b */
[----:B------:R-:W-:Y:S01]  /*fcd0*/  ULDC UR8, c[0x0][0x228] ;  /* 0x00008a0000087ab9 */ /* 0x000fe20000000800 */
[----:B0-----:R-:W-:-:S02]  /*fce0*/  IADD3 R8, P6, R11, R2, RZ ;  /* 0x000000020b087210 */ /* 0x001fc40007fde0ff */
[----:B------:R0:W-:Y:S01]  /*fcf0*/  @P1 STG.E.U8 desc[UR14][R4.64], R29 ;  /* 0x0000001d04001986 */ /* 0x0001e2000c10110e */
[----:B------:R-:W-:Y:S01]  /*fd00*/  ISETP.LT.AND P1, PT, R14, UR6, !P4 ;  /* 0x000000060e007c0c */ /* 0x000fe2000e721270 */
[----:B------:R-:W-:Y:S01]  /*fd10*/  ULDC UR6, c[0x0][0x228] ;  /* 0x00008a0000067ab9 */ /* 0x000fe20000000800 */
[----:B------:R-:W-:Y:S01]  /*fd20*/  IMAD.X R9, R18, 0x1, R0, P6 ;  /* 0x0000000112097824 */ /* 0x000fe200030e0600 */
[----:B------:R-:W-:Y:S01]  /*fd30*/  ISETP.GE.AND P2, PT, R10, UR4, PT ;  /* 0x000000040a007c0c */ /* 0x000fe2000bf46270 */
[----:B------:R-:W-:Y:S01]  /*fd40*/  ULDC UR4, c[0x0][0x248] ;  /* 0x0000920000047ab9 */ /* 0x000fe20000000800 */
[----:B-1----:R-:W-:Y:S01]  /*fd50*/  PRMT R17, R30, 0x7770, RZ ;  /* 0x000077701e117816 */ /* 0x002fe200000000ff */
[----:B------:R-:W-:Y:S01]  /*fd60*/  VIADD R10, R12, 0x28 ;  /* 0x000000280c0a7836 */ /* 0x000fe20000000000 */
[C---:B------:R-:W-:Y:S01]  /*fd70*/  IADD3 R6, P4, R11.reuse, R3, RZ ;  /* 0x000000030b067210 */ /* 0x040fe20007f9e0ff */
[----:B------:R-:W-:Y:S01]  /*fd80*/  VIADD R16, R11, UR4 ;  /* 0x000000040b107c36 */ /* 0x000fe20008000000 */
[----:B------:R-:W-:Y:S01]  /*fd90*/  ULDC UR4, c[0x0][0x22c] ;  /* 0x00008b0000047ab9 */ /* 0x000fe20000000800 */
[----:B------:R1:W-:Y:S01]  /*fda0*/  @P5 STG.E.U8 desc[UR14][R8.64], R17 ;  /* 0x0000001108005986 */ /* 0x0003e2000c10110e */
[----:B------:R-:W-:Y:S01]  /*fdb0*/  ISETP.LT.AND P5, PT, R13, UR6, !P3 ;  /* 0x000000060d007c0c */ /* 0x000fe2000dfa1270 */
[----:B------:R-:W-:Y:S01]  /*fdc0*/  IMAD.X R7, R18, 0x1, R25, P4 ;  /* 0x0000000112077824 */ /* 0x000fe200020e0619 */
[----:B------:R-:W-:Y:S01]  /*fdd0*/  ISETP.GE.AND P4, PT, R10, UR4, PT ;  /* 0x000000040a007c0c */ /* 0x000fe2000bf86270 */
[----:B------:R-:W-:Y:S01]  /*fde0*/  ULDC UR4, c[0x0][0x228] ;  /* 0x00008a0000047ab9 */ /* 0x000fe20000000800 */
[----:B------:R-:W-:Y:S01]  /*fdf0*/  SHF.R.S32.HI R19, RZ, 0x1f, R16 ;  /* 0x0000001fff137819 */ /* 0x000fe20000011410 */
[----:B------:R-:W-:Y:S01]  /*fe00*/  VIADD R10, R12, 0x29 ;  /* 0x000000290c0a7836 */ /* 0x000fe20000000000 */
[----:B0-----:R-:W-:Y:S01]  /*fe10*/  IADD3 R4, P6, R16, R2, RZ ;  /* 0x0000000210047210 */ /* 0x001fe20007fde0ff */
[----:B------:R-:W-:Y:S01]  /*fe20*/  ULDC UR6, c[0x0][0x22c] ;  /* 0x00008b0000067ab9 */ /* 0x000fe20000000800 */
[----:B------:R-:W-:-:S02]  /*fe30*/  PRMT R11, R30, 0x7772, RZ ;  /* 0x000077721e0b7816 */ /* 0x000fc400000000ff */
        /* <DEDUP_REMOVED lines=75> */
[----:B------:R-:W-:Y:S02]  /*102f0*/  VIADD R10, R12, 0x2d ;  /* 0x0000002d0c0a7836 */ /* 0x000fe40000000000 */
        /* <DEDUP_REMOVED lines=637> */
[----:B------:R-:W-:Y:S01]  /*12ad0*/  SHF.R.S32.HI R19, RZ, 0x1f, R16 ;  /* 0x0000001fff137819 */ /* 0x000fe20000011410 */
[----:B------:R-:W-:Y:S01]  /*12ae0*/  ULDC UR6, c[0x0][0x22c] ;  /* 0x00008b0000067ab9 */ /* 0x000fe20000000800 */
[----:B0-----:R-:W-:-:S02]  /*12af0*/  IADD3 R4, P6, R16, R2, RZ ;  /* 0x0000000210047210 */ /* 0x001fc40007fde0ff */
[----:B------:R-:W-:Y:S01]  /*12b00*/  ISETP.GE.AND P4, PT, R10, UR4, PT ;  /* 0x000000040a007c0c */ /* 0x000fe2000bf86270 */
[----:B------:R-:W-:Y:S01]  /*12b10*/  ULDC UR4, c[0x0][0x228] ;  /* 0x00008a0000047ab9 */ /* 0x000fe20000000800 */
[C---:B------:R-:W-:Y:S01]  /*12b20*/  PRMT R11, R50.reuse, 0x7772, RZ ;  /* 0x00007772320b7816 */ /* 0x040fe200000000ff */
[----:B------:R-:W-:Y:S01]  /*12b30*/  IMAD.X R5, R19, 0x1, R0, P6 ;  /* 0x0000000113057824 */ /* 0x000fe200030e0600 */
[----:B-1----:R-:W-:Y:S01]  /*12b40*/  PRMT R17, R50, 0x7771, RZ ;  /* 0x0000777132117816 */ /* 0x002fe200000000ff */
[----:B------:R-:W-:-:S04]  /*12b50*/  VIADD R10, R12, 0x51 ;  /* 0x000000510c0a7836 */ /* 0x000fc80000000000 */
        /* <DEDUP_REMOVED lines=28> */
[----:B0-----:R-:W-:Y:S01]  /*12d20*/  VIADD R8, R16, UR4 ;  /* 0x0000000410087c36 */ /* 0x001fe20008000000 */
[----:B------:R-:W-:Y:S01]  /*12d30*/  ULDC UR4, c[0x0][0x248] ;  /* 0x0000920000047ab9 */ /* 0x000fe20000000800 */
[----:B------:R-:W-:Y:S01]  /*12d40*/  IMAD.X R7, R10, 0x1, R25, P6 ;  /* 0x000000010a077824 */ /* 0x000fe200030e0619 */
[----:B------:R-:W-:Y:S01]  /*12d50*/  PRMT R17, R51, 0x7773, RZ ;  /* 0x0000777333117816 */ /* 0x000fe200000000ff */
[----:B------:R-:W-:Y:S01]  /*12d60*/  VIADD R10, R12, 0x53 ;  /* 0x000000530c0a7836 */ /* 0x000fe20000000000 */
[----:B------:R-:W-:-:S02]  /*12d70*/  SHF.R.S32.HI R9, RZ, 0x1f, R8 ;  /* 0x0000001fff097819 */ /* 0x000fc40000011408 */
[----:B------:R0:W-:Y:S01]  /*12d80*/  @P0 STG.E.U8 desc[UR14][R6.64], R19 ;  /* 0x0000001306000986 */ /* 0x0001e2000c10110e */
[----:B------:R-:W-:Y:S01]  /*12d90*/  ISETP.LT.AND P0, PT, R14, UR6, !P2 ;  /* 0x000000060e007c0c */ /* 0x000fe2000d701270 */
[C---:B-1----:R-:W-:Y:S01]  /*12da0*/  VIADD R11, R8.reuse, UR4 ;  /* 0x00000004080b7c36 */ /* 0x042fe20008000000 */
[CC--:B------:R-:W-:Y:S01]  /*12db0*/  IADD3 R4, P6, R8.reuse, R2.reuse, RZ ;  /* 0x0000000208047210 */ /* 0x0c0fe20007fde0ff */
[----:B------:R-:W-:Y:S01]  /*12dc0*/  ULDC UR4, c[0x0][0x22c] ;  /* 0x00008b0000047ab9 */ /* 0x000fe20000000800 */
[----:B------:R-:W-:Y:S01]  /*12dd0*/  IADD3 R8, P2, R8, R3, RZ ;  /* 0x0000000308087210 */ /* 0x000fe20007f5e0ff */
[----:B------:R-:W-:Y:S01]  /*12de0*/  ULDC UR6, c[0x0][0x228] ;  /* 0x00008a0000067ab9 */ /* 0x000fe20000000800 */
[----:B------:R-:W-:Y:S01]  /*12df0*/  PRMT R51, R51, 0x7772, RZ ;  /* 0x0000777233337816 */ /* 0x000fe200000000ff */
[----:B------:R-:W-:Y:S01]  /*12e00*/  IMAD.X R5, R9, 0x1, R0, P6 ;  /* 0x0000000109057824 */ /* 0x000fe200030e0600 */
[----:B------:R-:W-:Y:S01]  /*12e10*/  ISETP.LT.AND P6, PT, R13, UR8, !P4 ;  /* 0x000000080d007c0c */ /* 0x000fe2000e7c1270 */
[----:B------:R-:W-:Y:S01]  /*12e20*/  IMAD.X R9, R9, 0x1, R25, P2 ;  /* 0x0000000109097824 */ /* 0x000fe200010e0619 */
[----:B------:R-:W-:Y:S01]  /*12e30*/  SHF.R.S32.HI R18, RZ, 0x1f, R11 ;  /* 0x0000001fff127819 */ /* 0x000fe2000001140b */
[----:B------:R-:W-:Y:S01]  /*12e40*/  ULDC UR8, c[0x0][0x228] ;  /* 0x00008a0000087ab9 */ /* 0x000fe20000000800 */
[----:B------:R1:W-:Y:S01]  /*12e50*/  @P5 STG.E.U8 desc[UR14][R4.64], R51 ;  /* 0x0000003304005986 */ /* 0x0003e2000c10110e */
[----:B0-----:R-:W-:-:S02]  /*12e60*/  IADD3 R6, P5, R11, R2, RZ ;  /* 0x000000020b067210 */ /* 0x001fc40007fbe0ff */
[----:B------:R-:W-:Y:S01]  /*12e70*/  ISETP.GE.AND P2, PT, R10, UR4, PT ;  /* 0x000000040a007c0c */ /* 0x000fe2000bf46270 */
[----:B------:R0:W-:Y:S01]  /*12e80*/  @P0 STG.E.U8 desc[UR14][R8.64], R17 ;  /* 0x0000001108000986 */ /* 0x0001e2000c10110e */
[----:B------:R-:W-:Y:S01]  /*12e90*/  ULDC UR4, c[0x0][0x248] ;  /* 0x0000920000047ab9 */ /* 0x000fe20000000800 */
[----:B------:R-:W-:Y:S01]  /*12ea0*/  ISETP.LT.AND P0, PT, R14, UR6, !P4 ;  /* 0x000000060e007c0c */ /* 0x000fe2000e701270 */
[----:B------:R-:W-:Y:S01]  /*12eb0*/  IMAD.X R7, R18, 0x1, R0, P5 ;  /* 0x0000000112077824 */ /* 0x000fe200028e0600 */
[----:B------:R-:W-:Y:S01]  /*12ec0*/  PRMT R19, R52, 0x7770, RZ ;  /* 0x0000777034137816 */ /* 0x000fe200000000ff */
[----:B------:R-:W-:Y:S01]  /*12ed0*/  VIADD R16, R11, UR4 ;  /* 0x000000040b107c36 */ /* 0x000fe20008000000 */
[----:B------:R-:W-:Y:S01]  /*12ee0*/  ISETP.LT.AND P5, PT, R13, UR8, !P3 ;  /* 0x000000080d007c0c */ /* 0x000fe2000dfa1270 */
[----:B------:R-:W-:Y:S01]  /*12ef0*/  VIADD R10, R12, 0x54 ;  /* 0x000000540c0a7836 */ /* 0x000fe20000000000 */
[----:B-1----:R-:W-:Y:S01]  /*12f00*/  IADD3 R4, P4, R11, R3, RZ ;  /* 0x000000030b047210 */ /* 0x002fe20007f9e0ff */
[----:B------:R1:W-:Y:S01]  /*12f10*/  @P6 STG.E.U8 desc[UR14][R6.64], R19 ;  /* 0x0000001306006986 */ /* 0x0003e2000c10110e */
[----:B------:R-:W-:Y:S01]  /*12f20*/  SHF.R.S32.HI R20, RZ, 0x1f, R16 ;  /* 0x0000001fff147819 */ /* 0x000fe20000011410 */
[----:B------:R-:W-:Y:S01]  /*12f30*/  ULDC UR4, c[0x0][0x22c] ;  /* 0x00008b0000047ab9 */ /* 0x000fe20000000800 */
[----:B0-----:R-:W-:Y:S01]  /*12f40*/  IADD3 R8, P6, R16, R2, RZ ;  /* 0x0000000210087210 */ /* 0x001fe20007fde0ff */
[----:B------:R-:W-:Y:S01]  /*12f50*/  IMAD.X R5, R18, 0x1, R25, P4 ;  /* 0x0000000112057824 */ /* 0x000fe200020e0619 */
[----:B------:R-:W-:Y:S01]  /*12f60*/  PRMT R17, R52, 0x7772, RZ ;  /* 0x0000777234117816 */ /* 0x000fe200000000ff */
[----:B------:R-:W-:Y:S01]  /*12f70*/  ULDC UR6, c[0x0][0x228] ;  /* 0x00008a0000067ab9 */ /* 0x000fe20000000800 */
[----:B------:R-:W-:Y:S01]  /*12f80*/  ISETP.GE.AND P4, PT, R10, UR4, PT ;  /* 0x000000040a007c0c */ /* 0x000fe2000bf86270 */
[----:B------:R-:W-:Y:S01]  /*12f90*/  IMAD.X R9, R20, 0x1, R0, P6 ;  /* 0x0000000114097824 */ /* 0x000fe200030e0600 */
[----:B------:R-:W-:Y:S01]  /*12fa0*/  ULDC UR4, c[0x0][0x248] ;  /* 0x0000920000047ab9 */ /* 0x000fe20000000800 */
[----:B------:R-:W-:Y:S01]  /*12fb0*/  ULDC UR8, c[0x0][0x228] ;  /* 0x00008a0000087ab9 */ /* 0x000fe20000000800 */
[----:B------:R-:W-:Y:S01]  /*12fc0*/  VIADD R11, R16, UR4 ;  /* 0x00000004100b7c36 */ /* 0x000fe20008000000 */
[----:B-1----:R-:W-:Y:S01]  /*12fd0*/  PRMT R19, R52, 0x7771, RZ ;  /* 0x0000777134137816 */ /* 0x002fe200000000ff */
[----:B------:R-:W-:Y:S01]  /*12fe0*/  VIADD R10, R12, 0x55 ;  /* 0x000000550c0a7836 */ /* 0x000fe20000000000 */
[----:B------:R-:W-:-:S02]  /*12ff0*/  ULDC UR4, c[0x0][0x22c] ;  /* 0x00008b0000047ab9 */ /* 0x000fc40000000800 */
[----:B------:R-:W-:Y:S01]  /*13000*/  SHF.R.S32.HI R18, RZ, 0x1f, R11 ;  /* 0x0000001fff127819 */ /* 0x000fe2000001140b */
[----:B------:R0:W-:Y:S01]  /*13010*/  @P0 STG.E.U8 desc[UR14][R4.64], R19 ;  /* 0x0000001304000986 */ /* 0x0001e2000c10110e */
[----:B------:R-:W-:Y:S01]  /*13020*/  ISETP.LT.AND P0, PT, R14, UR6, !P3 ;  /* 0x000000060e007c0c */ /* 0x000fe2000df01270 */
[----:B------:R-:W-:Y:S01]  /*13030*/  ULDC UR6, c[0x0][0x228] ;  /* 0x00008a0000067ab9 */ /* 0x000fe20000000800 */
[-C--:B------:R-:W-:Y:S01]  /*13040*/  IADD3 R6, P3, R16, R3.reuse, RZ ;  /* 0x0000000310067210 */ /* 0x080fe20007f7e0ff */
[----:B------:R1:W-:Y:S01]  /*13050*/  @P5 STG.E.U8 desc[UR14][R8.64], R17 ;  /* 0x0000001108005986 */ /* 0x0003e2000c10110e */
[----:B------:R-:W-:Y:S01]  /*13060*/  ISETP.LT.AND P5, PT, R13, UR8, !P1 ;  /* 0x000000080d007c0c */ /* 0x000fe2000cfa1270 */
[----:B------:R-:W-:Y:S01]  /*13070*/  ULDC UR8, c[0x0][0x228] ;  /* 0x00008a0000087ab9 */ /* 0x000fe20000000800 */
[----:B------:R-:W-:Y:S01]  /*13080*/  ISETP.LT.AND P1, PT, R14, UR6, !P1 ;  /* 0x000000060e007c0c */ /* 0x000fe2000cf21270 */
[----:B------:R-:W-:Y:S01]  /*13090*/  IMAD.X R7, R20, 0x1, R25, P3 ;  /* 0x0000000114077824 */ /* 0x000fe200018e0619 */
[----:B------:R-:W-:Y:S01]  /*130a0*/  ISETP.GE.AND P3, PT, R10, UR4, PT ;  /* 0x000000040a007c0c */ /* 0x000fe2000bf66270 */
[----:B------:R-:W-:Y:S01]  /*130b0*/  ULDC UR4, c[0x0][0x248] ;  /* 0x0000920000047ab9 */ /* 0x000fe20000000800 */
[----:B------:R-:W-:Y:S01]  /*130c0*/  VIADD R10, R12, 0x56 ;  /* 0x000000560c0a7836 */ /* 0x000fe20000000000 */
[C---:B0-----:R-:W-:Y:S01]  /*130d0*/  IADD3 R4, P6, R11.reuse, R2, RZ ;  /* 0x000000020b047210 */ /* 0x041fe20007fde0ff */
[----:B------:R-:W-:Y:S01]  /*130e0*/  VIADD R16, R11, UR4 ;  /* 0x000000040b107c36 */ /* 0x000fe20008000000 */
[----:B------:R-:W-:Y:S01]  /*130f0*/  PRMT R19, R52, 0x7773, RZ ;  /* 0x0000777334137816 */ /* 0x000fe200000000ff */
[----:B------:R-:W-:Y:S01]  /*13100*/  ULDC UR6, c[0x0][0x228] ;  /* 0x00008a0000067ab9 */ /* 0x000fe20000000800 */
        /* <DEDUP_REMOVED lines=37> */
[C---:B------:R-:W-:Y:S01]  /*13360*/  VIADD R16, R11.reuse, UR4 ;  /* 0x000000040b107c36 */ /* 0x040fe20008000000 */
[----:B------:R-:W-:Y:S01]  /*13370*/  IADD3 R6, P4, R11, R3, RZ ;  /* 0x000000030b067210 */ /* 0x000fe20007f9e0ff */
[----:B------:R-:W-:Y:S01]  /*13380*/  VIADD R10, R12, 0x58 ;  /* 0x000000580c0a7836 */ /* 0x000fe20000000000 */
        /* <DEDUP_REMOVED lines=52> */
[----:B------:R-:W-:Y:S01]  /*136d0*/  PRMT R55, R55, 0x7772, RZ ;  /* 0x0000777237377816 */ /* 0x000fe200000000ff */
[----:B------:R-:W-:Y:S01]  /*136e0*/  ULDC UR6, c[0x0][0x228] ;  /* 0x00008a0000067ab9 */ /* 0x000fe20000000800 */
[----:B------:R-:W-:Y:S01]  /*136f0*/  IADD3 R8, P2, R8, R3, RZ ;  /* 0x0000000308087210 */ /* 0x000fe20007f5e0ff */
[----:B------:R-:W-:Y:S01]  /*13700*/  IMAD.X R5, R9, 0x1, R0, P6 ;  /* 0x0000000109057824 */ /* 0x000fe200030e0600 */
[----:B------:R-:W-:Y:S01]  /*13710*/  ISETP.LT.AND P6, PT, R13, UR8, !P4 ;  /* 0x000000080d007c0c */ /* 0x000fe2000e7c1270 */
[----:B------:R-:W-:Y:S01]  /*13720*/  ULDC UR8, c[0x0][0x228] ;  /* 0x00008a0000087ab9 */ /* 0x000fe20000000800 */
[----:B------:R-:W-:Y:S01]  /*13730*/  SHF.R.S32.HI R18, RZ, 0x1f, R11 ;  /* 0x0000001fff127819 */ /* 0x000fe2000001140b */
[----:B------:R-:W-:Y:S01]  /*13740*/  IMAD.X R9, R9, 0x1, R25, P2 ;  /* 0x0000000109097824 */ /* 0x000fe200010e0619 */
[----:B------:R1:W-:Y:S01]  /*13750*/  @P5 STG.E.U8 desc[UR14][R4.64], R55 ;  /* 0x0000003704005986 */ /* 0x0003e2000c10110e */
[----:B0-----:R-:W-:-:S02]  /*13760*/  IADD3 R6, P5, R11, R2, RZ ;  /* 0x000000020b067210 */ /* 0x001fc40007fbe0ff */
[----:B------:R-:W-:Y:S01]  /*13770*/  ISETP.GE.AND P2, PT, R10, UR4, PT ;  /* 0x000000040a007c0c */ /* 0x000fe2000bf46270 */
[----:B------:R0:W-:Y:S01]  /*13780*/  @P0 STG.E.U8 desc[UR14][R8.64], R17 ;  /* 0x0000001108000986 */ /* 0x0001e2000c10110e */
[----:B------:R-:W-:Y:S01]  /*13790*/  ULDC UR4, c[0x0][0x248] ;  /* 0x0000920000047ab9 */ /* 0x000fe20000000800 */
[----:B------:R-:W-:Y:S01]  /*137a0*/  IMAD.X R7, R18, 0x1, R0, P5 ;  /* 0x0000000112077824 */ /* 0x000fe200028e0600 */
[----:B------:R-:W-:Y:S01]  /*137b0*/  PRMT R19, R60, 0x7770, RZ ;  /* 0x000077703c137816 */ /* 0x000fe200000000ff */
[----:B------:R-:W-:Y:S01]  /*137c0*/  VIADD R16, R11, UR4 ;  /* 0x000000040b107c36 */ /* 0x000fe20008000000 */
[----:B------:R-:W-:Y:S01]  /*137d0*/  ISETP.LT.AND P0, PT, R14, UR6, !P4 ;  /* 0x000000060e007c0c */ /* 0x000fe2000e701270 */
[----:B------:R-:W-:Y:S01]  /*137e0*/  VIADD R10, R12, 0x5c ;  /* 0x0000005c0c0a7836 */ /* 0x000fe20000000000 */
[----:B------:R-:W-:Y:S01]  /*137f0*/  ISETP.LT.AND P5, PT, R13, UR8, !P3 ;  /* 0x000000080d007c0c */ /* 0x000fe2000dfa1270 */
[----:B------:R2:W-:Y:S01]  /*13800*/  @P6 STG.E.U8 desc[UR14][R6.64], R19 ;  /* 0x0000001306006986 */ /* 0x0005e2000c10110e */
[----:B-1----:R-:W-:Y:S01]  /*13810*/  IADD3 R4, P4, R11, R3, RZ ;  /* 0x000000030b047210 */ /* 0x002fe20007f9e0ff */
[----:B------:R-:W-:Y:S01]  /*13820*/  ULDC UR4, c[0x0][0x22c] ;  /* 0x00008b0000047ab9 */ /* 0x000fe20000000800 */
        /* <DEDUP_REMOVED lines=9> */
[----:B--2---:R-:W-:Y:S01]  /*138c0*/  PRMT R19, R60, 0x7771, RZ ;  /* 0x000077713c137816 */ /* 0x004fe200000000ff */
[----:B------:R-:W-:Y:S01]  /*138d0*/  VIADD R11, R16, UR4 ;  /* 0x00000004100b7c36 */ /* 0x000fe20008000000 */
[----:B------:R-:W-:Y:S01]  /*138e0*/  ULDC UR4, c[0x0][0x22c] ;  /* 0x00008b0000047ab9 */ /* 0x000fe20000000800 */
[----:B------:R-:W-:-:S02]  /*138f0*/  VIADD R10, R12, 0x5d ;  /* 0x0000005d0c0a7836 */ /* 0x000fc40000000000 */
        /* <DEDUP_REMOVED lines=89> */
[----:B------:R-:W-:-:S02]  /*13e90*/  PRMT R11, R63, 0x7770, RZ ;  /* 0x000077703f0b7816 */ /* 0x000fc400000000ff */
[----:B------:R-:W-:Y:S01]  /*13ea0*/  ISETP.GE.AND P1, PT, R6, UR4, PT ;  /* 0x0000000406007c0c */ /* 0x000fe2000bf26270 */
[----:B------:R-:W-:Y:S01]  /*13eb0*/  IMAD.X R5, R10, 0x1, R0, P6 ;  /* 0x000000010a057824 */ /* 0x000fe200030e0600 */
[C---:B------:R-:W-:Y:S01]  /*13ec0*/  IADD3 R6, P6, R16.reuse, R3, RZ ;  /* 0x0000000310067210 */ /* 0x040fe20007fde0ff */
[----:B------:R-:W-:Y:S01]  /*13ed0*/  ULDC UR4, c[0x0][0x248] ;  /* 0x0000920000047ab9 */ /* 0x000fe20000000800 */
        /* <DEDUP_REMOVED lines=27> */
[----:B------:R-:W-:Y:S01]  /*14090*/  PRMT R19, R56, 0x7770, RZ ;  /* 0x0000777038137816 */ /* 0x000fe200000000ff */
[----:B------:R-:W-:Y:S01]  /*140a0*/  IMAD.X R7, R18, 0x1, R0, P5 ;  /* 0x0000000112077824 */ /* 0x000fe200028e0600 */
[----:B------:R0:W-:Y:S01]  /*140b0*/  @P0 STG.E.U8 desc[UR14][R8.64], R17 ;  /* 0x0000001108000986 */ /* 0x0001e2000c10110e */
[----:B------:R-:W-:Y:S01]  /*140c0*/  ISETP.LT.AND P0, PT, R14, UR6, !P4 ;  /* 0x000000060e007c0c */ /* 0x000fe2000e701270 */
[----:B------:R-:W-:Y:S01]  /*140d0*/  VIADD R16, R11, UR4 ;  /* 0x000000040b107c36 */ /* 0x000fe20008000000 */
[----:B------:R-:W-:Y:S01]  /*140e0*/  ISETP.LT.AND P5, PT, R13, UR8, !P3 ;  /* 0x000000080d007c0c */ /* 0x000fe2000dfa1270 */
[----:B------:R2:W-:Y:S01]  /*140f0*/  @P6 STG.E.U8 desc[UR14][R6.64], R19 ;  /* 0x0000001306006986 */ /* 0x0005e2000c10110e */
[-C--:B-1----:R-:W-:Y:S01]  /*14100*/  IADD3 R4, P4, R11, R3.reuse, RZ ;  /* 0x000000030b047210 */ /* 0x082fe20007f9e0ff */
[----:B------:R-:W-:Y:S01]  /*14110*/  VIADD R10, R12, 0x64 ;  /* 0x000000640c0a7836 */ /* 0x000fe20000000000 */
[----:B------:R-:W-:Y:S01]  /*14120*/  SHF.R.S32.HI R20, RZ, 0x1f, R16 ;  /* 0x0000001fff147819 */ /* 0x000fe20000011410 */
[----:B------:R-:W-:Y:S01]  /*14130*/  ULDC UR4, c[0x0][0x22c] ;  /* 0x00008b0000047ab9 */ /* 0x000fe20000000800 */
[----:B------:R-:W-:Y:S01]  /*14140*/  ULDC UR6, c[0x0][0x228] ;  /* 0x00008a0000067ab9 */ /* 0x000fe20000000800 */
[----:B------:R-:W-:Y:S01]  /*14150*/  IMAD.X R5, R18, 0x1, R25, P4 ;  /* 0x0000000112057824 */ /* 0x000fe200020e0619 */
[----:B------:R-:W-:Y:S01]  /*14160*/  ISETP.GE.AND P4, PT, R10, UR4, PT ;  /* 0x000000040a007c0c */ /* 0x000fe2000bf86270 */
[----:B------:R-:W-:Y:S01]  /*14170*/  ULDC UR4, c[0x0][0x248] ;  /* 0x0000920000047ab9 */ /* 0x000fe20000000800 */
[-C--:B0-----:R-:W-:Y:S01]  /*14180*/  IADD3 R8, P6, R16, R2.reuse, RZ ;  /* 0x0000000210087210 */ /* 0x081fe20007fde0ff */
[----:B------:R-:W-:Y:S01]  /*14190*/  ULDC UR8, c[0x0][0x228] ;  /* 0x00008a0000087ab9 */ /* 0x000fe20000000800 */
[----:B------:R-:W-:Y:S01]  /*141a0*/  PRMT R17, R56, 0x7772, RZ ;  /* 0x0000777238117816 */ /* 0x000fe200000000ff */
[----:B------:R-:W-:Y:S01]  /*141b0*/  VIADD R11, R16, UR4 ;  /* 0x00000004100b7c36 */ /* 0x000fe20008000000 */
[----:B--2---:R-:W-:Y:S01]  /*141c0*/  PRMT R19, R56, 0x7771, RZ ;  /* 0x0000777138137816 */ /* 0x004fe200000000ff */
[--C-:B------:R-:W-:Y:S01]  /*141d0*/  IMAD.X R9, R20, 0x1, R0.reuse, P6 ;  /* 0x0000000114097824 */ /* 0x100fe200030e0600 */
[----:B------:R-:W-:Y:S01]  /*141e0*/  ULDC UR4, c[0x0][0x22c] ;  /* 0x00008b0000047ab9 */ /* 0x000fe20000000800 */
[----:B------:R-:W-:Y:S01]  /*141f0*/  VIADD R10, R12, 0x65 ;  /* 0x000000650c0a7836 */ /* 0x000fe20000000000 */
        /* <DEDUP_REMOVED lines=29> */
[C---:B------:R-:W-:Y:S01]  /*143d0*/  VIADD R11, R16.reuse, UR4 ;  /* 0x00000004100b7c36 */ /* 0x040fe20008000000 */
[----:B------:R-:W-:Y:S01]  /*143e0*/  ULDC UR4, c[0x0][0x22c] ;  /* 0x00008b0000047ab9 */ /* 0x000fe20000000800 */
[----:B0-----:R-:W-:Y:S01]  /*143f0*/  IADD3 R6, P6, R16, R2, RZ ;  /* 0x0000000210067210 */ /* 0x001fe20007fde0ff */
[----:B------:R-:W-:Y:S01]  /*14400*/  VIADD R10, R12, 0x67 ;  /* 0x000000670c0a7836 */ /* 0x000fe20000000000 */
[----:B------:R-:W-:-:S02]  /*14410*/  PRMT R19, R57, 0x7771, RZ ;  /* 0x0000777139137816 */ /* 0x000fc400000000ff */
[----:B-1----:R-:W-:Y:S01]  /*14420*/  PRMT R17, R57, 0x7772, RZ ;  /* 0x0000777239117816 */ /* 0x002fe200000000ff */
[--C-:B------:R-:W-:Y:S01]  /*14430*/  IMAD.X R7, R20, 0x1, R0.reuse, P6 ;  /* 0x0000000114077824 */ /* 0x100fe200030e0600 */
        /* <DEDUP_REMOVED lines=8> */
[----:B------:R-:W-:Y:S01]  /*144c0*/  PRMT R57, R57, 0x7773, RZ ;  /* 0x0000777339397816 */ /* 0x000fe200000000ff */
[----:B------:R-:W-:Y:S01]  /*144d0*/  IMAD.X R5, R20, 0x1, R25, P2 ;  /* 0x0000000114057824 */ /* 0x000fe200010e0619 */
[----:B------:R-:W-:Y:S01]  /*144e0*/  ISETP.GE.AND P2, PT, R10, UR4, PT ;  /* 0x000000040a007c0c */ /* 0x000fe2000bf46270 */
[----:B------:R-:W-:Y:S01]  /*144f0*/  ULDC UR4, c[0x0][0x248] ;  /* 0x0000920000047ab9 */ /* 0x000fe20000000800 */
[----:B------:R-:W-:Y:S01]  /*14500*/  VIADD R10, R12, 0x68 ;  /* 0x000000680c0a7836 */ /* 0x000fe20000000000 */
[C---:B0-----:R-:W-:Y:S01]  /*14510*/  IADD3 R8, P6, R11.reuse, R2, RZ ;  /* 0x000000020b087210 */ /* 0x041fe20007fde0ff */
[C---:B------:R-:W-:Y:S01]  /*14520*/  VIADD R16, R11.reuse, UR4 ;  /* 0x000000040b107c36 */ /* 0x040fe20008000000 */
[----:B------:R0:W-:Y:S01]  /*14530*/  @P1 STG.E.U8 desc[UR14][R4.64], R57 ;  /* 0x0000003904001986 */ /* 0x0001e2000c10110e */
[----:B------:R-:W-:Y:S01]  /*14540*/  ISETP.LT.AND P1, PT, R14, UR6, !P4 ;  /* 0x000000060e007c0c */ /* 0x000fe2000e721270 */
[----:B------:R-:W-:Y:S01]  /*14550*/  ULDC UR6, c[0x0][0x228] ;  /* 0x00008a0000067ab9 */ /* 0x000fe20000000800 */
[----:B------:R-:W-:Y:S01]  /*14560*/  IMAD.X R9, R18, 0x1, R0, P6 ;  /* 0x0000000112097824 */ /* 0x000fe200030e0600 */
[----:B-1----:R-:W-:Y:S01]  /*14570*/  PRMT R17, R58, 0x7770, RZ ;  /* 0x000077703a117816 */ /* 0x002fe200000000ff */
[----:B------:R-:W-:Y:S01]  /*14580*/  ULDC UR4, c[0x0][0x22c] ;  /* 0x00008b0000047ab9 */ /* 0x000fe20000000800 */
[----:B------:R-:W-:-:S02]  /*14590*/  IADD3 R6, P4, R11, R3, RZ ;  /* 0x000000030b067210 */ /* 0x000fc40007f9e0ff */
[----:B------:R-:W-:Y:S01]  /*145a0*/  SHF.R.S32.HI R19, RZ, 0x1f, R16 ;  /* 0x0000001fff137819 */ /* 0x000fe20000011410 */
[----:B------:R1:W-:Y:S01]  /*145b0*/  @P5 STG.E.U8 desc[UR14][R8.64], R17 ;  /* 0x0000001108005986 */ /* 0x0003e2000c10110e */
[----:B------:R-:W-:Y:S01]  /*145c0*/  ISETP.LT.AND P5, PT, R13, UR6, !P3 ;  /* 0x000000060d007c0c */ /* 0x000fe2000dfa1270 */
[----:B------:R-:W-:Y:S01]  /*145d0*/  IMAD.X R7, R18, 0x1, R25, P4 ;  /* 0x0000000112077824 */ /* 0x000fe200020e0619 */
[----:B0-----:R-:W-:Y:S01]  /*145e0*/  IADD3 R4, P6, R16, R2, RZ ;  /* 0x0000000210047210 */ /* 0x001fe20007fde0ff */
[----:B------:R-:W-:Y:S01]  /*145f0*/  ULDC UR6, c[0x0][0x22c] ;  /* 0x00008b0000067ab9 */ /* 0x000fe20000000800 */
[----:B------:R-:W-:Y:S01]  /*14600*/  ISETP.GE.AND P4, PT, R10, UR4, PT ;  /* 0x000000040a007c0c */ /* 0x000fe2000bf86270 */
[----:B------:R-:W-:Y:S01]  /*14610*/  ULDC UR4, c[0x0][0x228] ;  /* 0x00008a0000047ab9 */ /* 0x000fe20000000800 */
[----:B------:R-:W-:Y:S01]  /*14620*/  PRMT R11, R58, 0x7772, RZ ;  /* 0x000077723a0b7816 */ /* 0x000fe200000000ff */
[----:B------:R-:W-:Y:S02]  /*14630*/  IMAD.X R5, R19, 0x1, R0, P6 ;  /* 0x0000000113057824 */ /* 0x000fe400030e0600 */
[----:B------:R-:W-:Y:S01]  /*14640*/  VIADD R10, R12, 0x69 ;  /* 0x000000690c0a7836 */ /* 0x000fe20000000000 */
[----:B-1----:R-:W-:-:S05]  /*14650*/  PRMT R17, R58, 0x7771, RZ ;  /* 0x000077713a117816 */ /* 0x002fca00000000ff */
        /* <DEDUP_REMOVED lines=22> */
[----:B------:R-:W-:Y:S01]  /*147c0*/  ULDC UR4, c[0x0][0x248] ;  /* 0x0000920000047ab9 */ /* 0x000fe20000000800 */
[CC--:B------:R-:W-:Y:S02]  /*147d0*/  IADD3 R6, P6, R16.reuse, R3.reuse, RZ ;  /* 0x0000000310067210 */ /* 0x0c0fe40007fde0ff */
[----:B------:R-:W-:Y:S01]  /*147e0*/  PRMT R19, R59, 0x7771, RZ ;  /* 0x000077713b137816 */ /* 0x000fe200000000ff */
[----:B------:R1:W-:Y:S01]  /*147f0*/  @P5 STG.E.U8 desc[UR14][R4.64], R11 ;  /* 0x0000000b04005986 */ /* 0x0003e2000c10110e */
[----:B------:R-:W-:Y:S01]  /*14800*/  ISETP.LT.AND P5, PT, R13, UR6, !P2 ;  /* 0x000000060d007c0c */ /* 0x000fe2000d7a1270 */
[----:B------:R-:W-:Y:S01]  /*14810*/  ULDC UR6, c[0x0][0x228] ;  /* 0x00008a0000067ab9 */ /* 0x000fe20000000800 */
[----:B0-----:R-:W-:Y:S01]  /*14820*/  VIADD R8, R16, UR4 ;  /* 0x0000000410087c36 */ /* 0x001fe20008000000 */
[C---:B------:R-:W-:Y:S01]  /*14830*/  PRMT R17, R59.reuse, 0x7773, RZ ;  /* 0x000077733b117816 */ /* 0x040fe200000000ff */
[----:B------:R-:W-:Y:S01]  /*14840*/  IMAD.X R7, R10, 0x1, R25, P6 ;  /* 0x000000010a077824 */ /* 0x000fe200030e0619 */
[----:B------:R-:W-:Y:S01]  /*14850*/  ULDC UR4, c[0x0][0x248] ;  /* 0x0000920000047ab9 */ /* 0x000fe20000000800 */
[----:B------:R-:W-:Y:S01]  /*14860*/  PRMT R59, R59, 0x7772, RZ ;  /* 0x000077723b3b7816 */ /* 0x000fe200000000ff */
[----:B------:R-:W-:Y:S01]  /*14870*/  VIADD R10, R12, 0x6b ;  /* 0x0000006b0c0a7836 */ /* 0x000fe20000000000 */
[----:B------:R-:W-:Y:S01]  /*14880*/  SHF.R.S32.HI R9, RZ, 0x1f, R8 ;  /* 0x0000001fff097819 */ /* 0x000fe20000011408 */
[----:B------:R0:W-:Y:S01]  /*14890*/  @P0 STG.E.U8 desc[UR14][R6.64], R19 ;  /* 0x0000001306000986 */ /* 0x0001e2000c10110e */
[----:B------:R-:W-:Y:S01]  /*148a0*/  ISETP.LT.AND P2, PT, R14, UR6, !P2 ;  /* 0x000000060e007c0c */ /* 0x000fe2000d741270 */
        /* <DEDUP_REMOVED lines=8> */
[----:B------:R-:W-:Y:S01]  /*14930*/  IMAD.X R9, R9, 0x1, R25, P0 ;  /* 0x0000000109097824 */ /* 0x000fe200000e0619 */
[----:B------:R-:W-:Y:S01]  /*14940*/  ISETP.GE.AND P0, PT, R10, UR4, PT ;  /* 0x000000040a007c0c */ /* 0x000fe2000bf06270 */
[----:B------:R-:W-:Y:S01]  /*14950*/  ULDC UR4, c[0x0][0x248] ;  /* 0x0000920000047ab9 */ /* 0x000fe20000000800 */
[----:B------:R1:W-:Y:S01]  /*14960*/  @P5 STG.E.U8 desc[UR14][R4.64], R59 ;  /* 0x0000003b04005986 */ /* 0x0003e2000c10110e */
[C---:B0-----:R-:W-:Y:S01]  /*14970*/  IADD3 R6, P5, R11.reuse, R2, RZ ;  /* 0x000000020b067210 */ /* 0x041fe20007fbe0ff */
[----:B------:R-:W-:Y:S01]  /*14980*/  ULDC UR8, c[0x0][0x228] ;  /* 0x00008a0000087ab9 */ /* 0x000fe20000000800 */
[----:B------:R-:W-:Y:S01]  /*14990*/  PRMT R19, R64, 0x7770, RZ ;  /* 0x0000777040137816 */ /* 0x000fe200000000ff */
[----:B------:R-:W-:Y:S01]  /*149a0*/  VIADD R16, R11, UR4 ;  /* 0x000000040b107c36 */ /* 0x000fe20008000000 */
[----:B------:R-:W-:Y:S01]  /*149b0*/  ISETP.LT.AND P4, PT, R14, UR6, !P4 ;  /* 0x000000060e007c0c */ /* 0x000fe2000e781270 */
[----:B------:R-:W-:Y:S01]  /*149c0*/  IMAD.X R7, R18, 0x1, R0, P5 ;  /* 0x0000000112077824 */ /* 0x000fe200028e0600 */
[----:B------:R-:W-:Y:S01]  /*149d0*/  ISETP.LT.AND P5, PT, R13, UR8, !P3 ;  /* 0x000000080d007c0c */ /* 0x000fe2000dfa1270 */
[----:B------:R0:W-:Y:S01]  /*149e0*/  @P2 STG.E.U8 desc[UR14][R8.64], R17 ;  /* 0x0000001108002986 */ /* 0x0001e2000c10110e */
[----:B------:R-:W-:Y:S01]  /*149f0*/  SHF.R.S32.HI R20, RZ, 0x1f, R16 ;  /* 0x0000001fff147819 */ /* 0x000fe20000011410 */
[----:B------:R-:W-:Y:S01]  /*14a00*/  VIADD R10, R12, 0x6c ;  /* 0x0000006c0c0a7836 */ /* 0x000fe20000000000 */
[----:B------:R-:W-:Y:S01]  /*14a10*/  ULDC UR4, c[0x0][0x22c] ;  /* 0x00008b0000047ab9 */ /* 0x000fe20000000800 */
[----:B------:R2:W-:Y:S01]  /*14a20*/  @P6 STG.E.U8 desc[UR14][R6.64], R19 ;  /* 0x0000001306006986 */ /* 0x0005e2000c10110e */
[----:B-1----:R-:W-:Y:S01]  /*14a30*/  IADD3 R4, P2, R11, R3, RZ ;  /* 0x000000030b047210 */ /* 0x002fe20007f5e0ff */
[----:B------:R-:W-:Y:S01]  /*14a40*/  ULDC UR6, c[0x0][0x228] ;  /* 0x00008a0000067ab9 */ /* 0x000fe20000000800 */
[----:B------:R-:W-:-:S03]  /*14a50*/  ULDC UR8, c[0x0][0x228] ;  /* 0x00008a0000087ab9 */ /* 0x000fc60000000800 */
[----:B------:R-:W-:Y:S01]  /*14a60*/  IMAD.X R5, R18, 0x1, R25, P2 ;  /* 0x0000000112057824 */ /* 0x000fe200010e0619 */
[----:B------:R-:W-:Y:S01]  /*14a70*/  ISETP.GE.AND P2, PT, R10, UR4, PT ;  /* 0x000000040a007c0c */ /* 0x000fe2000bf46270 */
[----:B------:R-:W-:Y:S01]  /*14a80*/  ULDC UR4, c[0x0][0x248] ;  /* 0x0000920000047ab9 */ /* 0x000fe20000000800 */
[C---:B0-----:R-:W-:Y:S01]  /*14a90*/  IADD3 R8, P6, R16.reuse, R2, RZ ;  /* 0x0000000210087210 */ /* 0x041fe20007fde0ff */
[----:B------:R-:W-:Y:S01]  /*14aa0*/  VIADD R11, R16, UR4 ;  /* 0x00000004100b7c36 */ /* 0x000fe20008000000 */
[----:B------:R-:W-:Y:S01]  /*14ab0*/  PRMT R17, R64, 0x7772, RZ ;  /* 0x0000777240117816 */ /* 0x000fe200000000ff */
[----:B------:R-:W-:Y:S01]  /*14ac0*/  VIADD R10, R12, 0x6d ;  /* 0x0000006d0c0a7836 */ /* 0x000fe20000000000 */
[----:B--2---:R-:W-:Y:S01]  /*14ad0*/  PRMT R19, R64, 0x7771, RZ ;  /* 0x0000777140137816 */ /* 0x004fe200000000ff */
[----:B------:R-:W-:Y:S01]  /*14ae0*/  IMAD.X R9, R20, 0x1, R0, P6 ;  /* 0x0000000114097824 */ /* 0x000fe200030e0600 */
[----:B------:R-:W-:Y:S01]  /*14af0*/  SHF.R.S32.HI R18, RZ, 0x1f, R11 ;  /* 0x0000001fff127819 */ /* 0x000fe2000001140b */
[----:B------:R-:W-:-:S02]  /*14b00*/  ULDC UR4, c[0x0][0x22c] ;  /* 0x00008b0000047ab9 */ /* 0x000fc40000000800 */
[----:B------:R0:W-:Y:S01]  /*14b10*/  @P4 STG.E.U8 desc[UR14][R4.64], R19 ;  /* 0x0000001304004986 */ /* 0x0001e2000c10110e */
[----:B------:R-:W-:Y:S01]  /*14b20*/  ISETP.LT.AND P4, PT, R14, UR6, !P3 ;  /* 0x000000060e007c0c */ /* 0x000fe2000df81270 */
[----:B------:R-:W-:Y:S01]  /*14b30*/  ULDC UR6, c[0x0][0x228] ;  /* 0x00008a0000067ab9 */ /* 0x000fe20000000800 */
[-C--:B------:R-:W-:Y:S01]  /*14b40*/  IADD3 R6, P3, R16, R3.reuse, RZ ;  /* 0x0000000310067210 */ /* 0x080fe20007f7e0ff */
[----:B------:R1:W-:Y:S01]  /*14b50*/  @P5 STG.E.U8 desc[UR14][R8.64], R17 ;  /* 0x0000001108005986 */ /* 0x0003e2000c10110e */
[----:B------:R-:W-:Y:S01]  /*14b60*/  ISETP.LT.AND P5, PT, R13, UR8, !P1 ;  /* 0x000000080d007c0c */ /* 0x000fe2000cfa1270 */
[----:B------:R-:W-:Y:S02]  /*14b70*/  ULDC UR8, c[0x0][0x228] ;  /* 0x00008a0000087ab9 */ /* 0x000fe40000000800 */
        /* <DEDUP_REMOVED lines=12> */
[----:B------:R-:W-:Y:S01]  /*14c40*/  ISETP.LT.AND P4, PT, R14, UR6, !P1 ;  /* 0x000000060e007c0c */ /* 0x000fe2000cf81270 */
[----:B------:R-:W-:Y:S01]  /*14c50*/  ULDC UR6, c[0x0][0x228] ;  /* 0x00008a0000067ab9 */ /* 0x000fe20000000800 */
[----:B------:R-:W-:Y:S01]  /*14c60*/  IADD3 R8, P1, R11, R3, RZ ;  /* 0x000000030b087210 */ /* 0x000fe20007f3e0ff */
[----:B------:R1:W-:Y:S01]  /*14c70*/  @P5 STG.E.U8 desc[UR14][R4.64], R17 ;  /* 0x0000001104005986 */ /* 0x0003e2000c10110e */
[----:B------:R-:W-:Y:S01]  /*14c80*/  ISETP.LT.AND P5, PT, R13, UR8, !P0 ;  /* 0x000000080d007c0c */ /* 0x000fe2000c7a1270 */
[----:B------:R-:W-:-:S02]  /*14c90*/  ULDC UR8, c[0x0][0x228] ;  /* 0x00008a0000087ab9 */ /* 0x000fc40000000800 */
[----:B------:R-:W-:Y:S01]  /*14ca0*/  IMAD.X R9, R18, 0x1, R25, P1 ;  /* 0x0000000112097824 */ /* 0x000fe200008e0619 */
[----:B------:R-:W-:Y:S01]  /*14cb0*/  ISETP.GE.AND P1, PT, R10, UR4, PT ;  /* 0x000000040a007c0c */ /* 0x000fe2000bf26270 */
[----:B------:R-:W-:Y:S01]  /*14cc0*/  ULDC UR4, c[0x0][0x248] ;  /* 0x0000920000047ab9 */ /* 0x000fe20000000800 */
[----:B------:R-:W-:Y:S01]  /*14cd0*/  VIADD R10, R12, 0x6f ;  /* 0x0000006f0c0a7836 */ /* 0x000fe20000000000 */
[CC--:B0-----:R-:W-:Y:S01]  /*14ce0*/  IADD3 R6, P6, R16.reuse, R2.reuse, RZ ;  /* 0x0000000210067210 */ /* 0x0c1fe20007fde0ff */
[----:B------:R-:W-:Y:S01]  /*14cf0*/  VIADD R11, R16, UR4 ;  /* 0x00000004100b7c36 */ /* 0x000fe20008000000 */
[C---:B------:R-:W-:Y:S01]  /*14d00*/  PRMT R19, R65.reuse, 0x7771, RZ ;  /* 0x0000777141137816 */ /* 0x040fe200000000ff */
[----:B------:R-:W-:Y:S01]  /*14d10*/  ULDC UR4, c[0x0][0x22c] ;  /* 0x00008b0000047ab9 */ /* 0x000fe20000000800 */
        /* <DEDUP_REMOVED lines=14> */
[----:B------:R-:W-:Y:S01]  /*14e00*/  ISETP.LT.AND P2, PT, R14, UR6, !P2 ;  /* 0x000000060e007c0c */ /* 0x000fe2000d741270 */
[C---:B------:R-:W-:Y:S01]  /*14e10*/  VIADD R16, R11.reuse, UR4 ;  /* 0x000000040b107c36 */ /* 0x040fe20008000000 */
[C---:B0-----:R-:W-:Y:S01]  /*14e20*/  IADD3 R8, P6, R11.reuse, R2, RZ ;  /* 0x000000020b087210 */ /* 0x041fe20007fde0ff */
[----:B------:R0:W-:Y:S01]  /*14e30*/  @P4 STG.E.U8 desc[UR14][R4.64], R65 ;  /* 0x0000004104004986 */ /* 0x0001e2000c10110e */
[----:B------:R-:W-:Y:S01]  /*14e40*/  VIADD R10, R12, 0x70 ;  /* 0x000000700c0a7836 */ /* 0x000fe20000000000 */
[----:B-1----:R-:W-:Y:S01]  /*14e50*/  PRMT R17, R66, 0x7770, RZ ;  /* 0x0000777042117816 */ /* 0x002fe200000000ff */
[----:B------:R-:W-:Y:S01]  /*14e60*/  ULDC UR4, c[0x0][0x22c] ;  /* 0x00008b0000047ab9 */ /* 0x000fe20000000800 */
[----:B------:R-:W-:Y:S01]  /*14e70*/  IMAD.X R9, R18, 0x1, R0, P6 ;  /* 0x0000000112097824 */ /* 0x000fe200030e0600 */
[----:B------:R-:W-:Y:S01]  /*14e80*/  IADD3 R6, P4, R11, R3, RZ ;  /* 0x000000030b067210 */ /* 0x000fe20007f9e0ff */
[----:B------:R-:W-:Y:S01]  /*14e90*/  ULDC UR6, c[0x0][0x228] ;  /* 0x00008a0000067ab9 */ /* 0x000fe20000000800 */
[----:B------:R-:W-:-:S02]  /*14ea0*/  SHF.R.S32.HI R20, RZ, 0x1f, R16 ;  /* 0x0000001fff147819 */ /* 0x000fc40000011410 */
[----:B------:R1:W-:Y:S01]  /*14eb0*/  @P5 STG.E.U8 desc[UR14][R8.64], R17 ;  /* 0x0000001108005986 */ /* 0x0003e2000c10110e */
[C---:B------:R-:W-:Y:S01]  /*14ec0*/  ISETP.LT.AND P5, PT, R13.reuse, UR8, !P3 ;  /* 0x000000080d007c0c */ /* 0x040fe2000dfa1270 */
[----:B------:R-:W-:Y:S01]  /*14ed0*/  IMAD.X R7, R18, 0x1, R25, P4 ;  /* 0x0000000112077824 */ /* 0x000fe200020e0619 */
[-C--:B0-----:R-:W-:Y:S01]  /*14ee0*/  IADD3 R4, P6, R16, R2.reuse, RZ ;  /* 0x0000000210047210 */ /* 0x081fe20007fde0ff */
[----:B------:R-:W-:Y:S01]  /*14ef0*/  ULDC UR8, c[0x0][0x228] ;  /* 0x00008a0000087ab9 */ /* 0x000fe20000000800 */
[----:B------:R-:W-:Y:S02]  /*14f00*/  PRMT R19, R66, 0x7771, RZ ;  /* 0x0000777142137816 */ /* 0x000fe400000000ff */
[----:B------:R-:W-:Y:S01]  /*14f10*/  ISETP.GE.AND P4, PT, R10, UR4, PT ;  /* 0x000000040a007c0c */ /* 0x000fe2000bf86270 */
[----:B------:R-:W-:Y:S01]  /*14f20*/  IMAD.X R5, R20, 0x1, R0, P6 ;  /* 0x0000000114057824 */ /* 0x000fe200030e0600 */
[----:B------:R-:W-:Y:S01]  /*14f30*/  ULDC UR4, c[0x0][0x248] ;  /* 0x0000920000047ab9 */ /* 0x000fe20000000800 */
[----:B------:R0:W-:Y:S01]  /*14f40*/  @P2 STG.E.U8 desc[UR14][R6.64], R19 ;  /* 0x0000001306002986 */ /* 0x0001e2000c10110e */
[----:B------:R-:W-:Y:S01]  /*14f50*/  VIADD R11, R16, UR4 ;  /* 0x00000004100b7c36 */ /* 0x000fe20008000000 */
[----:B-1----:R-:W-:Y:S01]  /*14f60*/  PRMT R17, R66, 0x7772, RZ ;  /* 0x0000777242117816 */ /* 0x002fe200000000ff */
[----:B------:R-:W-:Y:S01]  /*14f70*/  VIADD R10, R12, 0x71 ;  /* 0x000000710c0a7836 */ /* 0x000fe20000000000 */
        /* <DEDUP_REMOVED lines=8> */
[----:B0-----:R-:W-:Y:S01]  /*15000*/  IADD3 R6, P6, R11, R2, RZ ;  /* 0x000000020b067210 */ /* 0x001fe20007fde0ff */
[----:B------:R-:W-:Y:S01]  /*15010*/  ULDC UR8, c[0x0][0x228] ;  /* 0x00008a0000087ab9 */ /* 0x000fe20000000800 */
[----:B------:R-:W-:-:S02]  /*15020*/  PRMT R19, R66, 0x7773, RZ ;  /* 0x0000777342137816 */ /* 0x000fc400000000ff */
[----:B------:R-:W-:Y:S01]  /*15030*/  ISETP.GE.AND P3, PT, R10, UR4, PT ;  /* 0x000000040a007c0c */ /* 0x000fe2000bf66270 */
[----:B------:R-:W-:Y:S01]  /*15040*/  IMAD.X R7, R18, 0x1, R0, P6 ;  /* 0x0000000112077824 */ /* 0x000fe200030e0600 */
[----:B------:R-:W-:Y:S01]  /*15050*/  ULDC UR4, c[0x0][0x248] ;  /* 0x0000920000047ab9 */ /* 0x000fe20000000800 */
[----:B-1----:R-:W-:Y:S01]  /*15060*/  PRMT R17, R67, 0x7770, RZ ;  /* 0x0000777043117816 */ /* 0x002fe200000000ff */
[----:B------:R0:W-:Y:S01]  /*15070*/  @P2 STG.E.U8 desc[UR14][R8.64], R19 ;  /* 0x0000001308002986 */ /* 0x0001e2000c10110e */
[----:B------:R-:W-:Y:S01]  /*15080*/  VIADD R16, R11, UR4 ;  /* 0x000000040b107c36 */ /* 0x000fe20008000000 */
[----:B------:R-:W-:Y:S01]  /*15090*/  ISETP.LT.AND P1, PT, R14, UR6, !P1 ;  /* 0x000000060e007c0c */ /* 0x000fe2000cf21270 */
[----:B------:R-:W-:Y:S01]  /*150a0*/  VIADD R10, R12, 0x72 ;  /* 0x000000720c0a7836 */ /* 0x000fe20000000000 */
[----:B------:R1:W-:Y:S01]  /*150b0*/  @P5 STG.E.U8 desc[UR14][R6.64], R17 ;  /* 0x0000001106005986 */ /* 0x0003e2000c10110e */
[----:B------:R-:W-:Y:S01]  /*150c0*/  ISETP.LT.AND P5, PT, R13, UR8, !P0 ;  /* 0x000000080d007c0c */ /* 0x000fe2000c7a1270 */
[----:B------:R-:W-:Y:S01]  /*150d0*/  ULDC UR8, c[0x0][0x228] ;  /* 0x00008a0000087ab9 */ /* 0x000fe20000000800 */
[-C--:B------:R-:W-:Y:S01]  /*150e0*/  IADD3 R4, P2, R11, R3.reuse, RZ ;  /* 0x000000030b047210 */ /* 0x080fe20007f5e0ff */
[----:B------:R-:W-:Y:S01]  /*150f0*/  ULDC UR4, c[0x0][0x22c] ;  /* 0x00008b0000047ab9 */ /* 0x000fe20000000800 */
[----:B------:R-:W-:Y:S01]  /*15100*/  SHF.R.S32.HI R20, RZ, 0x1f, R16 ;  /* 0x0000001fff147819 */ /* 0x000fe20000011410 */
[----:B------:R-:W-:Y:S01]  /*15110*/  ULDC UR6, c[0x0][0x22c] ;  /* 0x00008b0000067ab9 */ /* 0x000fe20000000800 */
[----:B------:R-:W-:Y:S01]  /*15120*/  ISETP.LT.AND P0, PT, R14, UR8, !P0 ;  /* 0x000000080e007c0c */ /* 0x000fe2000c701270 */
[--C-:B------:R-:W-:Y:S01]  /*15130*/  IMAD.X R5, R18, 0x1, R25.reuse, P2 ;  /* 0x0000000112057824 */ /* 0x100fe200010e0619 */
[-C--:B0-----:R-:W-:Y:S01]  /*15140*/  IADD3 R8, P6, R16, R2.reuse, RZ ;  /* 0x0000000210087210 */ /* 0x081fe20007fde0ff */
[----:B------:R-:W-:Y:S01]  /*15150*/  ULDC UR8, c[0x0][0x228] ;  /* 0x00008a0000087ab9 */ /* 0x000fe20000000800 */
[C---:B------:R-:W-:Y:S01]  /*15160*/  PRMT R19, R67.reuse, 0x7771, RZ ;  /* 0x0000777143137816 */ /* 0x040fe200000000ff */
[----:B-1----:R-:W-:Y:S01]  /*15170*/  VIADD R7, R12, 0x73 ;  /* 0x000000730c077836 */ /* 0x002fe20000000000 */
[----:B------:R-:W-:Y:S01]  /*15180*/  PRMT R17, R67, 0x7772, RZ ;  /* 0x0000777243117816 */ /* 0x000fe200000000ff */
[----:B------:R-:W-:Y:S01]  /*15190*/  IMAD.X R9, R20, 0x1, R0, P6 ;  /* 0x0000000114097824 */ /* 0x000fe200030e0600 */
[----:B------:R-:W-:Y:S01]  /*151a0*/  ISETP.GE.AND P2, PT, R10, UR4, PT ;  /* 0x000000040a007c0c */ /* 0x000fe2000bf46270 */
[----:B------:R-:W-:Y:S01]  /*151b0*/  ULDC UR4, c[0x0][0x248] ;  /* 0x0000920000047ab9 */ /* 0x000fe20000000800 */
[C---:B------:R-:W-:Y:S01]  /*151c0*/  IADD3 R6, P6, R16.reuse, R3, RZ ;  /* 0x0000000310067210 */ /* 0x040fe20007fde0ff */
[----:B------:R-:W-:Y:S01]  /*151d0*/  VIADD R11, R16, UR4 ;  /* 0x00000004100b7c36 */ /* 0x000fe20008000000 */
[----:B------:R0:W-:Y:S01]  /*151e0*/  @P1 STG.E.U8 desc[UR14][R4.64], R19 ;  /* 0x0000001304001986 */ /* 0x0001e2000c10110e */
[----:B------:R-:W-:Y:S01]  /*151f0*/  ISETP.GE.AND P1, PT, R7, UR6, PT ;  /* 0x0000000607007c0c */ /* 0x000fe2000bf26270 */
[----:B------:R-:W-:Y:S01]  /*15200*/  ULDC UR4, c[0x0][0x22c] ;  /* 0x00008b0000047ab9 */ /* 0x000fe20000000800 */
[----:B------:R-:W-:Y:S01]  /*15210*/  IMAD.X R7, R20, 0x1, R25, P6 ;  /* 0x0000000114077824 */ /* 0x000fe200030e0619 */
[----:B------:R1:W-:Y:S01]  /*15220*/  @P5 STG.E.U8 desc[UR14][R8.64], R17 ;  /* 0x0000001108005986 */ /* 0x0003e2000c10110e */
[----:B------:R-:W-:Y:S01]  /*15230*/  ISETP.LT.AND P5, PT, R13, UR10, !P4 ;  /* 0x0000000a0d007c0c */ /* 0x000fe2000e7a1270 */
[----:B------:R-:W-:Y:S01]  /*15240*/  ULDC UR6, c[0x0][0x228] ;  /* 0x00008a0000067ab9 */ /* 0x000fe20000000800 */
[----:B------:R-:W-:Y:S01]  /*15250*/  PRMT R67, R67, 0x7773, RZ ;  /* 0x0000777343437816 */ /* 0x000fe200000000ff */
[----:B------:R-:W-:Y:S01]  /*15260*/  VIADD R10, R12, 0x75 ;  /* 0x000000750c0a7836 */ /* 0x000fe20000000000 */
[----:B------:R-:W-:Y:S01]  /*15270*/  ISETP.LT.AND P4, PT, R14, UR6, !P4 ;  /* 0x000000060e007c0c */ /* 0x000fe2000e781270 */
[----:B------:R-:W-:Y:S01]  /*15280*/  ULDC UR6, c[0x0][0x228] ;  /* 0x00008a0000067ab9 */ /* 0x000fe20000000800 */
[----:B0-----:R-:W-:Y:S01]  /*15290*/  IADD3 R4, P6, R11, R2, RZ ;  /* 0x000000020b047210 */ /* 0x001fe20007fde0ff */
[----:B------:R0:W-:Y:S01]  /*152a0*/  @P0 STG.E.U8 desc[UR14][R6.64], R67 ;  /* 0x0000004306000986 */ /* 0x0001e2000c10110e */
[----:B------:R-:W-:Y:S01]  /*152b0*/  PRMT R19, R68, 0x7771, RZ ;  /* 0x0000777144137816 */ /* 0x000fe200000000ff */
[----:B-1----:R-:W-:Y:S01]  /*152c0*/  VIADD R8, R12, 0x74 ;  /* 0x000000740c087836 */ /* 0x002fe20000000000 */
[----:B------:R-:W-:-:S02]  /*152d0*/  SHF.R.S32.HI R9, RZ, 0x1f, R11 ;  /* 0x0000001fff097819 */ /* 0x000fc4000001140b */
[----:B------:R-:W-:Y:S02]  /*152e0*/  PRMT R17, R68, 0x7770, RZ ;  /* 0x0000777044117816 */ /* 0x000fe400000000ff */
[----:B------:R-:W-:Y:S01]  /*152f0*/  ISETP.GE.AND P0, PT, R8, UR4, PT ;  /* 0x0000000408007c0c */ /* 0x000fe2000bf06270 */
[----:B------:R-:W-:Y:S01]  /*15300*/  IMAD.X R5, R9, 0x1, R0, P6 ;  /* 0x0000000109057824 */ /* 0x000fe200030e0600 */
[----:B------:R-:W-:Y:S01]  /*15310*/  ULDC UR4, c[0x0][0x248] ;  /* 0x0000920000047ab9 */ /* 0x000fe20000000800 */
[C---:B------:R-:W-:Y:S01]  /*15320*/  IADD3 R8, P6, R11.reuse, R3, RZ ;  /* 0x000000030b087210 */ /* 0x040fe20007fde0ff */
[----:B------:R-:W-:Y:S01]  /*15330*/  VIADD R16, R11, UR4 ;  /* 0x000000040b107c36 */ /* 0x000fe20008000000 */
[----:B------:R-:W-:Y:S01]  /*15340*/  ULDC UR4, c[0x0][0x228] ;  /* 0x00008a0000047ab9 */ /* 0x000fe20000000800 */
[----:B------:R1:W-:Y:S01]  /*15350*/  @P5 STG.E.U8 desc[UR14][R4.64], R17 ;  /* 0x0000001104005986 */ /* 0x0003e2000c10110e */
[----:B------:R-:W-:Y:S01]  /*15360*/  ISETP.LT.AND P5, PT, R13, UR6, !P3 ;  /* 0x000000060d007c0c */ /* 0x000fe2000dfa1270 */
[----:B------:R-:W-:Y:S01]  /*15370*/  IMAD.X R9, R9, 0x1, R25, P6 ;  /* 0x0000000109097824 */ /* 0x000fe200030e0619 */
[----:B0-----:R-:W-:Y:S01]  /*15380*/  SHF.R.S32.HI R7, RZ, 0x1f, R16 ;  /* 0x0000001fff077819 */ /* 0x001fe20000011410 */
[----:B------:R-:W-:Y:S01]  /*15390*/  ULDC UR6, c[0x0][0x228] ;  /* 0x00008a0000067ab9 */ /* 0x000fe20000000800 */
[----:B------:R-:W-:Y:S01]  /*153a0*/  ISETP.LT.AND P3, PT, R14, UR4, !P3 ;  /* 0x000000040e007c0c */ /* 0x000fe2000df61270 */
[----:B------:R-:W-:Y:S01]  /*153b0*/  ULDC UR4, c[0x0][0x248] ;  /* 0x0000920000047ab9 */ /* 0x000fe20000000800 */
[----:B------:R-:W-:Y:S01]  /*153c0*/  PRMT R11, R68, 0x7772, RZ ;  /* 0x00007772440b7816 */ /* 0x000fe200000000ff */
[----:B------:R0:W-:Y:S01]  /*153d0*/  @P4 STG.E.U8 desc[UR14][R8.64], R19 ;  /* 0x0000001308004986 */ /* 0x0001e2000c10110e */
[----:B------:R-:W-:Y:S01]  /*153e0*/  ISETP.GE.AND P4, PT, R10, UR7, PT ;  /* 0x000000070a007c0c */ /* 0x000fe2000bf86270 */
[----:B------:R-:W-:Y:S01]  /*153f0*/  VIADD R10, R12, 0x76 ;  /* 0x000000760c0a7836 */ /* 0x000fe20000000000 */
[----:B------:R-:W-:Y:S01]  /*15400*/  ULDC UR7, c[0x0][0x228] ;  /* 0x00008a0000077ab9 */ /* 0x000fe20000000800 */
[----:B-1----:R-:W-:-:S02]  /*15410*/  IADD3 R4, P6, R16, R2, RZ ;  /* 0x0000000210047210 */ /* 0x002fc40007fde0ff */
[----:B------:R-:W-:-:S03]  /*15420*/  PRMT R17, R68, 0x7773, RZ ;  /* 0x0000777344117816 */ /* 0x000fc600000000ff */
[----:B------:R-:W-:Y:S01]  /*15430*/  IMAD.X R5, R7, 0x1, R0, P6 ;  /* 0x0000000107057824 */ /* 0x000fe200030e0600 */
[C---:B------:R-:W-:Y:S01]  /*15440*/  IADD3 R6, P6, R16.reuse, R3, RZ ;  /* 0x0000000310067210 */ /* 0x040fe20007fde0ff */
[----:B------:R-:W-:Y:S01]  /*15450*/  VIADD R16, R16, UR4 ;  /* 0x0000000410107c36 */ /* 0x000fe20008000000 */
[----:B------:R-:W-:Y:S01]  /*15460*/  ULDC UR4, c[0x0][0x248] ;  /* 0x0000920000047ab9 */ /* 0x000fe20000000800 */
[----:B0-----:R-:W-:Y:S01]  /*15470*/  PRMT R19, R69, 0x7771, RZ ;  /* 0x0000777145137816 */ /* 0x001fe200000000ff */
[----:B------:R0:W-:Y:S01]  /*15480*/  @P5 STG.E.U8 desc[UR14][R4.64], R11 ;  /* 0x0000000b04005986 */ /* 0x0001e2000c10110e */
[----:B------:R-:W-:Y:S01]  /*15490*/  IMAD.X R7, R7, 0x1, R25, P6 ;  /* 0x0000000107077824 */ /* 0x000fe200030e0619 */
[----:B------:R-:W-:Y:S02]  /*154a0*/  SHF.R.S32.HI R18, RZ, 0x1f, R16 ;  /* 0x0000001fff127819 */ /* 0x000fe40000011410 */
[----:B------:R-:W-:Y:S01]  /*154b0*/  ISETP.LT.AND P5, PT, R13, UR6, !P2 ;  /* 0x000000060d007c0c */ /* 0x000fe2000d7a1270 */
[----:B------:R-:W-:Y:S01]  /*154c0*/  ULDC UR6, c[0x0][0x228] ;  /* 0x00008a0000067ab9 */ /* 0x000fe20000000800 */
[----:B------:R1:W-:Y:S01]  /*154d0*/  @P3 STG.E.U8 desc[UR14][R6.64], R17 ;  /* 0x0000001106003986 */ /* 0x0003e2000c10110e */
[----:B------:R-:W-:-:S02]  /*154e0*/  IADD3 R8, P3, R16, R2, RZ ;  /* 0x0000000210087210 */ /* 0x000fc40007f7e0ff */
[----:B------:R-:W-:Y:S01]  /*154f0*/  ISETP.LT.AND P6, PT, R13, UR7, !P1 ;  /* 0x000000070d007c0c */ /* 0x000fe2000cfc1270 */
[----:B------:R-:W-:Y:S02]  /*15500*/  ULDC UR7, c[0x0][0x228] ;  /* 0x00008a0000077ab9 */ /* 0x000fe40000000800 */
[--C-:B------:R-:W-:Y:S01]  /*15510*/  IMAD.X R9, R18, 0x1, R0.reuse, P3 ;  /* 0x0000000112097824 */ /* 0x100fe200018e0600 */
[----:B------:R-:W-:Y:S01]  /*15520*/  ISETP.LT.AND P3, PT, R14, UR6, !P2 ;  /* 0x000000060e007c0c */ /* 0x000fe2000d761270 */
[C---:B0-----:R-:W-:Y:S01]  /*15530*/  VIADD R11, R16.reuse, UR4 ;  /* 0x00000004100b7c36 */ /* 0x041fe20008000000 */
[-C--:B------:R-:W-:Y:S01]  /*15540*/  IADD3 R4, P2, R16, R3.reuse, RZ ;  /* 0x0000000310047210 */ /* 0x080fe20007f5e0ff */
[----:B------:R-:W-:Y:S01]  /*15550*/  ULDC UR4, c[0x0][0x248] ;  /* 0x0000920000047ab9 */ /* 0x000fe20000000800 */
[----:B------:R0:W-:Y:S01]  /*15560*/  @P5 STG.E.U8 desc[UR14][R8.64], R21 ;  /* 0x0000001508005986 */ /* 0x0001e2000c10110e */
[----:B-1----:R-:W-:Y:S01]  /*15570*/  PRMT R17, R69, 0x7772, RZ ;  /* 0x0000777245117816 */ /* 0x002fe200000000ff */
[----:B------:R-:W-:Y:S01]  /*15580*/  ULDC UR6, c[0x0][0x228] ;  /* 0x00008a0000067ab9 */ /* 0x000fe20000000800 */
[----:B------:R-:W-:Y:S01]  /*15590*/  IMAD.X R5, R18, 0x1, R25, P2 ;  /* 0x0000000112057824 */ /* 0x000fe200010e0619 */
[----:B------:R-:W-:Y:S01]  /*155a0*/  ISETP.GE.AND P2, PT, R10, UR5, PT ;  /* 0x000000050a007c0c */ /* 0x000fe2000bf46270 */
[----:B------:R-:W-:Y:S01]  /*155b0*/  ULDC UR5, c[0x0][0x228] ;  /* 0x00008a0000057ab9 */ /* 0x000fe20000000800 */
[----:B------:R-:W-:Y:S01]  /*155c0*/  SHF.R.S32.HI R20, RZ, 0x1f, R11 ;  /* 0x0000001fff147819 */ /* 0x000fe2000001140b */
[C---:B------:R-:W-:Y:S01]  /*155d0*/  VIADD R16, R11.reuse, UR4 ;  /* 0x000000040b107c36 */ /* 0x040fe20008000000 */
[CC--:B------:R-:W-:Y:S01]  /*155e0*/  IADD3 R6, P5, R11.reuse, R2.reuse, RZ ;  /* 0x000000020b067210 */ /* 0x0c0fe20007fbe0ff */
[----:B------:R1:W-:Y:S01]  /*155f0*/  @P3 STG.E.U8 desc[UR14][R4.64], R19 ;  /* 0x0000001304003986 */ /* 0x0003e2000c10110e */
[----:B------:R-:W-:Y:S01]  /*15600*/  ISETP.LT.AND P1, PT, R14, UR5, !P1 ;  /* 0x000000050e007c0c */ /* 0x000fe2000cf21270 */
[----:B------:R-:W-:Y:S01]  /*15610*/  ULDC UR5, c[0x0][0x228] ;  /* 0x00008a0000057ab9 */ /* 0x000fe20000000800 */
[----:B0-----:R-:W-:Y:S01]  /*15620*/  IADD3 R8, P3, R11, R3, RZ ;  /* 0x000000030b087210 */ /* 0x001fe20007f7e0ff */
[C---:B------:R-:W-:Y:S01]  /*15630*/  IMAD.X R7, R20.reuse, 0x1, R0, P5 ;  /* 0x0000000114077824 */ /* 0x040fe200028e0600 */
[----:B------:R-:W-:Y:S01]  /*15640*/  ISETP.LT.AND P5, PT, R13, UR6, !P0 ;  /* 0x000000060d007c0c */ /* 0x000fe2000c7a1270 */
[----:B------:R-:W-:Y:S01]  /*15650*/  ULDC UR4, c[0x0][0x248] ;  /* 0x0000920000047ab9 */ /* 0x000fe20000000800 */
[----:B------:R-:W-:Y:S01]  /*15660*/  PRMT R69, R69, 0x7773, RZ ;  /* 0x0000777345457816 */ /* 0x000fe200000000ff */
[----:B------:R-:W-:Y:S01]  /*15670*/  IMAD.X R9, R20, 0x1, R25, P3 ;  /* 0x0000000114097824 */ /* 0x000fe200018e0619 */
[----:B------:R0:W-:Y:S01]  /*15680*/  @P6 STG.E.U8 desc[UR14][R6.64], R17 ;  /* 0x0000001106006986 */ /* 0x0001e2000c10110e */
[----:B------:R-:W-:Y:S01]  /*15690*/  SHF.R.S32.HI R18, RZ, 0x1f, R16 ;  /* 0x0000001fff127819 */ /* 0x000fe20000011410 */
[----:B------:R-:W-:Y:S01]  /*156a0*/  VIADD R10, R12, 0x77 ;  /* 0x000000770c0a7836 */ /* 0x000fe20000000000 */
[----:B-1----:R-:W-:Y:S01]  /*156b0*/  IADD3 R4, P6, R16, R2, RZ ;  /* 0x0000000210047210 */ /* 0x002fe20007fde0ff */
[----:B------:R-:W-:Y:S01]  /*156c0*/  ULDC UR6, c[0x0][0x228] ;  /* 0x00008a0000067ab9 */ /* 0x000fe20000000800 */
[----:B------:R-:W-:Y:S01]  /*156d0*/  ISETP.LT.AND P0, PT, R14, UR5, !P0 ;  /* 0x000000050e007c0c */ /* 0x000fe2000c701270 */
[----:B------:R-:W-:Y:S01]  /*156e0*/  @P1 STG.E.U8 desc[UR14][R8.64], R69 ;  /* 0x0000004508001986 */ /* 0x000fe2000c10110e */
[----:B------:R-:W-:Y:S01]  /*156f0*/  PRMT R11, R70, 0x7770, RZ ;  /* 0x00007770460b7816 */ /* 0x000fe200000000ff */
[----:B------:R-:W-:Y:S01]  /*15700*/  IMAD.X R5, R18, 0x1, R0, P6 ;  /* 0x0000000112057824 */ /* 0x000fe200030e0600 */
[----:B------:R-:W-:Y:S01]  /*15710*/  ISETP.GE.AND P3, PT, R10, UR11, PT ;  /* 0x0000000b0a007c0c */ /* 0x000fe2000bf66270 */
[C---:B------:R-:W-:Y:S01]  /*15720*/  VIADD R10, R12.reuse, 0x79 ;  /* 0x000000790c0a7836 */ /* 0x040fe20000000000 */
[----:B------:R-:W-:Y:S01]  /*15730*/  ULDC UR5, c[0x0][0x228] ;  /* 0x00008a0000057ab9 */ /* 0x000fe20000000800 */
[----:B0-----:R-:W-:Y:S01]  /*15740*/  VIADD R6, R12, 0x78 ;  /* 0x000000780c067836 */ /* 0x001fe20000000000 */
[----:B------:R0:W-:Y:S01]  /*15750*/  @P5 STG.E.U8 desc[UR14][R4.64], R11 ;  /* 0x0000000b04005986 */ /* 0x0001e2000c10110e */
[----:B------:R-:W-:Y:S01]  /*15760*/  VIADD R17, R16, UR4 ;  /* 0x0000000410117c36 */ /* 0x000fe20008000000 */
[----:B------:R-:W-:Y:S01]  /*15770*/  ULDC UR4, c[0x0][0x228] ;  /* 0x00008a0000047ab9 */ /* 0x000fe20000000800 */
[----:B------:R-:W-:Y:S01]  /*15780*/  ISETP.LT.AND P5, PT, R13, UR5, !P4 ;  /* 0x000000050d007c0c */ /* 0x000fe2000e7a1270 */
[----:B------:R-:W-:Y:S01]  /*15790*/  ULDC UR5, c[0x0][0x228] ;  /* 0x00008a0000057ab9 */ /* 0x000fe20000000800 */
[----:B------:R-:W-:-:S02]  /*157a0*/  ISETP.GE.AND P1, PT, R6, UR9, PT ;  /* 0x0000000906007c0c */ /* 0x000fc4000bf26270 */
[-C--:B------:R-:W-:Y:S02]  /*157b0*/  IADD3 R6, P6, R16, R3.reuse, RZ ;  /* 0x0000000310067210 */ /* 0x080fe40007fde0ff */
[----:B------:R-:W-:Y:S02]  /*157c0*/  SHF.R.S32.HI R16, RZ, 0x1f, R17 ;  /* 0x0000001fff107819 */ /* 0x000fe40000011411 */
[----:B------:R-:W-:Y:S01]  /*157d0*/  ISETP.LT.AND P4, PT, R14, UR4, !P4 ;  /* 0x000000040e007c0c */ /* 0x000fe2000e781270 */
[--C-:B------:R-:W-:Y:S01]  /*157e0*/  IMAD.X R7, R18, 0x1, R25.reuse, P6 ;  /* 0x0000000112077824 */ /* 0x100fe200030e0619 */
[C---:B0-----:R-:W-:Y:S01]  /*157f0*/  PRMT R5, R70.reuse, 0x7771, RZ ;  /* 0x0000777146057816 */ /* 0x041fe200000000ff */
[----:B------:R-:W-:Y:S01]  /*15800*/  ULDC UR4, c[0x0][0x248] ;  /* 0x0000920000047ab9 */ /* 0x000fe20000000800 */
[CC--:B------:R-:W-:Y:S01]  /*15810*/  IADD3 R8, P6, R17.reuse, R2.reuse, RZ ;  /* 0x0000000211087210 */ /* 0x0c0fe20007fde0ff */
[C---:B------:R-:W-:Y:S01]  /*15820*/  VIADD R18, R17.reuse, UR4 ;  /* 0x0000000411127c36 */ /* 0x040fe20008000000 */
[----:B------:R-:W-:Y:S01]  /*15830*/  PRMT R21, R70, 0x7772, RZ ;  /* 0x0000777246157816 */ /* 0x000fe200000000ff */
[----:B------:R-:W-:Y:S01]  /*15840*/  @P0 STG.E.U8 desc[UR14][R6.64], R5 ;  /* 0x0000000506000986 */ /* 0x000fe2000c10110e */
[----:B------:R-:W-:Y:S01]  /*15850*/  ISETP.GE.AND P0, PT, R10, UR17, PT ;  /* 0x000000110a007c0c */ /* 0x000fe2000bf06270 */
[----:B------:R-:W-:Y:S01]  /*15860*/  IMAD.X R9, R16, 0x1, R0, P6 ;  /* 0x0000000110097824 */ /* 0x000fe200030e0600 */
[----:B------:R-:W-:Y:S01]  /*15870*/  IADD3 R10, P6, R17, R3, RZ ;  /* 0x00000003110a7210 */ /* 0x000fe20007fde0ff */
[----:B------:R0:W1:Y:S01]  /*15880*/  LDS.128 R4, [R15] ;  /* 0x000000000f047984 */ /* 0x0000620000000c00 */
[----:B------:R-:W-:Y:S01]  /*15890*/  PRMT R19, R70, 0x7773, RZ ;  /* 0x0000777346137816 */ /* 0x000fe200000000ff */
[----:B------:R-:W-:Y:S01]  /*158a0*/  ULDC UR4, c[0x0][0x248] ;  /* 0x0000920000047ab9 */ /* 0x000fe20000000800 */
[----:B------:R-:W-:Y:S01]  /*158b0*/  SHF.R.S32.HI R20, RZ, 0x1f, R18 ;  /* 0x0000001fff147819 */ /* 0x000fe20000011412 */
[----:B------:R-:W-:Y:S01]  /*158c0*/  IMAD.X R11, R16, 0x1, R25, P6 ;  /* 0x00000001100b7824 */ /* 0x000fe200030e0619 */
[----:B------:R2:W-:Y:S01]  /*158d0*/  @P5 STG.E.U8 desc[UR14][R8.64], R21 ;  /* 0x0000001508005986 */ /* 0x0005e2000c10110e */
[C---:B------:R-:W-:Y:S01]  /*158e0*/  ISETP.LT.AND P5, PT, R13.reuse, UR5, !P2 ;  /* 0x000000050d007c0c */ /* 0x040fe2000d7a1270 */
[----:B------:R-:W-:Y:S01]  /*158f0*/  ULDC UR5, c[0x0][0x228] ;  /* 0x00008a0000057ab9 */ /* 0x000fe20000000800 */
[----:B------:R-:W-:Y:S01]  /*15900*/  ISETP.LT.AND P6, PT, R13, UR6, !P3 ;  /* 0x000000060d007c0c */ /* 0x000fe2000dfc1270 */
[----:B------:R3:W-:Y:S01]  /*15910*/  @P4 STG.E.U8 desc[UR14][R10.64], R19 ;  /* 0x000000130a004986 */ /* 0x0007e2000c10110e */
[----:B------:R-:W-:Y:S01]  /*15920*/  IADD3 R16, P4, R18, R2, RZ ;  /* 0x0000000212107210 */ /* 0x000fe20007f9e0ff */
[----:B------:R-:W-:Y:S01]  /*15930*/  ULDC UR6, c[0x0][0x228] ;  /* 0x00008a0000067ab9 */ /* 0x000fe20000000800 */
[----:B0-----:R-:W-:-:S03]  /*15940*/  VIADD R15, R12, 0x7a ;  /* 0x0000007a0c0f7836 */ /* 0x001fc60000000000 */
[--C-:B------:R-:W-:Y:S01]  /*15950*/  IMAD.X R17, R20, 0x1, R0.reuse, P4 ;  /* 0x0000000114117824 */ /* 0x100fe200020e0600 */
[----:B------:R-:W-:Y:S01]  /*15960*/  ISETP.LT.AND P4, PT, R14, UR5, !P2 ;  /* 0x000000050e007c0c */ /* 0x000fe2000d781270 */
[----:B------:R-:W-:Y:S01]  /*15970*/  ULDC UR5, c[0x0][0x228] ;  /* 0x00008a0000057ab9 */ /* 0x000fe20000000800 */
[CC--:B--2---:R-:W-:Y:S02]  /*15980*/  IADD3 R8, P2, R18.reuse, R3.reuse, RZ ;  /* 0x0000000312087210 */ /* 0x0c4fe40007f5e0ff */
[----:B------:R0:W-:Y:S01]  /*15990*/  @P5 STG.E.U8 desc[UR14][R16.64], R27 ;  /* 0x0000001b10005986 */ /* 0x0001e2000c10110e */
[----:B---3--:R-:W-:Y:S01]  /*159a0*/  VIADD R19, R18, UR4 ;  /* 0x0000000412137c36 */ /* 0x008fe20008000000 */
[----:B------:R-:W-:Y:S01]  /*159b0*/  ISETP.LT.AND P3, PT, R14, UR5, !P3 ;  /* 0x000000050e007c0c */ /* 0x000fe2000df61270 */
[----:B------:R-:W-:Y:S01]  /*159c0*/  IMAD.X R9, R20, 0x1, R25, P2 ;  /* 0x0000000114097824 */ /* 0x000fe200010e0619 */
[----:B------:R-:W-:Y:S01]  /*159d0*/  ULDC UR4, c[0x0][0x248] ;  /* 0x0000920000047ab9 */ /* 0x000fe20000000800 */
[----:B------:R-:W-:Y:S01]  /*159e0*/  PRMT R21, R71, 0x7772, RZ ;  /* 0x0000777247157816 */ /* 0x000fe200000000ff */
[C---:B------:R-:W-:Y:S01]  /*159f0*/  VIADD R18, R19.reuse, UR4 ;  /* 0x0000000413127c36 */ /* 0x040fe20008000000 */
[----:B------:R-:W-:Y:S01]  /*15a00*/  SHF.R.S32.HI R22, RZ, 0x1f, R19 ;  /* 0x0000001fff167819 */ /* 0x000fe20000011413 */
[----:B------:R-:W-:Y:S01]  /*15a10*/  ULDC UR4, c[0x0][0x248] ;  /* 0x0000920000047ab9 */ /* 0x000fe20000000800 */
[-C--:B------:R-:W-:Y:S01]  /*15a20*/  IADD3 R10, P5, R19, R2.reuse, RZ ;  /* 0x00000002130a7210 */ /* 0x080fe20007fbe0ff */
[----:B------:R2:W-:Y:S01]  /*15a30*/  @P4 STG.E.U8 desc[UR14][R8.64], R23 ;  /* 0x0000001708004986 */ /* 0x0005e2000c10110e */
[----:B------:R-:W-:Y:S01]  /*15a40*/  PRMT R71, R71, 0x7773, RZ ;  /* 0x0000777347477816 */ /* 0x000fe200000000ff */
[----:B------:R-:W-:Y:S01]  /*15a50*/  ULDC UR5, c[0x0][0x228] ;  /* 0x00008a0000057ab9 */ /* 0x000fe20000000800 */
[----:B0-----:R-:W-:Y:S01]  /*15a60*/  IADD3 R16, P4, R19, R3, RZ ;  /* 0x0000000313107210 */ /* 0x001fe20007f9e0ff */
[----:B------:R-:W-:Y:S01]  /*15a70*/  IMAD.X R11, R22, 0x1, R0, P5 ;  /* 0x00000001160b7824 */ /* 0x000fe200028e0600 */
[----:B------:R-:W-:Y:S01]  /*15a80*/  ISETP.LT.AND P5, PT, R13, UR6, !P1 ;  /* 0x000000060d007c0c */ /* 0x000fe2000cfa1270 */
[----:B------:R-:W-:Y:S01]  /*15a90*/  VIADD R19, R18, UR4 ;  /* 0x0000000412137c36 */ /* 0x000fe20008000000 */
[----:B------:R-:W-:Y:S01]  /*15aa0*/  SHF.R.S32.HI R20, RZ, 0x1f, R18 ;  /* 0x0000001fff147819 */ /* 0x000fe20000011412 */
[----:B------:R-:W-:Y:S01]  /*15ab0*/  IMAD.X R17, R22, 0x1, R25, P4 ;  /* 0x0000000116117824 */ /* 0x000fe200020e0619 */
[----:B------:R0:W-:Y:S01]  /*15ac0*/  @P6 STG.E.U8 desc[UR14][R10.64], R21 ;  /* 0x000000150a006986 */ /* 0x0001e2000c10110e */
[----:B------:R-:W-:Y:S01]  /*15ad0*/  ISETP.LT.AND P1, PT, R14, UR5, !P1 ;  /* 0x000000050e007c0c */ /* 0x000fe2000cf21270 */
[----:B------:R-:W-:Y:S01]  /*15ae0*/  ULDC UR5, c[0x0][0x228] ;  /* 0x00008a0000057ab9 */ /* 0x000fe20000000800 */
[----:B--2---:R-:W-:Y:S01]  /*15af0*/  IADD3 R8, P6, R18, R2, RZ ;  /* 0x0000000212087210 */ /* 0x004fe20007fde0ff */
[----:B------:R2:W-:Y:S01]  /*15b00*/  @P3 STG.E.U8 desc[UR14][R16.64], R71 ;  /* 0x0000004710003986 */ /* 0x0005e2000c10110e */
[----:B------:R-:W-:Y:S01]  /*15b10*/  ULDC UR4, c[0x0][0x228] ;  /* 0x00008a0000047ab9 */ /* 0x000fe20000000800 */
[----:B-1----:R-:W-:Y:S01]  /*15b20*/  PRMT R27, R4, 0x7771, RZ ;  /* 0x00007771041b7816 */ /* 0x002fe200000000ff */
[----:B------:R-:W-:Y:S01]  /*15b30*/  ULDC UR6, c[0x0][0x228] ;  /* 0x00008a0000067ab9 */ /* 0x000fe20000000800 */
[----:B------:R-:W-:Y:S01]  /*15b40*/  IMAD.X R9, R20, 0x1, R0, P6 ;  /* 0x0000000114097824 */ /* 0x000fe200030e0600 */
[----:B------:R-:W-:-:S02]  /*15b50*/  PRMT R23, R4, 0x7772, RZ ;  /* 0x0000777204177816 */ /* 0x000fc400000000ff */
[----:B------:R-:W-:Y:S01]  /*15b60*/  ISETP.GE.AND P2, PT, R15, UR13, PT ;  /* 0x0000000d0f007c0c */ /* 0x000fe2000bf46270 */
[----:B0-----:R-:W-:Y:S01]  /*15b70*/  VIADD R10, R12, 0x7c ;  /* 0x0000007c0c0a7836 */ /* 0x001fe20000000000 */
[----:B------:R-:W-:Y:S01]  /*15b80*/  PRMT R21, R4, 0x7770, RZ ;  /* 0x0000777004157816 */ /* 0x000fe200000000ff */
[----:B------:R-:W-:Y:S01]  /*15b90*/  VIADD R15, R12, 0x7b ;  /* 0x0000007b0c0f7836 */ /* 0x000fe20000000000 */
[----:B--2---:R-:W-:Y:S02]  /*15ba0*/  SHF.R.S32.HI R17, RZ, 0x1f, R19 ;  /* 0x0000001fff117819 */ /* 0x004fe40000011413 */
[----:B------:R-:W-:Y:S01]  /*15bb0*/  ISETP.GE.AND P3, PT, R10, UR19, PT ;  /* 0x000000130a007c0c */ /* 0x000fe2000bf66270 */
[----:B------:R0:W-:Y:S01]  /*15bc0*/  @P5 STG.E.U8 desc[UR14][R8.64], R21 ;  /* 0x0000001508005986 */ /* 0x0001e2000c10110e */
[----:B------:R-:W-:Y:S02]  /*15bd0*/  IADD3 R10, P6, R18, R3, RZ ;  /* 0x00000003120a7210 */ /* 0x000fe40007fde0ff */
[----:B------:R-:W-:Y:S01]  /*15be0*/  ISETP.LT.AND P5, PT, R13, UR5, !P0 ;  /* 0x000000050d007c0c */ /* 0x000fe2000c7a1270 */
[----:B------:R-:W-:Y:S01]  /*15bf0*/  ULDC UR5, c[0x0][0x228] ;  /* 0x00008a0000057ab9 */ /* 0x000fe20000000800 */
[----:B------:R-:W-:Y:S01]  /*15c00*/  ISETP.LT.AND P0, PT, R14, UR4, !P0 ;  /* 0x000000040e007c0c */ /* 0x000fe2000c701270 */
[----:B------:R-:W-:Y:S01]  /*15c10*/  IMAD.X R11, R20, 0x1, R25, P6 ;  /* 0x00000001140b7824 */ /* 0x000fe200030e0619 */
[----:B------:R-:W-:Y:S01]  /*15c20*/  ULDC UR4, c[0x0][0x248] ;  /* 0x0000920000047ab9 */ /* 0x000fe20000000800 */
[----:B------:R-:W-:Y:S01]  /*15c30*/  ISETP.GE.AND P4, PT, R15, UR21, PT ;  /* 0x000000150f007c0c */ /* 0x000fe2000bf86270 */
[----:B------:R-:W-:-:S02]  /*15c40*/  VIADD R15, R12, 0x7d ;  /* 0x0000007d0c0f7836 */ /* 0x000fc40000000000 */
[----:B------:R1:W-:Y:S01]  /*15c50*/  @P1 STG.E.U8 desc[UR14][R10.64], R27 ;  /* 0x0000001b0a001986 */ /* 0x0003e2000c10110e */
[-C--:B0-----:R-:W-:Y:S02]  /*15c60*/  IADD3 R8, P6, R19, R2.reuse, RZ ;  /* 0x0000000213087210 */ /* 0x081fe40007fde0ff */
[----:B------:R-:W-:Y:S01]  /*15c70*/  PRMT R21, R4, 0x7773, RZ ;  /* 0x0000777304157816 */ /* 0x000fe200000000ff */
[C---:B------:R-:W-:Y:S01]  /*15c80*/  VIADD R4, R12.reuse, 0x7e ;  /* 0x0000007e0c047836 */ /* 0x040fe20000000000 */
[----:B------:R-:W-:Y:S01]  /*15c90*/  ISETP.GE.AND P1, PT, R15, UR25, PT ;  /* 0x000000190f007c0c */ /* 0x000fe2000bf26270 */
[--C-:B------:R-:W-:Y:S01]  /*15ca0*/  IMAD.X R9, R17, 0x1, R0.reuse, P6 ;  /* 0x0000000111097824 */ /* 0x100fe200030e0600 */
[CC--:B------:R-:W-:Y:S01]  /*15cb0*/  IADD3 R16, P6, R19.reuse, R3.reuse, RZ ;  /* 0x0000000313107210 */ /* 0x0c0fe20007fde0ff */
[----:B------:R-:W-:Y:S01]  /*15cc0*/  VIADD R19, R19, UR4 ;  /* 0x0000000413137c36 */ /* 0x000fe20008000000 */
[----:B------:R-:W-:Y:S01]  /*15cd0*/  ULDC UR4, c[0x0][0x248] ;  /* 0x0000920000047ab9 */ /* 0x000fe20000000800 */
[----:B------:R-:W-:Y:S01]  /*15ce0*/  VIADD R12, R12, 0x7f ;  /* 0x0000007f0c0c7836 */ /* 0x000fe20000000000 */
[----:B------:R0:W-:Y:S01]  /*15cf0*/  @P5 STG.E.U8 desc[UR14][R8.64], R23 ;  /* 0x0000001708005986 */ /* 0x0001e2000c10110e */
[----:B------:R-:W-:Y:S01]  /*15d00*/  IMAD.X R17, R17, 0x1, R25, P6 ;  /* 0x0000000111117824 */ /* 0x000fe200030e0619 */
[----:B------:R-:W-:Y:S01]  /*15d10*/  ISETP.LT.AND P5, PT, R13, UR5, !P2 ;  /* 0x000000050d007c0c */ /* 0x000fe2000d7a1270 */
[----:B------:R-:W-:Y:S01]  /*15d20*/  ULDC UR5, c[0x0][0x228] ;  /* 0x00008a0000057ab9 */ /* 0x000fe20000000800 */
[----:B------:R-:W-:Y:S01]  /*15d30*/  SHF.R.S32.HI R18, RZ, 0x1f, R19 ;  /* 0x0000001fff127819 */ /* 0x000fe20000011413 */
[C---:B------:R-:W-:Y:S01]  /*15d40*/  VIADD R15, R19.reuse, UR4 ;  /* 0x00000004130f7c36 */ /* 0x040fe20008000000 */
[----:B------:R2:W-:Y:S01]  /*15d50*/  @P0 STG.E.U8 desc[UR14][R16.64], R21 ;  /* 0x0000001510000986 */ /* 0x0005e2000c10110e */
[----:B-1----:R-:W-:Y:S01]  /*15d60*/  IADD3 R10, P0, R19, R2, RZ ;  /* 0x00000002130a7210 */ /* 0x002fe20007f1e0ff */
[----:B------:R-:W-:Y:S01]  /*15d70*/  ULDC UR4, c[0x0][0x248] ;  /* 0x0000920000047ab9 */ /* 0x000fe20000000800 */
[----:B------:R-:W-:Y:S01]  /*15d80*/  ISETP.LT.AND P2, PT, R14, UR5, !P2 ;  /* 0x000000050e007c0c */ /* 0x000fe2000d741270 */
[----:B------:R-:W-:Y:S01]  /*15d90*/  ULDC UR5, c[0x0][0x228] ;  /* 0x00008a0000057ab9 */ /* 0x000fe20000000800 */
[----:B------:R-:W-:Y:S01]  /*15da0*/  ISETP.LT.AND P6, PT, R13, UR6, !P4 ;  /* 0x000000060d007c0c */ /* 0x000fe2000e7c1270 */
[----:B------:R-:W-:Y:S01]  /*15db0*/  IMAD.X R11, R18, 0x1, R0, P0 ;  /* 0x00000001120b7824 */ /* 0x000fe200000e0600 */
[----:B0-----:R-:W-:Y:S01]  /*15dc0*/  PRMT R23, R5, 0x7770, RZ ;  /* 0x0000777005177816 */ /* 0x001fe200000000ff */
[----:B------:R-:W-:Y:S01]  /*15dd0*/  ULDC UR6, c[0x0][0x228] ;  /* 0x00008a0000067ab9 */ /* 0x000fe20000000800 */
[----:B------:R-:W-:-:S02]  /*15de0*/  IADD3 R8, P0, R19, R3, RZ ;  /* 0x0000000313087210 */ /* 0x000fc40007f1e0ff */
[----:B------:R-:W-:Y:S01]  /*15df0*/  SHF.R.S32.HI R20, RZ, 0x1f, R15 ;  /* 0x0000001fff147819 */ /* 0x000fe2000001140f */
[----:B------:R0:W-:Y:S01]  /*15e00*/  @P5 STG.E.U8 desc[UR14][R10.64], R23 ;  /* 0x000000170a005986 */ /* 0x0001e2000c10110e */
[----:B--2---:R-:W-:Y:S01]  /*15e10*/  IADD3 R16, P5, R15, R2, RZ ;  /* 0x000000020f107210 */ /* 0x004fe20007fbe0ff */
[--C-:B------:R-:W-:Y:S01]  /*15e20*/  IMAD.X R9, R18, 0x1, R25.reuse, P0 ;  /* 0x0000000112097824 */ /* 0x100fe200000e0619 */
[----:B------:R-:W-:Y:S01]  /*15e30*/  PRMT R21, R5, 0x7771, RZ ;  /* 0x0000777105157816 */ /* 0x000fe200000000ff */
[----:B------:R-:W-:Y:S01]  /*15e40*/  VIADD R18, R15, UR4 ;  /* 0x000000040f127c36 */ /* 0x000fe20008000000 */
[----:B------:R-:W-:Y:S01]  /*15e50*/  PRMT R19, R5, 0x7772, RZ ;  /* 0x0000777205137816 */ /* 0x000fe200000000ff */
[----:B------:R-:W-:Y:S01]  /*15e60*/  IMAD.X R17, R20, 0x1, R0, P5 ;  /* 0x0000000114117824 */ /* 0x000fe200028e0600 */
[C---:B------:R-:W-:Y:S01]  /*15e70*/  ISETP.LT.AND P4, PT, R14.reuse, UR5, !P4 ;  /* 0x000000050e007c0c */ /* 0x040fe2000e781270 */
[----:B------:R1:W-:Y:S01]  /*15e80*/  @P2 STG.E.U8 desc[UR14][R8.64], R21 ;  /* 0x0000001508002986 */ /* 0x0003e2000c10110e */
[----:B------:R-:W-:Y:S01]  /*15e90*/  ISETP.LT.AND P5, PT, R13, UR6, !P3 ;  /* 0x000000060d007c0c */ /* 0x000fe2000dfa1270 */
[----:B------:R-:W-:Y:S01]  /*15ea0*/  ULDC UR4, c[0x0][0x248] ;  /* 0x0000920000047ab9 */ /* 0x000fe20000000800 */
[----:B------:R-:W-:Y:S01]  /*15eb0*/  ISETP.LT.AND P3, PT, R14, UR7, !P3 ;  /* 0x000000070e007c0c */ /* 0x000fe2000df61270 */
[----:B------:R2:W-:Y:S01]  /*15ec0*/  @P6 STG.E.U8 desc[UR14][R16.64], R19 ;  /* 0x0000001310006986 */ /* 0x0005e2000c10110e */
[----:B0-----:R-:W-:Y:S01]  /*15ed0*/  IADD3 R10, P6, R15, R3, RZ ;  /* 0x000000030f0a7210 */ /* 0x001fe20007fde0ff */
[----:B------:R-:W-:Y:S01]  /*15ee0*/  ULDC UR5, c[0x0][0x248] ;  /* 0x0000920000057ab9 */ /* 0x000fe20000000800 */
[----:B------:R-:W-:Y:S01]  /*15ef0*/  ISETP.GE.AND P0, PT, R4, UR23, PT ;  /* 0x0000001704007c0c */ /* 0x000fe2000bf06270 */
[----:B------:R-:W-:Y:S01]  /*15f00*/  ULDC UR6, c[0x0][0x228] ;  /* 0x00008a0000067ab9 */ /* 0x000fe20000000800 */
[----:B------:R-:W-:Y:S01]  /*15f10*/  PRMT R15, R6, 0x7770, RZ ;  /* 0x00007770060f7816 */ /* 0x000fe200000000ff */
[----:B------:R-:W-:Y:S01]  /*15f20*/  IMAD.X R11, R20, 0x1, R25, P6 ;  /* 0x00000001140b7824 */ /* 0x000fe200030e0619 */
[----:B------:R-:W-:Y:S01]  /*15f30*/  ISETP.GE.AND P6, PT, R12, UR27, PT ;  /* 0x0000001b0c007c0c */ /* 0x000fe2000bfc6270 */
[----:B------:R-:W-:Y:S01]  /*15f40*/  ULDC UR7, c[0x0][0x228] ;  /* 0x00008a0000077ab9 */ /* 0x000fe20000000800 */
[----:B-1----:R-:W-:-:S02]  /*15f50*/  SHF.R.S32.HI R21, RZ, 0x1f, R18 ;  /* 0x0000001fff157819 */ /* 0x002fc40000011412 */
[----:B------:R-:W-:Y:S02]  /*15f60*/  IADD3 R8, P2, R18, R2, RZ ;  /* 0x0000000212087210 */ /* 0x000fe40007f5e0ff */
[----:B--2---:R-:W-:Y:S02]  /*15f70*/  PRMT R19, R5, 0x7773, RZ ;  /* 0x0000777305137816 */ /* 0x004fe400000000ff */
[----:B------:R-:W-:Y:S01]  /*15f80*/  PRMT R17, R6, 0x7771, RZ ;  /* 0x0000777106117816 */ /* 0x000fe200000000ff */
[----:B------:R-:W-:Y:S01]  /*15f90*/  IMAD.X R9, R21, 0x1, R0, P2 ;  /* 0x0000000115097824 */ /* 0x000fe200010e0600 */
[C---:B------:R-:W-:Y:S01]  /*15fa0*/  IADD3 R4, P2, R18.reuse, R3, RZ ;  /* 0x0000000312047210 */ /* 0x040fe20007f5e0ff */
[----:B------:R-:W-:Y:S01]  /*15fb0*/  VIADD R18, R18, UR4 ;  /* 0x0000000412127c36 */ /* 0x000fe20008000000 */
[----:B------:R0:W-:Y:S01]  /*15fc0*/  @P4 STG.E.U8 desc[UR14][R10.64], R19 ;  /* 0x000000130a004986 */ /* 0x0001e2000c10110e */
[----:B------:R-:W-:Y:S01]  /*15fd0*/  ULDC UR4, c[0x0][0x248] ;  /* 0x0000920000047ab9 */ /* 0x000fe20000000800 */
[----:B------:R-:W-:Y:S01]  /*15fe0*/  ISETP.LT.AND P4, PT, R13, UR7, !P0 ;  /* 0x000000070d007c0c */ /* 0x000fe2000c781270 */
[----:B------:R-:W-:Y:S01]  /*15ff0*/  IMAD.X R5, R21, 0x1, R25, P2 ;  /* 0x0000000115057824 */ /* 0x000fe200010e0619 */
[----:B------:R1:W-:Y:S01]  /*16000*/  @P5 STG.E.U8 desc[UR14][R8.64], R15 ;  /* 0x0000000f08005986 */ /* 0x0003e2000c10110e */
[----:B------:R-:W-:-:S02]  /*16010*/  SHF.R.S32.HI R16, RZ, 0x1f, R18 ;  /* 0x0000001fff107819 */ /* 0x000fc40000011412 */
[----:B------:R-:W-:Y:S01]  /*16020*/  ISETP.LT.AND P5, PT, R13, UR6, !P1 ;  /* 0x000000060d007c0c */ /* 0x000fe2000cfa1270 */
[----:B------:R2:W-:Y:S01]  /*16030*/  @P3 STG.E.U8 desc[UR14][R4.64], R17 ;  /* 0x0000001104003986 */ /* 0x0005e2000c10110e */
[----:B------:R-:W-:Y:S02]  /*16040*/  PRMT R23, R6, 0x7773, RZ ;  /* 0x0000777306177816 */ /* 0x000fe400000000ff */
[C---:B------:R-:W-:Y:S02]  /*16050*/  PRMT R21, R7.reuse, 0x7771, RZ ;  /* 0x0000777107157816 */ /* 0x040fe400000000ff */
[C---:B0-----:R-:W-:Y:S02]  /*16060*/  IADD3 R10, P2, R18.reuse, R2, RZ ;  /* 0x00000002120a7210 */ /* 0x041fe40007f5e0ff */
[----:B------:R-:W-:Y:S01]  /*16070*/  PRMT R19, R7, 0x7772, RZ ;  /* 0x0000777207137816 */ /* 0x000fe200000000ff */
[----:B-1----:R-:W-:Y:S01]  /*16080*/  VIADD R15, R18, UR5 ;  /* 0x00000005120f7c36 */ /* 0x002fe20008000000 */
[----:B------:R-:W-:Y:S01]  /*16090*/  ULDC UR5, c[0x0][0x228] ;  /* 0x00008a0000057ab9 */ /* 0x000fe20000000800 */
[----:B------:R-:W-:Y:S01]  /*160a0*/  IMAD.X R11, R16, 0x1, R0, P2 ;  /* 0x00000001100b7824 */ /* 0x000fe200010e0600 */
[----:B------:R-:W-:Y:S01]  /*160b0*/  ISETP.LT.AND P0, PT, R14, UR5, !P0 ;  /* 0x000000050e007c0c */ /* 0x000fe2000c701270 */
[----:B------:R-:W-:Y:S01]  /*160c0*/  VIADD R12, R15, UR4 ;  /* 0x000000040f0c7c36 */ /* 0x000fe20008000000 */
[----:B--2---:R-:W-:Y:S01]  /*160d0*/  IADD3 R4, P3, R18, R3, RZ ;  /* 0x0000000312047210 */ /* 0x004fe20007f7e0ff */
[----:B------:R-:W-:Y:S01]  /*160e0*/  ULDC UR4, c[0x0][0x228] ;  /* 0x00008a0000047ab9 */ /* 0x000fe20000000800 */
[----:B------:R-:W-:-:S02]  /*160f0*/  SHF.R.S32.HI R18, RZ, 0x1f, R15 ;  /* 0x0000001fff127819 */ /* 0x000fc4000001140f */
[-C--:B------:R-:W-:Y:S01]  /*16100*/  IADD3 R8, P2, R15, R2.reuse, RZ ;  /* 0x000000020f087210 */ /* 0x080fe20007f5e0ff */
[--C-:B------:R-:W-:Y:S01]  /*16110*/  IMAD.X R5, R16, 0x1, R25.reuse, P3 ;  /* 0x0000000110057824 */ /* 0x100fe200018e0619 */
[----:B------:R-:W-:Y:S02]  /*16120*/  IADD3 R16, P3, R12, R2, RZ ;  /* 0x000000020c107210 */ /* 0x000fe40007f7e0ff */
[----:B------:R-:W-:Y:S01]  /*16130*/  SHF.R.S32.HI R2, RZ, 0x1f, R12 ;  /* 0x0000001fff027819 */ /* 0x000fe2000001140c */
[--C-:B------:R-:W-:Y:S01]  /*16140*/  IMAD.X R9, R18, 0x1, R0.reuse, P2 ;  /* 0x0000000112097824 */ /* 0x100fe200010e0600 */
[-C--:B------:R-:W-:Y:S02]  /*16150*/  IADD3 R12, P2, R12, R3.reuse, RZ ;  /* 0x000000030c0c7210 */ /* 0x080fe40007f5e0ff */
[----:B------:R-:W-:Y:S01]  /*16160*/  ISETP.LT.AND P1, PT, R14, UR4, !P1 ;  /* 0x000000040e007c0c */ /* 0x000fe2000cf21270 */
[C---:B------:R-:W-:Y:S01]  /*16170*/  IMAD.X R17, R2.reuse, 0x1, R0, P3 ;  /* 0x0000000102117824 */ /* 0x040fe200018e0600 */
[----:B------:R-:W-:Y:S01]  /*16180*/  ISETP.LT.AND P3, PT, R13, UR8, !P6 ;  /* 0x000000080d007c0c */ /* 0x000fe2000f761270 */
[----:B------:R-:W-:Y:S01]  /*16190*/  IMAD.X R13, R2, 0x1, R25, P2 ;  /* 0x00000001020d7824 */ /* 0x000fe200010e0619 */
[----:B------:R-:W-:Y:S01]  /*161a0*/  IADD3 R2, P2, R15, R3, RZ ;  /* 0x000000030f027210 */ /* 0x000fe20007f5e0ff */
[----:B------:R-:W-:Y:S01]  /*161b0*/  ULDC UR4, c[0x0][0x228] ;  /* 0x00008a0000047ab9 */ /* 0x000fe20000000800 */
[----:B------:R-:W-:-:S02]  /*161c0*/  PRMT R15, R7, 0x7773, RZ ;  /* 0x00007773070f7816 */ /* 0x000fc400000000ff */
[----:B------:R-:W-:Y:S01]  /*161d0*/  ISETP.LT.AND P6, PT, R14, UR4, !P6 ;  /* 0x000000040e007c0c */ /* 0x000fe2000f7c1270 */
[----:B------:R-:W-:Y:S01]  /*161e0*/  IMAD.X R3, R18, 0x1, R25, P2 ;  /* 0x0000000112037824 */ /* 0x000fe200010e0619 */
[----:B------:R-:W-:Y:S02]  /*161f0*/  PRMT R25, R6, 0x7772, RZ ;  /* 0x0000777206197816 */ /* 0x000fe400000000ff */
[----:B------:R-:W-:-:S03]  /*16200*/  PRMT R7, R7, 0x7770, RZ ;  /* 0x0000777007077816 */ /* 0x000fc600000000ff */
[----:B------:R0:W-:Y:S04]  /*16210*/  @P5 STG.E.U8 desc[UR14][R10.64], R25 ;  /* 0x000000190a005986 */ /* 0x0001e8000c10110e */
[----:B------:R0:W-:Y:S04]  /*16220*/  @P1 STG.E.U8 desc[UR14][R4.64], R23 ;  /* 0x0000001704001986 */ /* 0x0001e8000c10110e */
[----:B------:R0:W-:Y:S04]  /*16230*/  @P4 STG.E.U8 desc[UR14][R8.64], R7 ;  /* 0x0000000708004986 */ /* 0x0001e8000c10110e */
[----:B------:R0:W-:Y:S04]  /*16240*/  @P0 STG.E.U8 desc[UR14][R2.64], R21 ;  /* 0x0000001502000986 */ /* 0x0001e8000c10110e */
[----:B------:R0:W-:Y:S01]  /*16250*/  @P3 STG.E.U8 desc[UR14][R16.64], R19 ;  /* 0x0000001310003986 */ /* 0x0001e2000c10110e */
[----:B------:R-:W-:Y:S05]  /*16260*/  @!P6 EXIT ;  /* 0x000000000000e94d */ /* 0x000fea0003800000 */
[----:B------:R-:W-:Y:S01]  /*16270*/  STG.E.U8 desc[UR14][R12.64], R15 ;  /* 0x0000000f0c007986 */ /* 0x000fe2000c10110e */
[----:B------:R-:W-:Y:S05]  /*16280*/  EXIT ;  /* 0x000000000000794d */ /* 0x000fea0003800000 */
.L_x_2:
[----:B------:R-:W-:-:S00]  /*16290*/  BRA `(.L_x_2) ;  /* 0xfffffffc00fc7947 */ /* 0x000fc0000383ffff */
[----:B------:R-:W-:-:S00]  /*162a0*/  NOP ;  /* 0x0000000000007918 */ /* 0x000fc00000000000 */
        /* <DEDUP_REMOVED lines=13> */
.L_x_3:


//--------------------- .nv.shared.matmul_kernel  --------------------------
	.section	.nv.shared.matmul_kernel,"aw",@nobits
	.sectionflags	@""
	.align	16
	.zero		1024


//--------------------- .nv.shared.reserved.0     --------------------------
	.section	.nv.shared.reserved.0,"aw",@nobits
	.weak		__nv_reservedSMEM_offset_0_alias
	.size		__nv_reservedSMEM_offset_0_alias, 0, 0
	.other		__nv_reservedSMEM_offset_0_alias,@"STO_CUDA_RESERVED_SHARED STV_DEFAULT"
__nv_reservedSMEM_offset_0_alias:
	.zero		0


//--------------------- .nv.constant0.matmul_kernel --------------------------
	.section	.nv.constant0.matmul_kernel,"a",@progbits
	.sectionflags	@""
	.align	4
.nv.constant0.matmul_kernel:
	.zero		608


//--------------------- SYMBOLS --------------------------

	.type		.nv.reservedSmem.offset0,@object
	.size		.nv.reservedSmem.offset0,0x4
